def matmul_kernel(
    a_ptr,
    b_ptr,
    c_ptr,
    M,
    N,
    K,
    stride_am,
    stride_ak,
    stride_bk,
    stride_bn,
    stride_cm,
    stride_cn,
    BLOCK_M: tl.constexpr,
    BLOCK_N: tl.constexpr,
    BLOCK_K: tl.constexpr,
    GROUP_M: tl.constexpr,
):
    pid = tl.program_id(axis=0)
    num_pid_m = tl.cdiv(M, BLOCK_M)
    num_pid_n = tl.cdiv(N, BLOCK_N)
    num_pid_in_group = GROUP_M * num_pid_n
    group_id = pid // num_pid_in_group
    first_pid_m = group_id * GROUP_M
    group_size_m = min(num_pid_m - first_pid_m, GROUP_M)
    pid_m = first_pid_m + ((pid % num_pid_in_group) % group_size_m)
    pid_n = (pid % num_pid_in_group) // group_size_m

    offs_am = (pid_m * BLOCK_M + tl.arange(0, BLOCK_M)) % M
    offs_bn = (pid_n * BLOCK_N + tl.arange(0, BLOCK_N)) % N
    offs_k = tl.arange(0, BLOCK_K)
    a_ptrs = a_ptr + offs_am[:, None] * stride_am + offs_k[None, :] * stride_ak
    b_ptrs = b_ptr + offs_k[:, None] * stride_bk + offs_bn[None, :] * stride_bn

    acc = tl.zeros((BLOCK_M, BLOCK_N), dtype=tl.float32)
    for kk in range(0, tl.cdiv(K, BLOCK_K)):
        a = tl.load(a_ptrs, mask=offs_k[None, :] < K - kk * BLOCK_K, other=0.0)
        b = tl.load(b_ptrs, mask=offs_k[:, None] < K - kk * BLOCK_K, other=0.0)
        acc = tl.dot(a, b, acc)
        a_ptrs += BLOCK_K * stride_ak
        b_ptrs += BLOCK_K * stride_bk

    c = acc.to(c_ptr.dtype.element_ty)
    offs_cm = pid_m * BLOCK_M + tl.arange(0, BLOCK_M)
    offs_cn = pid_n * BLOCK_N + tl.arange(0, BLOCK_N)
    c_ptrs = c_ptr + offs_cm[:, None] * stride_cm + offs_cn[None, :] * stride_cn
    mask = (offs_cm[:, None] < M) & (offs_cn[None, :] < N)
    tl.store(c_ptrs, c, mask=mask)

# config = {"BLOCK_K": 32, "BLOCK_M": 256, "BLOCK_N": 256, "GROUP_M": 4, "arch": "sm_90", "dtype": "fp32", "num_ctas": 1, "num_stages": 3, "num_warps": 4}
# arch = sm_90


// ===== COMPILED SASS (sm_90a) =====

	.target	sm_90a

	.elftype	@"ET_EXEC"


//--------------------- .note.nv.tkinfo           --------------------------
	.section	.note.nv.tkinfo,"",@"SHT_NOTE"
	.sectionflags	@"SHF_NOTE_NV_TKINFO"
	.tkinfo
        /*0018*/ 	.word	0x00000002
        /*0030*/ 	.string	""
        /*0030*/ 	.string	"ptxas"
        /*0030*/ 	.string	"Cuda compilation tools, release 13.0, V13.0.88"
        /*0030*/ 	.string	"Build cuda_13.0.r13.0/compiler.36424714_0"
        /*0030*/ 	.string	"-v  -suppress-debug-info  -lineinfo  -arch sm_90a "



//--------------------- .note.nv.cuinfo           --------------------------
	.section	.note.nv.cuinfo,"",@"SHT_NOTE"
	.sectionflags	@"SHF_NOTE_NV_CUINFO"
        /*0018*/ 	.short	0x0002
        /*001a*/ 	.short	0x005a
        /*001c*/ 	.short	0x0082
	.zero		2


//--------------------- .nv.info                  --------------------------
	.section	.nv.info,"",@"SHT_CUDA_INFO"
	.align	4


	//----- nvinfo : EIATTR_REGCOUNT
	.align		4
        /*0000*/ 	.byte	0x04, 0x2f
        /*0002*/ 	.short	(.L_1 - .L_0)
	.align		4
.L_0:
        /*0004*/ 	.word	index@(matmul_kernel)
        /*0008*/ 	.word	0x000000ff


	//----- nvinfo : EIATTR_FRAME_SIZE
	.align		4
.L_1:
        /*000c*/ 	.byte	0x04, 0x11
        /*000e*/ 	.short	(.L_3 - .L_2)
	.align		4
.L_2:
        /*0010*/ 	.word	index@(matmul_kernel)
        /*0014*/ 	.word	0x00000ce0


	//----- nvinfo : EIATTR_MIN_STACK_SIZE
	.align		4
.L_3:
        /*0018*/ 	.byte	0x04, 0x12
        /*001a*/ 	.short	(.L_5 - .L_4)
	.align		4
.L_4:
        /*001c*/ 	.word	index@(matmul_kernel)
        /*0020*/ 	.word	0x00000ce0
.L_5:


//--------------------- .nv.compat                --------------------------
	.section	.nv.compat,"",@"SHT_CUDA_COMPAT_INFO"
	.align	4
        /*0000*/ 	.byte	0x02, 0x09, 0x01, 0x00, 0x02, 0x02, 0x04, 0x00, 0x02, 0x05, 0x05, 0x00, 0x03, 0x07, 0x01, 0x01
        /*0010*/ 	.byte	0x02, 0x03, 0x00, 0x00, 0x02, 0x06, 0x01, 0x00, 0x04, 0x0b, 0x08, 0x00, 0x00, 0x00, 0x00, 0x00
        /*0020*/ 	.byte	0x00, 0x00, 0x00, 0x00


//--------------------- .nv.info.matmul_kernel    --------------------------
	.section	.nv.info.matmul_kernel,"",@"SHT_CUDA_INFO"
	.sectionflags	@""
	.align	4


	//----- nvinfo : EIATTR_CUDA_API_VERSION
	.align		4
        /*0000*/ 	.byte	0x04, 0x37
        /*0002*/ 	.short	(.L_7 - .L_6)
.L_6:
        /*0004*/ 	.word	0x00000082


	//----- nvinfo : EIATTR_KPARAM_INFO
	.align		4
.L_7:
        /*0008*/ 	.byte	0x04, 0x17
        /*000a*/ 	.short	(.L_9 - .L_8)
.L_8:
        /*000c*/ 	.word	0x00000000
        /*0010*/ 	.short	0x000d
        /*0012*/ 	.short	0x0048
        /*0014*/ 	.byte	0x00, 0xf4, 0x21, 0x00


	//----- nvinfo : EIATTR_KPARAM_INFO
	.align		4
.L_9:
        /*0018*/ 	.byte	0x04, 0x17
        /*001a*/ 	.short	(.L_11 - .L_10)
.L_10:
        /*001c*/ 	.word	0x00000000
        /*0020*/ 	.short	0x000c
        /*0022*/ 	.short	0x0040
        /*0024*/ 	.byte	0x00, 0xf4, 0x21, 0x00


	//----- nvinfo : EIATTR_KPARAM_INFO
	.align		4
.L_11:
        /*0028*/ 	.byte	0x04, 0x17
        /*002a*/ 	.short	(.L_13 - .L_12)
.L_12:
        /*002c*/ 	.word	0x00000000
        /*0030*/ 	.short	0x000b
        /*0032*/ 	.short	0x0038
        /*0034*/ 	.byte	0x00, 0xf0, 0x11, 0x00


	//----- nvinfo : EIATTR_KPARAM_INFO
	.align		4
.L_13:
        /*0038*/ 	.byte	0x04, 0x17
        /*003a*/ 	.short	(.L_15 - .L_14)
.L_14:
        /*003c*/ 	.word	0x00000000
        /*0040*/ 	.short	0x000a
        /*0042*/ 	.short	0x0034
        /*0044*/ 	.byte	0x00, 0xf0, 0x11, 0x00


	//----- nvinfo : EIATTR_KPARAM_INFO
	.align		4
.L_15:
        /*0048*/ 	.byte	0x04, 0x17
        /*004a*/ 	.short	(.L_17 - .L_16)
.L_16:
        /*004c*/ 	.word	0x00000000
        /*0050*/ 	.short	0x0009
        /*0052*/ 	.short	0x0030
        /*0054*/ 	.byte	0x00, 0xf0, 0x11, 0x00


	//----- nvinfo : EIATTR_KPARAM_INFO
	.align		4
.L_17:
        /*0058*/ 	.byte	0x04, 0x17
        /*005a*/ 	.short	(.L_19 - .L_18)
.L_18:
        /*005c*/ 	.word	0x00000000
        /*0060*/ 	.short	0x0008
        /*0062*/ 	.short	0x002c
        /*0064*/ 	.byte	0x00, 0xf0, 0x11, 0x00


	//----- nvinfo : EIATTR_KPARAM_INFO
	.align		4
.L_19:
        /*0068*/ 	.byte	0x04, 0x17
        /*006a*/ 	.short	(.L_21 - .L_20)
.L_20:
        /*006c*/ 	.word	0x00000000
        /*0070*/ 	.short	0x0007
        /*0072*/ 	.short	0x0028
        /*0074*/ 	.byte	0x00, 0xf0, 0x11, 0x00


	//----- nvinfo : EIATTR_KPARAM_INFO
	.align		4
.L_21:
        /*0078*/ 	.byte	0x04, 0x17
        /*007a*/ 	.short	(.L_23 - .L_22)
.L_22:
        /*007c*/ 	.word	0x00000000
        /*0080*/ 	.short	0x0006
        /*0082*/ 	.short	0x0024
        /*0084*/ 	.byte	0x00, 0xf0, 0x11, 0x00


	//----- nvinfo : EIATTR_KPARAM_INFO
	.align		4
.L_23:
        /*0088*/ 	.byte	0x04, 0x17
        /*008a*/ 	.short	(.L_25 - .L_24)
.L_24:
        /*008c*/ 	.word	0x00000000
        /*0090*/ 	.short	0x0005
        /*0092*/ 	.short	0x0020
        /*0094*/ 	.byte	0x00, 0xf0, 0x11, 0x00


	//----- nvinfo : EIATTR_KPARAM_INFO
	.align		4
.L_25:
        /*0098*/ 	.byte	0x04, 0x17
        /*009a*/ 	.short	(.L_27 - .L_26)
.L_26:
        /*009c*/ 	.word	0x00000000
        /*00a0*/ 	.short	0x0004
        /*00a2*/ 	.short	0x001c
        /*00a4*/ 	.byte	0x00, 0xf0, 0x11, 0x00


	//----- nvinfo : EIATTR_KPARAM_INFO
	.align		4
.L_27:
        /*00a8*/ 	.byte	0x04, 0x17
        /*00aa*/ 	.short	(.L_29 - .L_28)
.L_28:
        /*00ac*/ 	.word	0x00000000
        /*00b0*/ 	.short	0x0003
        /*00b2*/ 	.short	0x0018
        /*00b4*/ 	.byte	0x00, 0xf0, 0x11, 0x00


	//----- nvinfo : EIATTR_KPARAM_INFO
	.align		4
.L_29:
        /*00b8*/ 	.byte	0x04, 0x17
        /*00ba*/ 	.short	(.L_31 - .L_30)
.L_30:
        /*00bc*/ 	.word	0x00000000
        /*00c0*/ 	.short	0x0002
        /*00c2*/ 	.short	0x0010
        /*00c4*/ 	.byte	0x00, 0xf4, 0x21, 0x00


	//----- nvinfo : EIATTR_KPARAM_INFO
	.align		4
.L_31:
        /*00c8*/ 	.byte	0x04, 0x17
        /*00ca*/ 	.short	(.L_33 - .L_32)
.L_32:
        /*00cc*/ 	.word	0x00000000
        /*00d0*/ 	.short	0x0001
        /*00d2*/ 	.short	0x0008
        /*00d4*/ 	.byte	0x00, 0xf4, 0x21, 0x00


	//----- nvinfo : EIATTR_KPARAM_INFO
	.align		4
.L_33:
        /*00d8*/ 	.byte	0x04, 0x17
        /*00da*/ 	.short	(.L_35 - .L_34)
.L_34:
        /*00dc*/ 	.word	0x00000000
        /*00e0*/ 	.short	0x0000
        /*00e2*/ 	.short	0x0000
        /*00e4*/ 	.byte	0x00, 0xf4, 0x21, 0x00


	//----- nvinfo : EIATTR_SPARSE_MMA_MASK
	.align		4
.L_35:
        /*00e8*/ 	.byte	0x03, 0x50
        /*00ea*/ 	.short	0x0000


	//----- nvinfo : EIATTR_MAXREG_COUNT
	.align		4
        /*00ec*/ 	.byte	0x03, 0x1b
        /*00ee*/ 	.short	0x00ff


	//----- nvinfo : EIATTR_NUM_BARRIERS
	.align		4
        /*00f0*/ 	.byte	0x02, 0x4c
        /*00f2*/ 	.byte	0x01
	.zero		1


	//----- nvinfo : EIATTR_ANNOTATIONS
	.align		4
        /*00f4*/ 	.byte	0x04, 0x55
        /*00f6*/ 	.short	(.L_37 - .L_36)


	//   ....[0]....
.L_36:
        /*00f8*/ 	.word	0x00000001
        /*00fc*/ 	.byte	0xd0, 0x00, 0x00, 0x00, 0x01, 0x00, 0x00, 0x00, 0x80, 0x06, 0x00, 0x00, 0x01, 0x00, 0x00, 0x00
        /* <DEDUP_REMOVED lines=1433> */
        /*5a9c*/ 	.byte	0xe0, 0x1b, 0x02, 0x00


	//----- nvinfo : EIATTR_MERCURY_ISA_VERSION
	.align		4
.L_37:
        /*5aa0*/ 	.byte	0x03, 0x5f
        /*5aa2*/ 	.short	0x0101


	//----- nvinfo : EIATTR_EXIT_INSTR_OFFSETS
	.align		4
        /*5aa4*/ 	.byte	0x04, 0x1c
        /*5aa6*/ 	.short	(.L_39 - .L_38)


	//   ....[0]....
.L_38:
        /*5aa8*/ 	.word	0x00027a30


	//   ....[1]....
        /*5aac*/ 	.word	0x00027a50


	//----- nvinfo : EIATTR_REQNTID
	.align		4
.L_39:
        /*5ab0*/ 	.byte	0x04, 0x10
        /*5ab2*/ 	.short	(.L_41 - .L_40)
.L_40:
        /*5ab4*/ 	.word	0x00000080
        /*5ab8*/ 	.word	0x00000001
        /*5abc*/ 	.word	0x00000001


	//----- nvinfo : EIATTR_CBANK_PARAM_SIZE
	.align		4
.L_41:
        /*5ac0*/ 	.byte	0x03, 0x19
        /*5ac2*/ 	.short	0x0050


	//----- nvinfo : EIATTR_PARAM_CBANK
	.align		4
        /*5ac4*/ 	.byte	0x04, 0x0a
        /*5ac6*/ 	.short	(.L_43 - .L_42)
	.align		4
.L_42:
        /*5ac8*/ 	.word	index@(.nv.constant0.matmul_kernel)
        /*5acc*/ 	.short	0x0210
        /*5ace*/ 	.short	0x0050


	//----- nvinfo : EIATTR_SW_WAR
	.align		4
.L_43:
        /*5ad0*/ 	.byte	0x04, 0x36
        /*5ad2*/ 	.short	(.L_45 - .L_44)
.L_44:
        /*5ad4*/ 	.word	0x00000008
.L_45:


//--------------------- .nv.callgraph             --------------------------
	.section	.nv.callgraph,"",@"SHT_CUDA_CALLGRAPH"
	.align	4
	.sectionentsize	8
	.align		4
        /*0000*/ 	.word	0x00000000
	.align		4
        /*0004*/ 	.word	0xffffffff
	.align		4
        /*0008*/ 	.word	0x00000000
	.align		4
        /*000c*/ 	.word	0xfffffffe
	.align		4
        /*0010*/ 	.word	0x00000000
	.align		4
        /*0014*/ 	.word	0xfffffffd
	.align		4
        /*0018*/ 	.word	0x00000000
	.align		4
        /*001c*/ 	.word	0xfffffffc


//--------------------- .text.matmul_kernel       --------------------------
	.section	.text.matmul_kernel,"ax",@progbits
	.align	128
        .global         matmul_kernel
        .type           matmul_kernel,@function
        .size           matmul_kernel,(.L_x_3 - matmul_kernel)
        .other          matmul_kernel,@"STO_CUDA_ENTRY STV_DEFAULT"
matmul_kernel:
.text.matmul_kernel:
[----:B------:R-:W1:Y:S08]  /*0000*/  LDC R1, c[0x0][0x28] ;  /* 0x00000a00ff017b82 */ /* 0x000e700000000800 */
[----:B------:R-:W2:Y:S01]  /*0010*/  LDC.64 R2, c[0x0][0x228] ;  /* 0x00008a00ff027b82 */ /* 0x000ea20000000a00 */
[----:B-1----:R-:W-:Y:S01]  /*0020*/  VIADD R1, R1, 0xfffff320 ;  /* 0xfffff32001017836 */ /* 0x002fe20000000000 */
[----:B------:R-:W1:Y:S01]  /*0030*/  S2R R5, SR_CTAID.X ;  /* 0x0000000000057919 */ /* 0x000e620000002500 */
[----:B------:R-:W-:Y:S01]  /*0040*/  ULDC UR5, c[0x0][0x240] ;  /* 0x0000900000057ab9 */ /* 0x000fe20000000800 */
[----:B------:R-:W-:Y:S01]  /*0050*/  ULDC.64 UR8, c[0x0][0x218] ;  /* 0x0000860000087ab9 */ /* 0x000fe20000000a00 */
[----:B------:R-:W-:Y:S01]  /*0060*/  UMOV UR12, 0x400 ;  /* 0x00000400000c7882 */ /* 0x000fe20000000000 */
[----:B------:R-:W3:Y:S01]  /*0070*/  S2R R74, SR_TID.X ;  /* 0x00000000004a7919 */ /* 0x000ee20000002100 */
[----:B------:R-:W-:Y:S01]  /*0080*/  ULDC.64 UR6, c[0x0][0x210] ;  /* 0x0000840000067ab9 */ /* 0x000fe20000000a00 */
[----:B------:R-:W4:Y:S01]  /*0090*/  S2UR UR4, SR_CgaCtaId ;  /* 0x00000000000479c3 */ /* 0x000f220000008800 */
[----:B------:R-:W-:-:S07]  /*00a0*/  ULDC.64 UR16, c[0x0][0x208] ;  /* 0x0000820000107ab9 */ /* 0x000fce0000000a00 */
[----:B------:R-:W3:Y:S01]  /*00b0*/  LDC R234, c[0x0][0x230] ;  /* 0x00008c00ffea7b82 */ /* 0x000ee20000000800 */
[----:B--2---:R-:W-:Y:S01]  /*00c0*/  IMAD.MOV.U32 R76, RZ, RZ, R3 ;  /* 0x000000ffff4c7224 */ /* 0x004fe200078e0003 */
[----:B------:R2:W-:Y:S01]  /*00d0*/  STL.64 [R1+0x860], R2 ;  /* 0x0008600201007387 */ /* 0x0005e20000100a00 */
[----:B------:R-:W-:Y:S02]  /*00e0*/  IMAD.MOV.U32 R72, RZ, RZ, R2 ;  /* 0x000000ffff487224 */ /* 0x000fe400078e0002 */
[----:B------:R-:W-:Y:S01]  /*00f0*/  VIADD R0, R76, 0xff ;  /* 0x000000ff4c007836 */ /* 0x000fe20000000000 */
[----:B----4-:R-:W-:Y:S01]  /*0100*/  ULEA UR12, UR4, UR12, 0x18 ;  /* 0x0000000c040c7291 */ /* 0x010fe2000f8ec03f */
[----:B-1----:R-:W-:Y:S02]  /*0110*/  IABS R8, R5 ;  /* 0x0000000500087213 */ /* 0x002fe40000000000 */
[----:B------:R-:W-:Y:S01]  /*0120*/  ULDC UR4, c[0x0][0x230] ;  /* 0x00008c0000047ab9 */ /* 0x000fe20000000800 */
[----:B--2---:R-:W-:-:S02]  /*0130*/  SHF.R.S32.HI R3, RZ, 0x1f, R0 ;  /* 0x0000001fff037819 */ /* 0x004fc40000011400 */
[C---:B---3--:R-:W-:Y:S02]  /*0140*/  LOP3.LUT R151, R74.reuse, 0x7f, RZ, 0xc0, !PT ;  /* 0x0000007f4a977812 */ /* 0x048fe400078ec0ff */
[----:B------:R-:W-:Y:S02]  /*0150*/  LEA.HI R3, R3, R0, RZ, 0x8 ;  /* 0x0000000003037211 */ /* 0x000fe400078f40ff */
[----:B------:R-:W-:Y:S02]  /*0160*/  LOP3.LUT R15, R74, 0x60, RZ, 0xc0, !PT ;  /* 0x000000604a0f7812 */ /* 0x000fe400078ec0ff */
[----:B------:R-:W-:-:S05]  /*0170*/  SHF.R.S32.HI R3, RZ, 0x8, R3 ;  /* 0x00000008ff037819 */ /* 0x000fca0000011403 */
[----:B------:R-:W-:-:S05]  /*0180*/  IMAD.SHL.U32 R4, R3, 0x4, RZ ;  /* 0x0000000403047824 */ /* 0x000fca00078e00ff */
[-C--:B------:R-:W-:Y:S02]  /*0190*/  IABS R7, R4.reuse ;  /* 0x0000000400077213 */ /* 0x080fe40000000000 */
[----:B------:R-:W-:Y:S02]  /*01a0*/  IABS R10, R4 ;  /* 0x00000004000a7213 */ /* 0x000fe40000000000 */
[----:B------:R-:W1:Y:S08]  /*01b0*/  I2F.RP R0, R7 ;  /* 0x0000000700007306 */ /* 0x000e700000209400 */
[----:B-1----:R-:W1:Y:S02]  /*01c0*/  MUFU.RCP R0, R0 ;  /* 0x0000000000007308 */ /* 0x002e640000001000 */
[----:B-1----:R-:W-:-:S02]  /*01d0*/  VIADD R2, R0, 0xffffffe ;  /* 0x0ffffffe00027836 */ /* 0x002fc40000000000 */
[----:B------:R-:W-:-:S04]  /*01e0*/  IMAD.MOV R0, RZ, RZ, -R10 ;  /* 0x000000ffff007224 */ /* 0x000fc800078e0a0a */
[----:B------:R1:W2:Y:S02]  /*01f0*/  F2I.FTZ.U32.TRUNC.NTZ R3, R2 ;  /* 0x0000000200037305 */ /* 0x0002a4000021f000 */
[----:B-1----:R-:W-:Y:S02]  /*0200*/  IMAD.MOV.U32 R2, RZ, RZ, RZ ;  /* 0x000000ffff027224 */ /* 0x002fe400078e00ff */
[----:B--2---:R-:W-:-:S04]  /*0210*/  IMAD.MOV R6, RZ, RZ, -R3 ;  /* 0x000000ffff067224 */ /* 0x004fc800078e0a03 */
[----:B------:R-:W-:Y:S02]  /*0220*/  IMAD R9, R6, R7, RZ ;  /* 0x0000000706097224 */ /* 0x000fe400078e02ff */
[----:B------:R-:W-:Y:S02]  /*0230*/  IMAD.MOV.U32 R6, RZ, RZ, R8 ;  /* 0x000000ffff067224 */ /* 0x000fe400078e0008 */
[----:B------:R-:W-:-:S06]  /*0240*/  IMAD.HI.U32 R3, R3, R9, R2 ;  /* 0x0000000903037227 */ /* 0x000fcc00078e0002 */
[----:B------:R-:W-:-:S04]  /*0250*/  IMAD.HI.U32 R3, R3, R6, RZ ;  /* 0x0000000603037227 */ /* 0x000fc800078e00ff */
[----:B------:R-:W-:-:S05]  /*0260*/  IMAD R0, R3, R0, R6 ;  /* 0x0000000003007224 */ /* 0x000fca00078e0206 */
[----:B------:R-:W-:-:S13]  /*0270*/  ISETP.GT.U32.AND P1, PT, R7, R0, PT ;  /* 0x000000000700720c */ /* 0x000fda0003f24070 */
[----:B------:R-:W-:Y:S02]  /*0280*/  @!P1 IMAD.IADD R0, R0, 0x1, -R7 ;  /* 0x0000000100009824 */ /* 0x000fe400078e0a07 */
[----:B------:R-:W-:Y:S01]  /*0290*/  @!P1 VIADD R3, R3, 0x1 ;  /* 0x0000000103039836 */ /* 0x000fe20000000000 */
[----:B------:R-:W-:Y:S02]  /*02a0*/  ISETP.NE.AND P1, PT, R4, RZ, PT ;  /* 0x000000ff0400720c */ /* 0x000fe40003f25270 */
[----:B------:R-:W-:Y:S02]  /*02b0*/  ISETP.GE.U32.AND P0, PT, R0, R7, PT ;  /* 0x000000070000720c */ /* 0x000fe40003f06070 */
[----:B------:R-:W-:-:S04]  /*02c0*/  LOP3.LUT R0, R5, R4, RZ, 0x3c, !PT ;  /* 0x0000000405007212 */ /* 0x000fc800078e3cff */
[----:B------:R-:W-:Y:S01]  /*02d0*/  ISETP.GE.AND P2, PT, R0, RZ, PT ;  /* 0x000000ff0000720c */ /* 0x000fe20003f46270 */
[----:B------:R-:W-:-:S06]  /*02e0*/  VIADD R0, R72, 0xff ;  /* 0x000000ff48007836 */ /* 0x000fcc0000000000 */
[----:B------:R-:W-:-:S04]  /*02f0*/  @P0 VIADD R3, R3, 0x1 ;  /* 0x0000000103030836 */ /* 0x000fc80000000000 */
[----:B------:R-:W-:Y:S01]  /*0300*/  IMAD.MOV.U32 R2, RZ, RZ, R3 ;  /* 0x000000ffff027224 */ /* 0x000fe200078e0003 */
[----:B------:R-:W-:-:S03]  /*0310*/  SHF.R.S32.HI R3, RZ, 0x1f, R0 ;  /* 0x0000001fff037819 */ /* 0x000fc60000011400 */
[----:B------:R-:W-:Y:S01]  /*0320*/  @!P2 IMAD.MOV R2, RZ, RZ, -R2 ;  /* 0x000000ffff02a224 */ /* 0x000fe200078e0a02 */
[----:B------:R-:W-:Y:S02]  /*0330*/  @!P1 LOP3.LUT R2, RZ, R4, RZ, 0x33, !PT ;  /* 0x00000004ff029212 */ /* 0x000fe400078e33ff */
[----:B------:R-:W-:-:S03]  /*0340*/  LEA.HI R3, R3, R0, RZ, 0x8 ;  /* 0x0000000003037211 */ /* 0x000fc600078f40ff */
[----:B------:R-:W-:Y:S02]  /*0350*/  IMAD.SHL.U32 R16, R2, 0x4, RZ ;  /* 0x0000000402107824 */ /* 0x000fe400078e00ff */
[----:B------:R-:W-:-:S03]  /*0360*/  IMAD.MOV R2, RZ, RZ, -R2 ;  /* 0x000000ffff027224 */ /* 0x000fc600078e0a02 */
[----:B------:R-:W-:Y:S01]  /*0370*/  LEA.HI.SX32 R3, R3, -R16, 0x18 ;  /* 0x8000001003037211 */ /* 0x000fe200078fc2ff */
[----:B------:R-:W-:Y:S02]  /*0380*/  IMAD R14, R4, R2, R5 ;  /* 0x00000002040e7224 */ /* 0x000fe400078e0205 */
[----:B------:R-:W-:Y:S01]  /*0390*/  IMAD.MOV.U32 R2, RZ, RZ, RZ ;  /* 0x000000ffff027224 */ /* 0x000fe200078e00ff */
[----:B------:R-:W-:Y:S02]  /*03a0*/  VIMNMX R13, R3, 0x4, PT ;  /* 0x00000004030d7848 */ /* 0x000fe40003fe0100 */
[----:B------:R-:W-:Y:S02]  /*03b0*/  IABS R4, R14 ;  /* 0x0000000e00047213 */ /* 0x000fe40000000000 */
[----:B------:R-:W-:-:S04]  /*03c0*/  IABS R7, R13 ;  /* 0x0000000d00077213 */ /* 0x000fc80000000000 */
[----:B------:R-:W1:Y:S08]  /*03d0*/  I2F.RP R0, R7 ;  /* 0x0000000700007306 */ /* 0x000e700000209400 */
[----:B-1----:R-:W1:Y:S02]  /*03e0*/  MUFU.RCP R0, R0 ;  /* 0x0000000000007308 */ /* 0x002e640000001000 */
[----:B-1----:R-:W-:Y:S01]  /*03f0*/  VIADD R3, R0, 0xffffffe ;  /* 0x0ffffffe00037836 */ /* 0x002fe20000000000 */
[----:B------:R-:W-:-:S05]  /*0400*/  IABS R0, R76 ;  /* 0x0000004c00007213 */ /* 0x000fca0000000000 */
[----:B------:R-:W1:Y:S08]  /*0410*/  I2F.RP R8, R0 ;  /* 0x0000000000087306 */ /* 0x000e700000209400 */
[----:B------:R-:W2:Y:S08]  /*0420*/  F2I.FTZ.U32.TRUNC.NTZ R3, R3 ;  /* 0x0000000300037305 */ /* 0x000eb0000021f000 */
[----:B-1----:R-:W1:Y:S01]  /*0430*/  MUFU.RCP R8, R8 ;  /* 0x0000000800087308 */ /* 0x002e620000001000 */
[----:B--2---:R-:W-:-:S04]  /*0440*/  IMAD.MOV R6, RZ, RZ, -R3 ;  /* 0x000000ffff067224 */ /* 0x004fc800078e0a03 */
[----:B------:R-:W-:Y:S01]  /*0450*/  IMAD R5, R6, R7, RZ ;  /* 0x0000000706057224 */ /* 0x000fe200078e02ff */
[----:B------:R-:W-:-:S03]  /*0460*/  IABS R6, R13 ;  /* 0x0000000d00067213 */ /* 0x000fc60000000000 */
[----:B------:R-:W-:-:S04]  /*0470*/  IMAD.HI.U32 R2, R3, R5, R2 ;  /* 0x0000000503027227 */ /* 0x000fc800078e0002 */
[----:B------:R-:W-:Y:S01]  /*0480*/  IMAD.MOV R5, RZ, RZ, -R6 ;  /* 0x000000ffff057224 */ /* 0x000fe200078e0a06 */
[----:B------:R-:W-:Y:S01]  /*0490*/  IABS R6, R72 ;  /* 0x0000004800067213 */ /* 0x000fe20000000000 */
[----:B------:R-:W-:-:S04]  /*04a0*/  IMAD.HI.U32 R3, R2, R4, RZ ;  /* 0x0000000402037227 */ /* 0x000fc800078e00ff */
[----:B------:R-:W-:Y:S02]  /*04b0*/  IMAD R4, R3, R5, R4 ;  /* 0x0000000503047224 */ /* 0x000fe400078e0204 */
[----:B------:R-:W-:Y:S02]  /*04c0*/  IMAD.MOV.U32 R2, RZ, RZ, R6 ;  /* 0x000000ffff027224 */ /* 0x000fe400078e0006 */
[----:B-1----:R-:W-:Y:S01]  /*04d0*/  VIADD R5, R8, 0xffffffe ;  /* 0x0ffffffe08057836 */ /* 0x002fe20000000000 */
[----:B------:R-:W-:Y:S01]  /*04e0*/  ISETP.GT.U32.AND P1, PT, R7, R4, PT ;  /* 0x000000040700720c */ /* 0x000fe20003f24070 */
[----:B------:R-:W1:Y:S01]  /*04f0*/  I2F.RP R6, R2 ;  /* 0x0000000200067306 */ /* 0x000e620000209400 */
[----:B------:R-:W-:-:S07]  /*0500*/  SHF.R.U32.HI R8, RZ, 0x1, R15 ;  /* 0x00000001ff087819 */ /* 0x000fce000001160f */
[----:B------:R-:W2:Y:S04]  /*0510*/  F2I.FTZ.U32.TRUNC.NTZ R5, R5 ;  /* 0x0000000500057305 */ /* 0x000ea8000021f000 */
[----:B------:R-:W-:Y:S02]  /*0520*/  @!P1 IMAD.IADD R4, R4, 0x1, -R7 ;  /* 0x0000000104049824 */ /* 0x000fe400078e0a07 */
[----:B------:R-:W-:Y:S01]  /*0530*/  @!P1 VIADD R3, R3, 0x1 ;  /* 0x0000000103039836 */ /* 0x000fe20000000000 */
[----:B------:R-:W-:Y:S02]  /*0540*/  ISETP.NE.AND P1, PT, R13, RZ, PT ;  /* 0x000000ff0d00720c */ /* 0x000fe40003f25270 */
[----:B------:R-:W-:Y:S02]  /*0550*/  ISETP.GE.U32.AND P0, PT, R4, R7, PT ;  /* 0x000000070400720c */ /* 0x000fe40003f06070 */
[----:B------:R-:W-:Y:S01]  /*0560*/  LOP3.LUT R4, R14, R13, RZ, 0x3c, !PT ;  /* 0x0000000d0e047212 */ /* 0x000fe200078e3cff */
[----:B-1----:R-:W1:Y:S03]  /*0570*/  MUFU.RCP R7, R6 ;  /* 0x0000000600077308 */ /* 0x002e660000001000 */
[----:B------:R-:W-:Y:S01]  /*0580*/  ISETP.GE.AND P2, PT, R4, RZ, PT ;  /* 0x000000ff0400720c */ /* 0x000fe20003f46270 */
[----:B--2---:R-:W-:-:S06]  /*0590*/  IMAD.MOV R4, RZ, RZ, -R5 ;  /* 0x000000ffff047224 */ /* 0x004fcc00078e0a05 */
[----:B------:R-:W-:-:S04]  /*05a0*/  @P0 VIADD R3, R3, 0x1 ;  /* 0x0000000103030836 */ /* 0x000fc80000000000 */
[----:B------:R-:W-:Y:S01]  /*05b0*/  IMAD.MOV.U32 R10, RZ, RZ, R3 ;  /* 0x000000ffff0a7224 */ /* 0x000fe200078e0003 */
[----:B------:R-:W-:Y:S01]  /*05c0*/  SHF.R.U32.HI R3, RZ, 0x5, R74 ;  /* 0x00000005ff037819 */ /* 0x000fe2000001164a */
[----:B-1----:R-:W-:Y:S02]  /*05d0*/  VIADD R7, R7, 0xffffffe ;  /* 0x0ffffffe07077836 */ /* 0x002fe40000000000 */
[----:B------:R-:W-:Y:S01]  /*05e0*/  @!P2 IMAD.MOV R10, RZ, RZ, -R10 ;  /* 0x000000ffff0aa224 */ /* 0x000fe200078e0a0a */
[----:B------:R-:W-:Y:S01]  /*05f0*/  @!P1 LOP3.LUT R10, RZ, R13, RZ, 0x33, !PT ;  /* 0x0000000dff0a9212 */ /* 0x000fe200078e33ff */
[----:B------:R1:W2:Y:S01]  /*0600*/  F2I.FTZ.U32.TRUNC.NTZ R11, R7 ;  /* 0x00000007000b7305 */ /* 0x0002a2000021f000 */
[----:B------:R-:W-:Y:S01]  /*0610*/  SGXT.U32 R6, R3, 0x2 ;  /* 0x000000020306781a */ /* 0x000fe20000000000 */
[----:B------:R-:W-:Y:S02]  /*0620*/  IMAD.MOV.U32 R3, RZ, RZ, R4 ;  /* 0x000000ffff037224 */ /* 0x000fe400078e0004 */
[----:B------:R-:W-:-:S02]  /*0630*/  IMAD.SHL.U32 R9, R10, 0x100, RZ ;  /* 0x000001000a097824 */ /* 0x000fc400078e00ff */
[----:B------:R-:W-:Y:S02]  /*0640*/  IMAD R3, R3, R0, RZ ;  /* 0x0000000003037224 */ /* 0x000fe400078e02ff */
[----:B------:R-:W-:Y:S01]  /*0650*/  IMAD.MOV.U32 R4, RZ, RZ, RZ ;  /* 0x000000ffff047224 */ /* 0x000fe200078e00ff */
[----:B------:R-:W-:Y:S01]  /*0660*/  LOP3.LUT R6, R9, R6, RZ, 0xfc, !PT ;  /* 0x0000000609067212 */ /* 0x000fe200078efcff */
[----:B------:R-:W-:Y:S01]  /*0670*/  IMAD.MOV R10, RZ, RZ, -R10 ;  /* 0x000000ffff0a7224 */ /* 0x000fe200078e0a0a */
[----:B------:R3:W-:Y:S01]  /*0680*/  STL [R1+0x8b8], R9 ;  /* 0x0008b80901007387 */ /* 0x0007e20000100800 */
[----:B------:R-:W-:Y:S01]  /*0690*/  IMAD.HI.U32 R5, R5, R3, R4 ;  /* 0x0000000305057227 */ /* 0x000fe200078e0004 */
[----:B------:R-:W-:Y:S02]  /*06a0*/  IABS R12, R6 ;  /* 0x00000006000c7213 */ /* 0x000fe40000000000 */
[C---:B------:R-:W-:Y:S01]  /*06b0*/  LOP3.LUT R17, R6.reuse, 0xfc, RZ, 0xfc, !PT ;  /* 0x000000fc06117812 */ /* 0x040fe200078efcff */
[----:B------:R-:W-:Y:S01]  /*06c0*/  IMAD.SHL.U32 R3, R151, 0x4, RZ ;  /* 0x0000000497037824 */ /* 0x000fe200078e00ff */
[----:B------:R-:W-:Y:S01]  /*06d0*/  LOP3.LUT R19, R6, 0x8, RZ, 0xfc, !PT ;  /* 0x0000000806137812 */ /* 0x000fe200078efcff */
[----:B------:R-:W-:Y:S01]  /*06e0*/  IMAD.HI.U32 R4, R5, R12, RZ ;  /* 0x0000000c05047227 */ /* 0x000fe200078e00ff */
[----:B------:R-:W-:-:S02]  /*06f0*/  IABS R15, R17 ;  /* 0x00000011000f7213 */ /* 0x000fc40000000000 */
[----:B------:R-:W-:Y:S01]  /*0700*/  LOP3.LUT R238, R3, R8, RZ, 0x3c, !PT ;  /* 0x0000000803ee7212 */ /* 0x000fe200078e3cff */
[----:B-1----:R-:W-:Y:S01]  /*0710*/  IMAD.MOV R7, RZ, RZ, -R4 ;  /* 0x000000ffff077224 */ /* 0x002fe200078e0a04 */
[----:B------:R-:W-:Y:S01]  /*0720*/  LOP3.LUT R18, R6, 0x4, RZ, 0xfc, !PT ;  /* 0x0000000406127812 */ /* 0x000fe200078efcff */
[----:B------:R-:W-:Y:S01]  /*0730*/  IMAD.HI.U32 R4, R5, R15, RZ ;  /* 0x0000000f05047227 */ /* 0x000fe200078e00ff */
[----:B------:R-:W-:Y:S02]  /*0740*/  ISETP.GE.AND P1, PT, R19, RZ, PT ;  /* 0x000000ff1300720c */ /* 0x000fe40003f26270 */
[----:B------:R-:W-:Y:S01]  /*0750*/  ISETP.GE.AND P0, PT, R18, RZ, PT ;  /* 0x000000ff1200720c */ /* 0x000fe20003f06270 */
[C---:B------:R-:W-:Y:S01]  /*0760*/  IMAD R8, R0.reuse, R7, R12 ;  /* 0x0000000700087224 */ /* 0x040fe200078e020c */
[----:B------:R-:W-:Y:S01]  /*0770*/  IABS R12, R18 ;  /* 0x00000012000c7213 */ /* 0x000fe20000000000 */
[----:B------:R-:W-:Y:S01]  /*0780*/  IMAD R3, R13, R10, R14 ;  /* 0x0000000a0d037224 */ /* 0x000fe200078e020e */
[----:B------:R-:W-:Y:S01]  /*0790*/  IABS R10, R19 ;  /* 0x00000013000a7213 */ /* 0x000fe20000000000 */
[----:B--2---:R-:W-:Y:S01]  /*07a0*/  IMAD.MOV R13, RZ, RZ, -R11 ;  /* 0x000000ffff0d7224 */ /* 0x004fe200078e0a0b */
[----:B------:R-:W-:Y:S01]  /*07b0*/  ISETP.GT.U32.AND P2, PT, R0, R8, PT ;  /* 0x000000080000720c */ /* 0x000fe20003f44070 */
[----:B------:R-:W-:Y:S01]  /*07c0*/  IMAD.MOV R14, RZ, RZ, -R4 ;  /* 0x000000ffff0e7224 */ /* 0x000fe200078e0a04 */
[C---:B------:R-:W-:Y:S01]  /*07d0*/  LOP3.LUT R19, R6.reuse, 0x14, RZ, 0xfc, !PT ;  /* 0x0000001406137812 */ /* 0x040fe200078efcff */
[----:B------:R-:W-:Y:S01]  /*07e0*/  IMAD R7, R13, R2, RZ ;  /* 0x000000020d077224 */ /* 0x000fe200078e02ff */
[C---:B------:R-:W-:Y:S01]  /*07f0*/  LOP3.LUT R18, R6.reuse, 0x10, RZ, 0xfc, !PT ;  /* 0x0000001006127812 */ /* 0x040fe200078efcff */
[----:B------:R-:W-:Y:S01]  /*0800*/  IMAD.MOV.U32 R13, RZ, RZ, R10 ;  /* 0x000000ffff0d7224 */ /* 0x000fe200078e000a */
[----:B------:R-:W-:Y:S01]  /*0810*/  LOP3.LUT R21, R6, 0x18, RZ, 0xfc, !PT ;  /* 0x0000001806157812 */ /* 0x000fe200078efcff */
[----:B------:R-:W-:Y:S01]  /*0820*/  IMAD R15, R0, R14, R15 ;  /* 0x0000000e000f7224 */ /* 0x000fe200078e020f */
[C---:B------:R-:W-:Y:S01]  /*0830*/  LOP3.LUT R22, R6.reuse, 0x1c, RZ, 0xfc, !PT ;  /* 0x0000001c06167812 */ /* 0x040fe200078efcff */
[----:B------:R-:W-:Y:S01]  /*0840*/  IMAD.MOV.U32 R10, RZ, RZ, RZ ;  /* 0x000000ffff0a7224 */ /* 0x000fe200078e00ff */
[----:B------:R-:W-:-:S02]  /*0850*/  LOP3.LUT R23, R6, 0x20, RZ, 0xfc, !PT ;  /* 0x0000002006177812 */ /* 0x000fc400078efcff */
[----:B------:R-:W-:Y:S01]  /*0860*/  ISETP.GT.U32.AND P3, PT, R0, R15, PT ;  /* 0x0000000f0000720c */ /* 0x000fe20003f64070 */
[----:B------:R-:W-:Y:S01]  /*0870*/  IMAD.HI.U32 R4, R11, R7, R10 ;  /* 0x000000070b047227 */ /* 0x000fe200078e000a */
[C---:B------:R-:W-:Y:S02]  /*0880*/  LOP3.LUT R24, R6.reuse, 0x24, RZ, 0xfc, !PT ;  /* 0x0000002406187812 */ /* 0x040fe400078efcff */
[C---:B------:R-:W-:Y:S01]  /*0890*/  LOP3.LUT R25, R6.reuse, 0x28, RZ, 0xfc, !PT ;  /* 0x0000002806197812 */ /* 0x040fe200078efcff */
[C---:B------:R-:W-:Y:S01]  /*08a0*/  IMAD.HI.U32 R7, R5.reuse, R12, RZ ;  /* 0x0000000c05077227 */ /* 0x040fe200078e00ff */
[----:B------:R-:W-:Y:S02]  /*08b0*/  IABS R20, R24 ;  /* 0x0000001800147213 */ /* 0x000fe40000000000 */
[C---:B------:R-:W-:Y:S01]  /*08c0*/  LOP3.LUT R26, R6.reuse, 0x38, RZ, 0xfc, !PT ;  /* 0x00000038061a7812 */ /* 0x040fe200078efcff */
[----:B------:R-:W-:Y:S01]  /*08d0*/  IMAD.HI.U32 R11, R5, R13, RZ ;  /* 0x0000000d050b7227 */ /* 0x000fe200078e00ff */
[----:B------:R-:W-:-:S02]  /*08e0*/  LOP3.LUT R30, R6, 0x3c, RZ, 0xfc, !PT ;  /* 0x0000003c061e7812 */ /* 0x000fc400078efcff */
[C---:B------:R-:W-:Y:S01]  /*08f0*/  LOP3.LUT R31, R6.reuse, 0x40, RZ, 0xfc, !PT ;  /* 0x00000040061f7812 */ /* 0x040fe200078efcff */
[----:B------:R-:W-:Y:S01]  /*0900*/  IMAD.MOV R7, RZ, RZ, -R7 ;  /* 0x000000ffff077224 */ /* 0x000fe200078e0a07 */
[----:B------:R-:W-:Y:S01]  /*0910*/  LOP3.LUT R33, R6, 0x48, RZ, 0xfc, !PT ;  /* 0x0000004806217812 */ /* 0x000fe200078efcff */
[----:B------:R-:W-:Y:S01]  /*0920*/  IMAD.MOV R11, RZ, RZ, -R11 ;  /* 0x000000ffff0b7224 */ /* 0x000fe200078e0a0b */
[----:B------:R-:W-:Y:S01]  /*0930*/  IABS R27, R31 ;  /* 0x0000001f001b7213 */ /* 0x000fe20000000000 */
[----:B------:R-:W-:Y:S01]  /*0940*/  @!P2 IMAD.IADD R8, R8, 0x1, -R0 ;  /* 0x000000010808a824 */ /* 0x000fe200078e0a00 */
[----:B------:R-:W-:Y:S01]  /*0950*/  IABS R29, R33 ;  /* 0x00000021001d7213 */ /* 0x000fe20000000000 */
[----:B------:R-:W-:Y:S01]  /*0960*/  IMAD R12, R0, R7, R12 ;  /* 0x00000007000c7224 */ /* 0x000fe200078e020c */
[----:B------:R-:W-:Y:S01]  /*0970*/  LOP3.LUT R32, R6, 0x44, RZ, 0xfc, !PT ;  /* 0x0000004406207812 */ /* 0x000fe200078efcff */
[C---:B------:R-:W-:Y:S01]  /*0980*/  IMAD R13, R0.reuse, R11, R13 ;  /* 0x0000000b000d7224 */ /* 0x040fe200078e020d */
[C---:B------:R-:W-:Y:S01]  /*0990*/  ISETP.GT.U32.AND P5, PT, R0.reuse, R8, PT ;  /* 0x000000080000720c */ /* 0x040fe20003fa4070 */
[----:B------:R-:W-:Y:S01]  /*09a0*/  @!P3 IMAD.IADD R15, R15, 0x1, -R0 ;  /* 0x000000010f0fb824 */ /* 0x000fe200078e0a00 */
[----:B------:R-:W-:Y:S01]  /*09b0*/  ISETP.GT.U32.AND P2, PT, R0, R12, PT ;  /* 0x0000000c0000720c */ /* 0x000fe20003f44070 */
[----:B------:R-:W-:Y:S01]  /*09c0*/  IMAD.IADD R10, R16, 0x1, R3 ;  /* 0x00000001100a7824 */ /* 0x000fe200078e0203 */
[----:B------:R-:W-:-:S02]  /*09d0*/  ISETP.GT.U32.AND P3, PT, R0, R13, PT ;  /* 0x0000000d0000720c */ /* 0x000fc40003f64070 */
[----:B------:R-:W-:Y:S01]  /*09e0*/  LOP3.LUT R3, R6, 0xc, RZ, 0xfc, !PT ;  /* 0x0000000c06037812 */ /* 0x000fe200078efcff */
[----:B------:R-:W-:Y:S01]  /*09f0*/  IMAD R10, R10, 0x100, R151 ;  /* 0x000001000a0a7824 */ /* 0x000fe200078e0297 */
[----:B------:R-:W-:Y:S02]  /*0a00*/  ISETP.GT.U32.AND P6, PT, R0, R15, PT ;  /* 0x0000000f0000720c */ /* 0x000fe40003fc4070 */
[----:B------:R-:W-:Y:S02]  /*0a10*/  ISETP.GE.AND P4, PT, R3, RZ, PT ;  /* 0x000000ff0300720c */ /* 0x000fe40003f86270 */
[----:B------:R-:W-:Y:S01]  /*0a20*/  IABS R14, R3 ;  /* 0x00000003000e7213 */ /* 0x000fe20000000000 */
[--C-:B------:R-:W-:Y:S01]  /*0a30*/  @!P5 IMAD.IADD R8, R8, 0x1, -R0.reuse ;  /* 0x000000010808d824 */ /* 0x100fe200078e0a00 */
[----:B------:R-:W-:Y:S01]  /*0a40*/  IABS R3, R19 ;  /* 0x0000001300037213 */ /* 0x000fe20000000000 */
[--C-:B------:R-:W-:Y:S01]  /*0a50*/  @!P2 IMAD.IADD R12, R12, 0x1, -R0.reuse ;  /* 0x000000010c0ca824 */ /* 0x100fe200078e0a00 */
[----:B------:R-:W-:Y:S01]  /*0a60*/  IABS R16, R18 ;  /* 0x0000001200107213 */ /* 0x000fe20000000000 */
[----:B------:R-:W-:Y:S01]  /*0a70*/  @!P3 IMAD.IADD R13, R13, 0x1, -R0 ;  /* 0x000000010d0db824 */ /* 0x000fe200078e0a00 */
[----:B------:R-:W-:Y:S01]  /*0a80*/  ISETP.GE.AND P5, PT, R17, RZ, PT ;  /* 0x000000ff1100720c */ /* 0x000fe20003fa6270 */
[----:B------:R-:W-:Y:S01]  /*0a90*/  IMAD.MOV.U32 R17, RZ, RZ, R3 ;  /* 0x000000ffff117224 */ /* 0x000fe200078e0003 */
[----:B------:R-:W-:Y:S01]  /*0aa0*/  ISETP.GE.AND P2, PT, R6, RZ, PT ;  /* 0x000000ff0600720c */ /* 0x000fe20003f46270 */
[----:B------:R-:W-:Y:S01]  /*0ab0*/  IMAD.HI.U32 R3, R5, R14, RZ ;  /* 0x0000000e05037227 */ /* 0x000fe200078e00ff */
[----:B------:R-:W-:-:S02]  /*0ac0*/  ISETP.GT.U32.AND P3, PT, R0, R12, PT ;  /* 0x0000000c0000720c */ /* 0x000fc40003f64070 */
[----:B------:R-:W-:Y:S01]  /*0ad0*/  IABS R28, R32 ;  /* 0x00000020001c7213 */ /* 0x000fe20000000000 */
[----:B------:R-:W-:Y:S01]  /*0ae0*/  IMAD.HI.U32 R7, R5, R16, RZ ;  /* 0x0000001005077227 */ /* 0x000fe200078e00ff */
[C---:B------:R-:W-:Y:S02]  /*0af0*/  LOP3.LUT R34, R6.reuse, 0x50, RZ, 0xfc, !PT ;  /* 0x0000005006227812 */ /* 0x040fe400078efcff */
[C---:B------:R-:W-:Y:S01]  /*0b00*/  LOP3.LUT R36, R6.reuse, 0x54, RZ, 0xfc, !PT ;  /* 0x0000005406247812 */ /* 0x040fe200078efcff */
[----:B------:R-:W-:Y:S01]  /*0b10*/  IMAD.MOV R3, RZ, RZ, -R3 ;  /* 0x000000ffff037224 */ /* 0x000fe200078e0a03 */
[----:B------:R-:W-:Y:S01]  /*0b20*/  LOP3.LUT R37, R6, 0x58, RZ, 0xfc, !PT ;  /* 0x0000005806257812 */ /* 0x000fe200078efcff */
[----:B------:R-:W-:Y:S01]  /*0b30*/  @!P6 IMAD.IADD R15, R15, 0x1, -R0 ;  /* 0x000000010f0fe824 */ /* 0x000fe200078e0a00 */
[----:B------:R-:W-:Y:S01]  /*0b40*/  ISETP.GT.U32.AND P6, PT, R0, R13, PT ;  /* 0x0000000d0000720c */ /* 0x000fe20003fc4070 */
[----:B------:R-:W-:Y:S01]  /*0b50*/  IMAD.HI.U32 R11, R5, R17, RZ ;  /* 0x00000011050b7227 */ /* 0x000fe200078e00ff */
[----:B------:R-:W-:-:S02]  /*0b60*/  LOP3.LUT R39, R6, 0x60, RZ, 0xfc, !PT ;  /* 0x0000006006277812 */ /* 0x000fc400078efcff */
[----:B------:R-:W-:Y:S01]  /*0b70*/  LOP3.LUT R38, R6, 0x5c, RZ, 0xfc, !PT ;  /* 0x0000005c06267812 */ /* 0x000fe200078efcff */
[----:B------:R-:W-:Y:S01]  /*0b80*/  IMAD.MOV R7, RZ, RZ, -R7 ;  /* 0x000000ffff077224 */ /* 0x000fe200078e0a07 */
[----:B------:R-:W-:Y:S01]  /*0b90*/  IABS R35, R39 ;  /* 0x0000002700237213 */ /* 0x000fe20000000000 */
[----:B------:R-:W-:Y:S01]  /*0ba0*/  IMAD R14, R0, R3, R14 ;  /* 0x00000003000e7224 */ /* 0x000fe200078e020e */
[C---:B------:R-:W-:Y:S01]  /*0bb0*/  LOP3.LUT R40, R6.reuse, 0x64, RZ, 0xfc, !PT ;  /* 0x0000006406287812 */ /* 0x040fe200078efcff */
[----:B------:R-:W-:Y:S01]  /*0bc0*/  IMAD.MOV.U32 R3, RZ, RZ, R15 ;  /* 0x000000ffff037224 */ /* 0x000fe200078e000f */
[C---:B------:R-:W-:Y:S01]  /*0bd0*/  LOP3.LUT R41, R6.reuse, 0x68, RZ, 0xfc, !PT ;  /* 0x0000006806297812 */ /* 0x040fe200078efcff */
[----:B------:R-:W-:Y:S01]  /*0be0*/  IMAD.MOV R11, RZ, RZ, -R11 ;  /* 0x000000ffff0b7224 */ /* 0x000fe200078e0a0b */
[----:B------:R-:W-:Y:S01]  /*0bf0*/  LOP3.LUT R42, R6, 0x6c, RZ, 0xfc, !PT ;  /* 0x0000006c062a7812 */ /* 0x000fe200078efcff */
[----:B------:R-:W-:Y:S01]  /*0c00*/  IMAD R15, R0, R7, R16 ;  /* 0x00000007000f7224 */ /* 0x000fe200078e0210 */
[----:B------:R-:W-:Y:S01]  /*0c10*/  LOP3.LUT R44, R6, 0x70, RZ, 0xfc, !PT ;  /* 0x00000070062c7812 */ /* 0x000fe200078efcff */
[C---:B------:R-:W-:Y:S01]  /*0c20*/  IMAD R16, R0.reuse, R11, R17 ;  /* 0x0000000b00107224 */ /* 0x040fe200078e0211 */
[----:B------:R-:W-:Y:S01]  /*0c30*/  IABS R17, R21 ;  /* 0x0000001500117213 */ /* 0x000fe20000000000 */
[----:B------:R-:W-:Y:S01]  /*0c40*/  @!P2 IMAD.MOV R8, RZ, RZ, -R8 ;  /* 0x000000ffff08a224 */ /* 0x000fe200078e0a08 */
[C---:B------:R-:W-:Y:S01]  /*0c50*/  ISETP.GT.U32.AND P2, PT, R0.reuse, R15, PT ;  /* 0x0000000f0000720c */ /* 0x040fe20003f44070 */
[--C-:B------:R-:W-:Y:S01]  /*0c60*/  @!P6 IMAD.IADD R13, R13, 0x1, -R0.reuse ;  /* 0x000000010d0de824 */ /* 0x100fe200078e0a00 */
[C---:B------:R-:W-:Y:S01]  /*0c70*/  ISETP.GT.U32.AND P6, PT, R0.reuse, R16, PT ;  /* 0x000000100000720c */ /* 0x040fe20003fc4070 */
[----:B------:R-:W-:Y:S01]  /*0c80*/  @!P5 IMAD.MOV R3, RZ, RZ, -R3 ;  /* 0x000000ffff03d224 */ /* 0x000fe200078e0a03 */
[----:B------:R-:W-:Y:S01]  /*0c90*/  ISETP.GT.U32.AND P5, PT, R0, R14, PT ;  /* 0x0000000e0000720c */ /* 0x000fe20003fa4070 */
[----:B------:R-:W-:Y:S01]  /*0ca0*/  @!P3 IMAD.IADD R12, R12, 0x1, -R0 ;  /* 0x000000010c0cb824 */ /* 0x000fe200078e0a00 */
[----:B------:R-:W-:Y:S01]  /*0cb0*/  ISETP.GE.AND P3, PT, R18, RZ, PT ;  /* 0x000000ff1200720c */ /* 0x000fe20003f66270 */
[----:B------:R-:W-:Y:S01]  /*0cc0*/  IMAD.HI.U32 R7, R5, R17, RZ ;  /* 0x0000001105077227 */ /* 0x000fe200078e00ff */
[----:B------:R-:W-:-:S02]  /*0cd0*/  IABS R18, R22 ;  /* 0x0000001600127213 */ /* 0x000fc40000000000 */
[C---:B------:R-:W-:Y:S01]  /*0ce0*/  LOP3.LUT R45, R6.reuse, 0x78, RZ, 0xfc, !PT ;  /* 0x00000078062d7812 */ /* 0x040fe200078efcff */
[----:B------:R-:W-:Y:S01]  /*0cf0*/  IMAD.MOV R11, RZ, RZ, -R7 ;  /* 0x000000ffff0b7224 */ /* 0x000fe200078e0a07 */
[C---:B------:R-:W-:Y:S01]  /*0d00*/  LOP3.LUT R46, R6.reuse, 0x7c, RZ, 0xfc, !PT ;  /* 0x0000007c062e7812 */ /* 0x040fe200078efcff */
[--C-:B------:R-:W-:Y:S01]  /*0d10*/  @!P2 IMAD.IADD R15, R15, 0x1, -R0.reuse ;  /* 0x000000010f0fa824 */ /* 0x100fe200078e0a00 */
[----:B------:R-:W-:Y:S01]  /*0d20*/  LOP3.LUT R47, R6, 0x80, RZ, 0xfc, !PT ;  /* 0x00000080062f7812 */ /* 0x000fe200078efcff */
[--C-:B------:R-:W-:Y:S01]  /*0d30*/  @!P6 IMAD.IADD R16, R16, 0x1, -R0.reuse ;  /* 0x000000011010e824 */ /* 0x100fe200078e0a00 */
[----:B------:R-:W-:Y:S01]  /*0d40*/  IABS R43, R46 ;  /* 0x0000002e002b7213 */ /* 0x000fe20000000000 */
[----:B------:R-:W-:Y:S01]  /*0d50*/  IMAD.HI.U32 R7, R5, R18, RZ ;  /* 0x0000001205077227 */ /* 0x000fe200078e00ff */
[----:B------:R-:W-:Y:S02]  /*0d60*/  ISETP.GT.U32.AND P6, PT, R0, R15, PT ;  /* 0x0000000f0000720c */ /* 0x000fe40003fc4070 */
[----:B------:R-:W-:Y:S01]  /*0d70*/  LOP3.LUT R48, R6, 0x88, RZ, 0xfc, !PT ;  /* 0x0000008806307812 */ /* 0x000fe200078efcff */
[----:B------:R-:W-:Y:S01]  /*0d80*/  @!P5 IMAD.IADD R14, R14, 0x1, -R0 ;  /* 0x000000010e0ed824 */ /* 0x000fe200078e0a00 */
[----:B------:R-:W-:Y:S01]  /*0d90*/  ISETP.GE.AND P5, PT, R19, RZ, PT ;  /* 0x000000ff1300720c */ /* 0x000fe20003fa6270 */
[----:B------:R-:W-:Y:S01]  /*0da0*/  IMAD.MOV R7, RZ, RZ, -R7 ;  /* 0x000000ffff077224 */ /* 0x000fe200078e0a07 */
[----:B------:R-:W-:Y:S01]  /*0db0*/  IABS R19, R23 ;  /* 0x0000001700137213 */ /* 0x000fe20000000000 */
[C---:B------:R-:W-:Y:S01]  /*0dc0*/  IMAD R17, R0.reuse, R11, R17 ;  /* 0x0000000b00117224 */ /* 0x040fe200078e0211 */
[C---:B------:R-:W-:Y:S01]  /*0dd0*/  ISETP.GT.U32.AND P2, PT, R0.reuse, R14, PT ;  /* 0x0000000e0000720c */ /* 0x040fe20003f44070 */
[----:B------:R-:W-:Y:S01]  /*0de0*/  IMAD R18, R0, R7, R18 ;  /* 0x0000000700127224 */ /* 0x000fe200078e0212 */
[C---:B------:R-:W-:Y:S01]  /*0df0*/  LOP3.LUT R50, R6.reuse, 0x90, RZ, 0xfc, !PT ;  /* 0x0000009006327812 */ /* 0x040fe200078efcff */
[----:B------:R-:W-:Y:S01]  /*0e00*/  IMAD.HI.U32 R7, R5, R19, RZ ;  /* 0x0000001305077227 */ /* 0x000fe200078e00ff */
[----:B------:R-:W-:-:S02]  /*0e10*/  LOP3.LUT R49, R6, 0x8c, RZ, 0xfc, !PT ;  /* 0x0000008c06317812 */ /* 0x000fc400078efcff */
[----:B------:R-:W-:Y:S01]  /*0e20*/  LOP3.LUT R51, R6, 0x94, RZ, 0xfc, !PT ;  /* 0x0000009406337812 */ /* 0x000fe200078efcff */
[----:B------:R-:W-:Y:S01]  /*0e30*/  @!P6 IMAD.IADD R15, R15, 0x1, -R0 ;  /* 0x000000010f0fe824 */ /* 0x000fe200078e0a00 */
[C---:B------:R-:W-:Y:S01]  /*0e40*/  ISETP.GT.U32.AND P6, PT, R0.reuse, R18, PT ;  /* 0x000000120000720c */ /* 0x040fe20003fc4070 */
[----:B------:R-:W-:Y:S01]  /*0e50*/  @!P0 IMAD.MOV R12, RZ, RZ, -R12 ;  /* 0x000000ffff0c8224 */ /* 0x000fe200078e0a0c */
[----:B------:R-:W-:Y:S01]  /*0e60*/  ISETP.GT.U32.AND P0, PT, R0, R16, PT ;  /* 0x000000100000720c */ /* 0x000fe20003f04070 */
[----:B------:R-:W-:Y:S01]  /*0e70*/  IMAD.MOV R11, RZ, RZ, -R7 ;  /* 0x000000ffff0b7224 */ /* 0x000fe200078e0a07 */
[----:B------:R-:W-:Y:S01]  /*0e80*/  LOP3.LUT R52, R6, 0x98, RZ, 0xfc, !PT ;  /* 0x0000009806347812 */ /* 0x000fe200078efcff */
[----:B------:R-:W-:Y:S01]  /*0e90*/  @!P2 IMAD.IADD R14, R14, 0x1, -R0 ;  /* 0x000000010e0ea824 */ /* 0x000fe200078e0a00 */
[----:B------:R-:W-:Y:S01]  /*0ea0*/  ISETP.GT.U32.AND P2, PT, R0, R17, PT ;  /* 0x000000110000720c */ /* 0x000fe20003f44070 */
[----:B------:R-:W-:Y:S01]  /*0eb0*/  IMAD.HI.U32 R7, R5, R20, RZ ;  /* 0x0000001405077227 */ /* 0x000fe200078e00ff */
[----:B------:R-:W-:-:S02]  /*0ec0*/  LOP3.LUT R55, R6, 0xa0, RZ, 0xfc, !PT ;  /* 0x000000a006377812 */ /* 0x000fc400078efcff */
[----:B------:R-:W-:Y:S01]  /*0ed0*/  LOP3.LUT R56, R6, 0xa4, RZ, 0xfc, !PT ;  /* 0x000000a406387812 */ /* 0x000fe200078efcff */
[----:B------:R-:W-:Y:S01]  /*0ee0*/  IMAD R19, R0, R11, R19 ;  /* 0x0000000b00137224 */ /* 0x000fe200078e0213 */
[----:B------:R-:W-:Y:S01]  /*0ef0*/  LOP3.LUT R57, R6, 0xa8, RZ, 0xfc, !PT ;  /* 0x000000a806397812 */ /* 0x000fe200078efcff */
[----:B------:R-:W-:Y:S01]  /*0f00*/  @!P6 IMAD.IADD R18, R18, 0x1, -R0 ;  /* 0x000000011212e824 */ /* 0x000fe200078e0a00 */
[----:B------:R-:W-:Y:S01]  /*0f10*/  LOP3.LUT R58, R6, 0xb8, RZ, 0xfc, !PT ;  /* 0x000000b8063a7812 */ /* 0x000fe200078efcff */
[----:B------:R-:W-:Y:S01]  /*0f20*/  IMAD.MOV R11, RZ, RZ, -R7 ;  /* 0x000000ffff0b7224 */ /* 0x000fe200078e0a07 */
[----:B------:R-:W-:Y:S01]  /*0f30*/  IABS R54, R57 ;  /* 0x0000003900367213 */ /* 0x000fe20000000000 */
[----:B------:R-:W-:Y:S01]  /*0f40*/  @!P4 IMAD.MOV R14, RZ, RZ, -R14 ;  /* 0x000000ffff0ec224 */ /* 0x000fe200078e0a0e */
[C---:B------:R-:W-:Y:S01]  /*0f50*/  ISETP.GT.U32.AND P6, PT, R0.reuse, R18, PT ;  /* 0x000000120000720c */ /* 0x040fe20003fc4070 */
[----:B------:R-:W-:Y:S01]  /*0f60*/  @!P2 IMAD.IADD R17, R17, 0x1, -R0 ;  /* 0x000000011111a824 */ /* 0x000fe200078e0a00 */
[----:B------:R-:W-:Y:S01]  /*0f70*/  ISETP.GT.U32.AND P4, PT, R0, R19, PT ;  /* 0x000000130000720c */ /* 0x000fe20003f84070 */
[----:B------:R-:W-:Y:S01]  /*0f80*/  @!P1 IMAD.MOV R13, RZ, RZ, -R13 ;  /* 0x000000ffff0d9224 */ /* 0x000fe200078e0a0d */
[----:B------:R-:W-:Y:S01]  /*0f90*/  ISETP.GE.AND P2, PT, R22, RZ, PT ;  /* 0x000000ff1600720c */ /* 0x000fe20003f46270 */
[C---:B------:R-:W-:Y:S01]  /*0fa0*/  IMAD R20, R0.reuse, R11, R20 ;  /* 0x0000000b00147224 */ /* 0x040fe200078e0214 */
[----:B------:R-:W-:Y:S01]  /*0fb0*/  ISETP.GT.U32.AND P1, PT, R0, R17, PT ;  /* 0x000000110000720c */ /* 0x000fe20003f24070 */
[----:B------:R-:W-:Y:S01]  /*0fc0*/  @!P0 IMAD.IADD R16, R16, 0x1, -R0 ;  /* 0x0000000110108824 */ /* 0x000fe200078e0a00 */
[----:B------:R-:W-:Y:S01]  /*0fd0*/  ISETP.GE.AND P0, PT, R21, RZ, PT ;  /* 0x000000ff1500720c */ /* 0x000fe20003f06270 */
[----:B------:R-:W-:Y:S01]  /*0fe0*/  @!P3 IMAD.MOV R15, RZ, RZ, -R15 ;  /* 0x000000ffff0fb224 */ /* 0x000fe200078e0a0f */
[----:B------:R-:W-:Y:S01]  /*0ff0*/  IABS R21, R25 ;  /* 0x0000001900157213 */ /* 0x000fe20000000000 */
[----:B------:R-:W-:Y:S01]  /*1000*/  @!P5 IMAD.MOV R16, RZ, RZ, -R16 ;  /* 0x000000ffff10d224 */ /* 0x000fe200078e0a10 */
[----:B------:R-:W-:Y:S01]  /*1010*/  LOP3.LUT R11, R6, 0x2c, RZ, 0xfc, !PT ;  /* 0x0000002c060b7812 */ /* 0x000fe200078efcff */
[----:B------:R-:W-:Y:S01]  /*1020*/  @!P6 IMAD.IADD R18, R18, 0x1, -R0 ;  /* 0x000000011212e824 */ /* 0x000fe200078e0a00 */
[----:B------:R-:W-:Y:S01]  /*1030*/  ISETP.GT.U32.AND P6, PT, R0, R20, PT ;  /* 0x000000140000720c */ /* 0x000fe20003fc4070 */
[----:B------:R-:W-:Y:S01]  /*1040*/  IMAD.HI.U32 R7, R5, R21, RZ ;  /* 0x0000001505077227 */ /* 0x000fe200078e00ff */
[----:B------:R-:W-:-:S02]  /*1050*/  IABS R22, R11 ;  /* 0x0000000b00167213 */ /* 0x000fc40000000000 */
[----:B------:R-:W-:Y:S01]  /*1060*/  ISETP.GE.AND P3, PT, R23, RZ, PT ;  /* 0x000000ff1700720c */ /* 0x000fe20003f66270 */
[--C-:B------:R-:W-:Y:S01]  /*1070*/  @!P4 IMAD.IADD R19, R19, 0x1, -R0.reuse ;  /* 0x000000011313c824 */ /* 0x100fe200078e0a00 */
[----:B------:R-:W-:Y:S01]  /*1080*/  ISETP.GE.AND P5, PT, R24, RZ, PT ;  /* 0x000000ff1800720c */ /* 0x000fe20003fa6270 */
[--C-:B------:R-:W-:Y:S01]  /*1090*/  @!P1 IMAD.IADD R17, R17, 0x1, -R0.reuse ;  /* 0x0000000111119824 */ /* 0x100fe200078e0a00 */
[----:B------:R-:W-:Y:S01]  /*10a0*/  ISETP.GE.AND P1, PT, R25, RZ, PT ;  /* 0x000000ff1900720c */ /* 0x000fe20003f26270 */
[----:B------:R-:W-:Y:S01]  /*10b0*/  IMAD.MOV R7, RZ, RZ, -R7 ;  /* 0x000000ffff077224 */ /* 0x000fe200078e0a07 */
[C---:B------:R-:W-:Y:S01]  /*10c0*/  ISETP.GT.U32.AND P4, PT, R0.reuse, R19, PT ;  /* 0x000000130000720c */ /* 0x040fe20003f84070 */
[----:B------:R-:W-:Y:S01]  /*10d0*/  @!P0 IMAD.MOV R17, RZ, RZ, -R17 ;  /* 0x000000ffff118224 */ /* 0x000fe200078e0a11 */
[----:B------:R-:W-:Y:S01]  /*10e0*/  ISETP.GE.AND P0, PT, R11, RZ, PT ;  /* 0x000000ff0b00720c */ /* 0x000fe20003f06270 */
[----:B------:R-:W-:Y:S01]  /*10f0*/  IMAD R21, R0, R7, R21 ;  /* 0x0000000700157224 */ /* 0x000fe200078e0215 */
[----:B------:R-:W-:Y:S01]  /*1100*/  LOP3.LUT R11, R6, 0x30, RZ, 0xfc, !PT ;  /* 0x00000030060b7812 */ /* 0x000fe200078efcff */
[----:B------:R-:W-:Y:S01]  /*1110*/  @!P6 IMAD.IADD R20, R20, 0x1, -R0 ;  /* 0x000000011414e824 */ /* 0x000fe200078e0a00 */
[----:B------:R-:W-:Y:S01]  /*1120*/  LOP3.LUT R25, R6, 0x34, RZ, 0xfc, !PT ;  /* 0x0000003406197812 */ /* 0x000fe200078efcff */
[----:B------:R-:W-:Y:S01]  /*1130*/  IMAD.HI.U32 R7, R5, R22, RZ ;  /* 0x0000001605077227 */ /* 0x000fe200078e00ff */
[----:B------:R-:W-:-:S02]  /*1140*/  IABS R23, R11 ;  /* 0x0000000b00177213 */ /* 0x000fc40000000000 */
[C---:B------:R-:W-:Y:S01]  /*1150*/  ISETP.GT.U32.AND P6, PT, R0.reuse, R20, PT ;  /* 0x000000140000720c */ /* 0x040fe20003fc4070 */
[----:B------:R-:W-:Y:S01]  /*1160*/  @!P2 IMAD.MOV R18, RZ, RZ, -R18 ;  /* 0x000000ffff12a224 */ /* 0x000fe200078e0a12 */
[C---:B------:R-:W-:Y:S01]  /*1170*/  ISETP.GT.U32.AND P2, PT, R0.reuse, R21, PT ;  /* 0x000000150000720c */ /* 0x040fe20003f44070 */
[----:B------:R-:W-:Y:S01]  /*1180*/  IMAD.MOV R7, RZ, RZ, -R7 ;  /* 0x000000ffff077224 */ /* 0x000fe200078e0a07 */
[----:B------:R-:W-:Y:S01]  /*1190*/  IABS R24, R25 ;  /* 0x0000001900187213 */ /* 0x000fe20000000000 */
[----:B------:R-:W-:Y:S01]  /*11a0*/  @!P4 IMAD.IADD R19, R19, 0x1, -R0 ;  /* 0x000000011313c824 */ /* 0x000fe200078e0a00 */
[----:B------:R-:W-:Y:S01]  /*11b0*/  ISETP.GE.AND P4, PT, R11, RZ, PT ;  /* 0x000000ff0b00720c */ /* 0x000fe20003f86270 */
[----:B------:R-:W-:Y:S01]  /*11c0*/  IMAD R22, R0, R7, R22 ;  /* 0x0000000700167224 */ /* 0x000fe200078e0216 */
[C---:B------:R-:W-:Y:S01]  /*11d0*/  LOP3.LUT R60, R6.reuse, 0xc0, RZ, 0xfc, !PT ;  /* 0x000000c0063c7812 */ /* 0x040fe200078efcff */
[----:B------:R-:W-:Y:S01]  /*11e0*/  IMAD.HI.U32 R7, R5, R23, RZ ;  /* 0x0000001705077227 */ /* 0x000fe200078e00ff */
[----:B------:R-:W-:-:S02]  /*11f0*/  LOP3.LUT R62, R6, 0xc4, RZ, 0xfc, !PT ;  /* 0x000000c4063e7812 */ /* 0x000fc400078efcff */
[C---:B------:R-:W-:Y:S01]  /*1200*/  LOP3.LUT R64, R6.reuse, 0xdc, RZ, 0xfc, !PT ;  /* 0x000000dc06407812 */ /* 0x040fe200078efcff */
[----:B------:R-:W-:Y:S01]  /*1210*/  IMAD.MOV R11, RZ, RZ, -R7 ;  /* 0x000000ffff0b7224 */ /* 0x000fe200078e0a07 */
[----:B------:R-:W-:Y:S01]  /*1220*/  LOP3.LUT R66, R6, 0xe0, RZ, 0xfc, !PT ;  /* 0x000000e006427812 */ /* 0x000fe200078efcff */
[--C-:B------:R-:W-:Y:S01]  /*1230*/  @!P2 IMAD.IADD R21, R21, 0x1, -R0.reuse ;  /* 0x000000011515a824 */ /* 0x100fe200078e0a00 */
[----:B------:R-:W-:Y:S01]  /*1240*/  IABS R87, R64 ;  /* 0x0000004000577213 */ /* 0x000fe20000000000 */
[----:B------:R-:W-:Y:S01]  /*1250*/  @!P6 IMAD.IADD R20, R20, 0x1, -R0 ;  /* 0x000000011414e824 */ /* 0x000fe200078e0a00 */
[----:B------:R-:W-:Y:S01]  /*1260*/  ISETP.GE.AND P6, PT, R25, RZ, PT ;  /* 0x000000ff1900720c */ /* 0x000fe20003fc6270 */
[C---:B------:R-:W-:Y:S01]  /*1270*/  IMAD R23, R0.reuse, R11, R23 ;  /* 0x0000000b00177224 */ /* 0x040fe200078e0217 */
[C---:B------:R-:W-:Y:S01]  /*1280*/  ISETP.GT.U32.AND P2, PT, R0.reuse, R21, PT ;  /* 0x000000150000720c */ /* 0x040fe20003f44070 */
[----:B------:R-:W-:Y:S01]  /*1290*/  @!P5 IMAD.MOV R20, RZ, RZ, -R20 ;  /* 0x000000ffff14d224 */ /* 0x000fe200078e0a14 */
[----:B------:R-:W-:Y:S01]  /*12a0*/  IABS R25, R26 ;  /* 0x0000001a00197213 */ /* 0x000fe20000000000 */
[----:B------:R-:W-:Y:S01]  /*12b0*/  @!P3 IMAD.MOV R19, RZ, RZ, -R19 ;  /* 0x000000ffff13b224 */ /* 0x000fe200078e0a13 */
[C---:B------:R-:W-:Y:S01]  /*12c0*/  ISETP.GT.U32.AND P5, PT, R0.reuse, R23, PT ;  /* 0x000000170000720c */ /* 0x040fe20003fa4070 */
[----:B------:R-:W-:Y:S01]  /*12d0*/  IMAD.HI.U32 R7, R5, R24, RZ ;  /* 0x0000001805077227 */ /* 0x000fe200078e00ff */
[----:B------:R-:W-:-:S02]  /*12e0*/  ISETP.GT.U32.AND P3, PT, R0, R22, PT ;  /* 0x000000160000720c */ /* 0x000fc40003f64070 */
[----:B------:R-:W-:Y:S01]  /*12f0*/  IABS R89, R66 ;  /* 0x0000004200597213 */ /* 0x000fe20000000000 */
[----:B------:R-:W-:Y:S01]  /*1300*/  IMAD.MOV R7, RZ, RZ, -R7 ;  /* 0x000000ffff077224 */ /* 0x000fe200078e0a07 */
[C---:B------:R-:W-:Y:S02]  /*1310*/  LOP3.LUT R68, R6.reuse, 0xe4, RZ, 0xfc, !PT ;  /* 0x000000e406447812 */ /* 0x040fe400078efcff */
[----:B------:R-:W-:Y:S01]  /*1320*/  LOP3.LUT R70, R6, 0xe8, RZ, 0xfc, !PT ;  /* 0x000000e806467812 */ /* 0x000fe200078efcff */
[----:B------:R-:W-:Y:S01]  /*1330*/  @!P2 IMAD.IADD R21, R21, 0x1, -R0 ;  /* 0x000000011515a824 */ /* 0x000fe200078e0a00 */
[----:B------:R-:W-:Y:S01]  /*1340*/  ISETP.GE.AND P2, PT, R26, RZ, PT ;  /* 0x000000ff1a00720c */ /* 0x000fe20003f46270 */
[----:B------:R-:W-:Y:S01]  /*1350*/  IMAD R24, R0, R7, R24 ;  /* 0x0000000700187224 */ /* 0x000fe200078e0218 */
[----:B------:R-:W-:Y:S01]  /*1360*/  IABS R26, R30 ;  /* 0x0000001e001a7213 */ /* 0x000fe20000000000 */
[----:B------:R-:W-:Y:S01]  /*1370*/  @!P5 IMAD.IADD R23, R23, 0x1, -R0 ;  /* 0x000000011717d824 */ /* 0x000fe200078e0a00 */
[----:B------:R-:W-:Y:S01]  /*1380*/  IABS R91, R68 ;  /* 0x00000044005b7213 */ /* 0x000fe20000000000 */
[----:B------:R-:W-:Y:S01]  /*1390*/  IMAD.HI.U32 R7, R5, R25, RZ ;  /* 0x0000001905077227 */ /* 0x000fe200078e00ff */
[----:B------:R-:W-:-:S02]  /*13a0*/  IABS R93, R70 ;  /* 0x00000046005d7213 */ /* 0x000fc40000000000 */
[----:B------:R-:W-:Y:S01]  /*13b0*/  ISETP.GT.U32.AND P5, PT, R0, R23, PT ;  /* 0x000000170000720c */ /* 0x000fe20003fa4070 */
[----:B------:R-:W-:Y:S01]  /*13c0*/  @!P3 IMAD.IADD R22, R22, 0x1, -R0 ;  /* 0x000000011616b824 */ /* 0x000fe200078e0a00 */
[----:B---3--:R-:W-:Y:S01]  /*13d0*/  LOP3.LUT R9, R74, 0x1f, RZ, 0xc0, !PT ;  /* 0x0000001f4a097812 */ /* 0x008fe200078ec0ff */
[----:B------:R-:W-:Y:S02]  /*13e0*/  IMAD.MOV R11, RZ, RZ, -R7 ;  /* 0x000000ffff0b7224 */ /* 0x000fe400078e0a07 */
[----:B------:R-:W-:Y:S01]  /*13f0*/  @!P1 IMAD.MOV R21, RZ, RZ, -R21 ;  /* 0x000000ffff159224 */ /* 0x000fe200078e0a15 */
[C---:B------:R-:W-:Y:S01]  /*1400*/  ISETP.GT.U32.AND P1, PT, R0.reuse, R24, PT ;  /* 0x000000180000720c */ /* 0x040fe20003f24070 */
[----:B------:R-:W-:Y:S01]  /*1410*/  IMAD.HI.U32 R7, R5, R26, RZ ;  /* 0x0000001a05077227 */ /* 0x000fe200078e00ff */
[----:B------:R-:W-:-:S03]  /*1420*/  ISETP.GT.U32.AND P3, PT, R0, R22, PT ;  /* 0x000000160000720c */ /* 0x000fc60003f64070 */
[----:B------:R-:W-:Y:S02]  /*1430*/  IMAD.MOV R7, RZ, RZ, -R7 ;  /* 0x000000ffff077224 */ /* 0x000fe400078e0a07 */
[----:B------:R-:W-:Y:S02]  /*1440*/  @!P5 IMAD.IADD R23, R23, 0x1, -R0 ;  /* 0x000000011717d824 */ /* 0x000fe400078e0a00 */
[C---:B------:R-:W-:Y:S02]  /*1450*/  IMAD R26, R0.reuse, R7, R26 ;  /* 0x00000007001a7224 */ /* 0x040fe400078e021a */
[----:B------:R-:W-:Y:S02]  /*1460*/  IMAD R25, R0, R11, R25 ;  /* 0x0000000b00197224 */ /* 0x000fe400078e0219 */
[--C-:B------:R-:W-:Y:S01]  /*1470*/  @!P1 IMAD.IADD R24, R24, 0x1, -R0.reuse ;  /* 0x0000000118189824 */ /* 0x100fe200078e0a00 */
[----:B------:R-:W-:Y:S01]  /*1480*/  ISETP.GT.U32.AND P5, PT, R0, R26, PT ;  /* 0x0000001a0000720c */ /* 0x000fe20003fa4070 */
[----:B------:R-:W-:Y:S01]  /*1490*/  @!P3 IMAD.IADD R22, R22, 0x1, -R0 ;  /* 0x000000011616b824 */ /* 0x000fe200078e0a00 */
[C---:B------:R-:W-:Y:S01]  /*14a0*/  ISETP.GT.U32.AND P3, PT, R0.reuse, R25, PT ;  /* 0x000000190000720c */ /* 0x040fe20003f64070 */
[----:B------:R-:W-:Y:S01]  /*14b0*/  IMAD.HI.U32 R7, R5, R27, RZ ;  /* 0x0000001b05077227 */ /* 0x000fe200078e00ff */
[----:B------:R-:W-:-:S03]  /*14c0*/  ISETP.GT.U32.AND P1, PT, R0, R24, PT ;  /* 0x000000180000720c */ /* 0x000fc60003f24070 */
[----:B------:R-:W-:-:S04]  /*14d0*/  IMAD.HI.U32 R11, R5, R29, RZ ;  /* 0x0000001d050b7227 */ /* 0x000fc800078e00ff */
[----:B------:R-:W-:Y:S02]  /*14e0*/  IMAD.MOV R7, RZ, RZ, -R7 ;  /* 0x000000ffff077224 */ /* 0x000fe400078e0a07 */
[--C-:B------:R-:W-:Y:S01]  /*14f0*/  @!P5 IMAD.IADD R26, R26, 0x1, -R0.reuse ;  /* 0x000000011a1ad824 */ /* 0x100fe200078e0a00 */
[----:B------:R-:W-:Y:S01]  /*1500*/  ISETP.GE.AND P5, PT, R31, RZ, PT ;  /* 0x000000ff1f00720c */ /* 0x000fe20003fa6270 */
[----:B------:R-:W-:Y:S01]  /*1510*/  IMAD.MOV R11, RZ, RZ, -R11 ;  /* 0x000000ffff0b7224 */ /* 0x000fe200078e0a0b */
[----:B------:R-:W-:Y:S01]  /*1520*/  IABS R31, R34 ;  /* 0x00000022001f7213 */ /* 0x000fe20000000000 */
[----:B------:R-:W-:Y:S01]  /*1530*/  @!P4 IMAD.MOV R23, RZ, RZ, -R23 ;  /* 0x000000ffff17c224 */ /* 0x000fe200078e0a17 */
[C---:B------:R-:W-:Y:S01]  /*1540*/  ISETP.GT.U32.AND P4, PT, R0.reuse, R26, PT ;  /* 0x0000001a0000720c */ /* 0x040fe20003f84070 */
[----:B------:R-:W-:Y:S02]  /*1550*/  @!P3 IMAD.IADD R25, R25, 0x1, -R0 ;  /* 0x000000011919b824 */ /* 0x000fe400078e0a00 */
[----:B------:R-:W-:-:S02]  /*1560*/  IMAD R27, R0, R7, R27 ;  /* 0x00000007001b7224 */ /* 0x000fc400078e021b */
[----:B------:R-:W-:Y:S01]  /*1570*/  @!P1 IMAD.IADD R24, R24, 0x1, -R0 ;  /* 0x0000000118189824 */ /* 0x000fe200078e0a00 */
[C---:B------:R-:W-:Y:S01]  /*1580*/  ISETP.GT.U32.AND P3, PT, R0.reuse, R25, PT ;  /* 0x000000190000720c */ /* 0x040fe20003f64070 */
[C---:B------:R-:W-:Y:S01]  /*1590*/  IMAD R29, R0.reuse, R11, R29 ;  /* 0x0000000b001d7224 */ /* 0x040fe200078e021d */
[----:B------:R-:W-:Y:S01]  /*15a0*/  ISETP.GT.U32.AND P1, PT, R0, R27, PT ;  /* 0x0000001b0000720c */ /* 0x000fe20003f24070 */
[----:B------:R-:W-:-:S04]  /*15b0*/  IMAD.HI.U32 R7, R5, R28, RZ ;  /* 0x0000001c05077227 */ /* 0x000fc800078e00ff */
[----:B------:R-:W-:Y:S01]  /*15c0*/  @!P6 IMAD.MOV R24, RZ, RZ, -R24 ;  /* 0x000000ffff18e224 */ /* 0x000fe200078e0a18 */
[----:B------:R-:W-:Y:S01]  /*15d0*/  ISETP.GT.U32.AND P6, PT, R0, R29, PT ;  /* 0x0000001d0000720c */ /* 0x000fe20003fc4070 */
[----:B------:R-:W-:Y:S02]  /*15e0*/  IMAD.MOV R7, RZ, RZ, -R7 ;  /* 0x000000ffff077224 */ /* 0x000fe400078e0a07 */
[----:B------:R-:W-:Y:S02]  /*15f0*/  @!P4 IMAD.IADD R26, R26, 0x1, -R0 ;  /* 0x000000011a1ac824 */ /* 0x000fe400078e0a00 */
[----:B------:R-:W-:Y:S02]  /*1600*/  IMAD R28, R0, R7, R28 ;  /* 0x00000007001c7224 */ /* 0x000fe400078e021c */
[----:B------:R-:W-:Y:S01]  /*1610*/  @!P0 IMAD.MOV R22, RZ, RZ, -R22 ;  /* 0x000000ffff168224 */ /* 0x000fe200078e0a16 */
[----:B------:R-:W-:Y:S01]  /*1620*/  ISETP.GE.AND P0, PT, R30, RZ, PT ;  /* 0x000000ff1e00720c */ /* 0x000fe20003f06270 */
[----:B------:R-:W-:Y:S01]  /*1630*/  @!P3 IMAD.IADD R25, R25, 0x1, -R0 ;  /* 0x000000011919b824 */ /* 0x000fe200078e0a00 */
[----:B------:R-:W-:Y:S01]  /*1640*/  ISETP.GT.U32.AND P4, PT, R0, R28, PT ;  /* 0x0000001c0000720c */ /* 0x000fe20003f84070 */
[----:B------:R-:W-:Y:S01]  /*1650*/  IMAD.HI.U32 R11, R5, R31, RZ ;  /* 0x0000001f050b7227 */ /* 0x000fe200078e00ff */
[----:B------:R-:W-:-:S02]  /*1660*/  ISETP.GE.AND P3, PT, R32, RZ, PT ;  /* 0x000000ff2000720c */ /* 0x000fc40003f66270 */
[----:B------:R-:W-:Y:S01]  /*1670*/  LOP3.LUT R32, R6, 0x4c, RZ, 0xfc, !PT ;  /* 0x0000004c06207812 */ /* 0x000fe200078efcff */
[--C-:B------:R-:W-:Y:S02]  /*1680*/  @!P6 IMAD.IADD R29, R29, 0x1, -R0.reuse ;  /* 0x000000011d1de824 */ /* 0x100fe400078e0a00 */
[----:B------:R-:W-:Y:S01]  /*1690*/  IMAD.MOV R11, RZ, RZ, -R11 ;  /* 0x000000ffff0b7224 */ /* 0x000fe200078e0a0b */
[----:B------:R-:W-:Y:S01]  /*16a0*/  IABS R30, R32 ;  /* 0x00000020001e7213 */ /* 0x000fe20000000000 */
[----:B------:R-:W-:Y:S01]  /*16b0*/  @!P1 IMAD.IADD R27, R27, 0x1, -R0 ;  /* 0x000000011b1b9824 */ /* 0x000fe200078e0a00 */
[----:B------:R-:W-:Y:S01]  /*16c0*/  ISETP.GT.U32.AND P6, PT, R0, R29, PT ;  /* 0x0000001d0000720c */ /* 0x000fe20003fc4070 */
[----:B------:R-:W-:Y:S01]  /*16d0*/  @!P0 IMAD.MOV R26, RZ, RZ, -R26 ;  /* 0x000000ffff1a8224 */ /* 0x000fe200078e0a1a */
[----:B------:R-:W-:Y:S01]  /*16e0*/  ISETP.GE.AND P0, PT, R32, RZ, PT ;  /* 0x000000ff2000720c */ /* 0x000fe20003f06270 */
[----:B------:R-:W-:Y:S01]  /*16f0*/  @!P4 IMAD.IADD R28, R28, 0x1, -R0 ;  /* 0x000000011c1cc824 */ /* 0x000fe200078e0a00 */
[----:B------:R-:W-:Y:S01]  /*1700*/  IABS R32, R36 ;  /* 0x0000002400207213 */ /* 0x000fe20000000000 */
[----:B------:R-:W-:Y:S01]  /*1710*/  IMAD.HI.U32 R7, R5, R30, RZ ;  /* 0x0000001e05077227 */ /* 0x000fe200078e00ff */
[----:B------:R-:W-:-:S02]  /*1720*/  ISETP.GT.U32.AND P1, PT, R0, R27, PT ;  /* 0x0000001b0000720c */ /* 0x000fc40003f24070 */
[C---:B------:R-:W-:Y:S01]  /*1730*/  ISETP.GT.U32.AND P4, PT, R0.reuse, R28, PT ;  /* 0x0000001c0000720c */ /* 0x040fe20003f84070 */
[C---:B------:R-:W-:Y:S02]  /*1740*/  IMAD R31, R0.reuse, R11, R31 ;  /* 0x0000000b001f7224 */ /* 0x040fe400078e021f */
[----:B------:R-:W-:Y:S02]  /*1750*/  IMAD.MOV R7, RZ, RZ, -R7 ;  /* 0x000000ffff077224 */ /* 0x000fe400078e0a07 */
[----:B------:R-:W-:Y:S01]  /*1760*/  @!P6 IMAD.IADD R29, R29, 0x1, -R0 ;  /* 0x000000011d1de824 */ /* 0x000fe200078e0a00 */
[C---:B------:R-:W-:Y:S01]  /*1770*/  ISETP.GT.U32.AND P6, PT, R0.reuse, R31, PT ;  /* 0x0000001f0000720c */ /* 0x040fe20003fc4070 */
[----:B------:R-:W-:Y:S02]  /*1780*/  IMAD R30, R0, R7, R30 ;  /* 0x00000007001e7224 */ /* 0x000fe400078e021e */
[----:B------:R-:W-:-:S04]  /*1790*/  IMAD.HI.U32 R7, R5, R32, RZ ;  /* 0x0000002005077227 */ /* 0x000fc800078e00ff */
[----:B------:R-:W-:Y:S01]  /*17a0*/  @!P2 IMAD.MOV R25, RZ, RZ, -R25 ;  /* 0x000000ffff19a224 */ /* 0x000fe200078e0a19 */
[----:B------:R-:W-:Y:S01]  /*17b0*/  ISETP.GE.AND P2, PT, R33, RZ, PT ;  /* 0x000000ff2100720c */ /* 0x000fe20003f46270 */
[----:B------:R-:W-:Y:S01]  /*17c0*/  IMAD.MOV R7, RZ, RZ, -R7 ;  /* 0x000000ffff077224 */ /* 0x000fe200078e0a07 */
[----:B------:R-:W-:Y:S01]  /*17d0*/  IABS R33, R37 ;  /* 0x0000002500217213 */ /* 0x000fe20000000000 */
[----:B------:R-:W-:Y:S01]  /*17e0*/  @!P4 IMAD.IADD R28, R28, 0x1, -R0 ;  /* 0x000000011c1cc824 */ /* 0x000fe200078e0a00 */
[C---:B------:R-:W-:Y:S01]  /*17f0*/  ISETP.GT.U32.AND P4, PT, R0.reuse, R30, PT ;  /* 0x0000001e0000720c */ /* 0x040fe20003f84070 */
[----:B------:R-:W-:Y:S02]  /*1800*/  IMAD R32, R0, R7, R32 ;  /* 0x0000000700207224 */ /* 0x000fe400078e0220 */
[----:B------:R-:W-:-:S04]  /*1810*/  IMAD.HI.U32 R7, R5, R33, RZ ;  /* 0x0000002105077227 */ /* 0x000fc800078e00ff */
[----:B------:R-:W-:Y:S01]  /*1820*/  @!P6 IMAD.IADD R31, R31, 0x1, -R0 ;  /* 0x000000011f1fe824 */ /* 0x000fe200078e0a00 */
[----:B------:R-:W-:Y:S01]  /*1830*/  ISETP.GE.AND P6, PT, R36, RZ, PT ;  /* 0x000000ff2400720c */ /* 0x000fe20003fc6270 */
[----:B------:R-:W-:Y:S01]  /*1840*/  IMAD.MOV R7, RZ, RZ, -R7 ;  /* 0x000000ffff077224 */ /* 0x000fe200078e0a07 */
[----:B------:R-:W-:Y:S01]  /*1850*/  IABS R36, R40 ;  /* 0x0000002800247213 */ /* 0x000fe20000000000 */
[----:B------:R-:W-:Y:S01]  /*1860*/  @!P3 IMAD.MOV R28, RZ, RZ, -R28 ;  /* 0x000000ffff1cb224 */ /* 0x000fe200078e0a1c */
[C---:B------:R-:W-:Y:S01]  /*1870*/  ISETP.GT.U32.AND P3, PT, R0.reuse, R31, PT ;  /* 0x0000001f0000720c */ /* 0x040fe20003f64070 */
[----:B------:R-:W-:Y:S02]  /*1880*/  IMAD R33, R0, R7, R33 ;  /* 0x0000000700217224 */ /* 0x000fe400078e0221 */
[----:B------:R-:W-:Y:S01]  /*1890*/  @!P1 IMAD.IADD R27, R27, 0x1, -R0 ;  /* 0x000000011b1b9824 */ /* 0x000fe200078e0a00 */
[----:B------:R-:W-:Y:S01]  /*18a0*/  ISETP.GE.AND P1, PT, R34, RZ, PT ;  /* 0x000000ff2200720c */ /* 0x000fe20003f26270 */
[----:B------:R-:W-:Y:S01]  /*18b0*/  IMAD.HI.U32 R7, R5, R35, RZ ;  /* 0x0000002305077227 */ /* 0x000fe200078e00ff */
[----:B------:R-:W-:-:S03]  /*18c0*/  IABS R34, R38 ;  /* 0x0000002600227213 */ /* 0x000fc60000000000 */
[----:B------:R-:W-:Y:S01]  /*18d0*/  @!P4 IMAD.IADD R30, R30, 0x1, -R0 ;  /* 0x000000011e1ec824 */ /* 0x000fe200078e0a00 */
[----:B------:R-:W-:Y:S01]  /*18e0*/  ISETP.GT.U32.AND P4, PT, R0, R32, PT ;  /* 0x000000200000720c */ /* 0x000fe20003f84070 */
[----:B------:R-:W-:Y:S02]  /*18f0*/  IMAD.MOV R7, RZ, RZ, -R7 ;  /* 0x000000ffff077224 */ /* 0x000fe400078e0a07 */
[----:B------:R-:W-:-:S04]  /*1900*/  IMAD.HI.U32 R11, R5, R34, RZ ;  /* 0x00000022050b7227 */ /* 0x000fc800078e00ff */
[----:B------:R-:W-:Y:S01]  /*1910*/  @!P5 IMAD.MOV R27, RZ, RZ, -R27 ;  /* 0x000000ffff1bd224 */ /* 0x000fe200078e0a1b */
[C---:B------:R-:W-:Y:S01]  /*1920*/  ISETP.GT.U32.AND P5, PT, R0.reuse, R30, PT ;  /* 0x0000001e0000720c */ /* 0x040fe20003fa4070 */
[C---:B------:R-:W-:Y:S02]  /*1930*/  IMAD R35, R0.reuse, R7, R35 ;  /* 0x0000000700237224 */ /* 0x040fe400078e0223 */
[----:B------:R-:W-:Y:S02]  /*1940*/  IMAD.MOV R11, RZ, RZ, -R11 ;  /* 0x000000ffff0b7224 */ /* 0x000fe400078e0a0b */
[----:B------:R-:W-:Y:S01]  /*1950*/  @!P3 IMAD.IADD R31, R31, 0x1, -R0 ;  /* 0x000000011f1fb824 */ /* 0x000fe200078e0a00 */
[C---:B------:R-:W-:Y:S01]  /*1960*/  ISETP.GT.U32.AND P3, PT, R0.reuse, R35, PT ;  /* 0x000000230000720c */ /* 0x040fe20003f64070 */
[----:B------:R-:W-:Y:S02]  /*1970*/  IMAD R34, R0, R11, R34 ;  /* 0x0000000b00227224 */ /* 0x000fe400078e0222 */
[----:B------:R-:W-:-:S02]  /*1980*/  @!P4 IMAD.IADD R32, R32, 0x1, -R0 ;  /* 0x000000012020c824 */ /* 0x000fc400078e0a00 */
[----:B------:R-:W-:Y:S01]  /*1990*/  @!P2 IMAD.MOV R29, RZ, RZ, -R29 ;  /* 0x000000ffff1da224 */ /* 0x000fe200078e0a1d */
[----:B------:R-:W-:Y:S01]  /*19a0*/  ISETP.GT.U32.AND P2, PT, R0, R34, PT ;  /* 0x000000220000720c */ /* 0x000fe20003f44070 */
[----:B------:R-:W-:Y:S01]  /*19b0*/  @!P5 IMAD.IADD R30, R30, 0x1, -R0 ;  /* 0x000000011e1ed824 */ /* 0x000fe200078e0a00 */
[C---:B------:R-:W-:Y:S01]  /*19c0*/  ISETP.GT.U32.AND P4, PT, R0.reuse, R32, PT ;  /* 0x000000200000720c */ /* 0x040fe20003f84070 */
[----:B------:R-:W-:Y:S01]  /*19d0*/  IMAD.HI.U32 R7, R5, R36, RZ ;  /* 0x0000002405077227 */ /* 0x000fe200078e00ff */
[----:B------:R-:W-:-:S03]  /*19e0*/  ISETP.GT.U32.AND P5, PT, R0, R33, PT ;  /* 0x000000210000720c */ /* 0x000fc60003fa4070 */
[----:B------:R-:W-:Y:S01]  /*19f0*/  @!P0 IMAD.MOV R30, RZ, RZ, -R30 ;  /* 0x000000ffff1e8224 */ /* 0x000fe200078e0a1e */
[----:B------:R-:W-:Y:S01]  /*1a00*/  ISETP.GE.AND P0, PT, R37, RZ, PT ;  /* 0x000000ff2500720c */ /* 0x000fe20003f06270 */
[--C-:B------:R-:W-:Y:S01]  /*1a10*/  @!P3 IMAD.IADD R35, R35, 0x1, -R0.reuse ;  /* 0x000000012323b824 */ /* 0x100fe200078e0a00 */
[----:B------:R-:W-:Y:S01]  /*1a20*/  IABS R37, R41 ;  /* 0x0000002900257213 */ /* 0x000fe20000000000 */
[----:B------:R-:W-:Y:S02]  /*1a30*/  IMAD.MOV R7, RZ, RZ, -R7 ;  /* 0x000000ffff077224 */ /* 0x000fe400078e0a07 */
[----:B------:R-:W-:Y:S01]  /*1a40*/  @!P2 IMAD.IADD R34, R34, 0x1, -R0 ;  /* 0x000000012222a824 */ /* 0x000fe200078e0a00 */
[C---:B------:R-:W-:Y:S01]  /*1a50*/  ISETP.GT.U32.AND P3, PT, R0.reuse, R35, PT ;  /* 0x000000230000720c */ /* 0x040fe20003f64070 */
[----:B------:R-:W-:Y:S02]  /*1a60*/  IMAD R36, R0, R7, R36 ;  /* 0x0000000700247224 */ /* 0x000fe400078e0224 */
[----:B------:R-:W-:-:S04]  /*1a70*/  IMAD.HI.U32 R7, R5, R37, RZ ;  /* 0x0000002505077227 */ /* 0x000fc800078e00ff */
[--C-:B------:R-:W-:Y:S01]  /*1a80*/  @!P4 IMAD.IADD R32, R32, 0x1, -R0.reuse ;  /* 0x000000012020c824 */ /* 0x100fe200078e0a00 */
[----:B------:R-:W-:Y:S01]  /*1a90*/  ISETP.GE.AND P4, PT, R38, RZ, PT ;  /* 0x000000ff2600720c */ /* 0x000fe20003f86270 */
[----:B------:R-:W-:Y:S01]  /*1aa0*/  IMAD.MOV R11, RZ, RZ, -R7 ;  /* 0x000000ffff0b7224 */ /* 0x000fe200078e0a07 */
[----:B------:R-:W-:Y:S01]  /*1ab0*/  IABS R38, R42 ;  /* 0x0000002a00267213 */ /* 0x000fe20000000000 */
[----:B------:R-:W-:Y:S01]  /*1ac0*/  @!P1 IMAD.MOV R31, RZ, RZ, -R31 ;  /* 0x000000ffff1f9224 */ /* 0x000fe200078e0a1f */
[C---:B------:R-:W-:Y:S01]  /*1ad0*/  ISETP.GT.U32.AND P1, PT, R0.reuse, R34, PT ;  /* 0x000000220000720c */ /* 0x040fe20003f24070 */
[----:B------:R-:W-:Y:S01]  /*1ae0*/  @!P5 IMAD.IADD R33, R33, 0x1, -R0 ;  /* 0x000000012121d824 */ /* 0x000fe200078e0a00 */
[----:B------:R-:W-:Y:S01]  /*1af0*/  ISETP.GE.AND P5, PT, R39, RZ, PT ;  /* 0x000000ff2700720c */ /* 0x000fe20003fa6270 */
[C---:B------:R-:W-:Y:S01]  /*1b00*/  IMAD R37, R0.reuse, R11, R37 ;  /* 0x0000000b00257224 */ /* 0x040fe200078e0225 */
[----:B------:R-:W-:Y:S01]  /*1b10*/  IABS R39, R44 ;  /* 0x0000002c00277213 */ /* 0x000fe20000000000 */
[----:B------:R-:W-:Y:S01]  /*1b20*/  IMAD.HI.U32 R7, R5, R38, RZ ;  /* 0x0000002605077227 */ /* 0x000fe200078e00ff */
[----:B------:R-:W-:-:S03]  /*1b30*/  ISETP.GT.U32.AND P2, PT, R0, R33, PT ;  /* 0x000000210000720c */ /* 0x000fc60003f44070 */
[----:B------:R-:W-:Y:S01]  /*1b40*/  @!P3 IMAD.IADD R35, R35, 0x1, -R0 ;  /* 0x000000012323b824 */ /* 0x000fe200078e0a00 */
[C---:B------:R-:W-:Y:S01]  /*1b50*/  ISETP.GT.U32.AND P3, PT, R0.reuse, R37, PT ;  /* 0x000000250000720c */ /* 0x040fe20003f64070 */
[----:B------:R-:W-:Y:S02]  /*1b60*/  IMAD.MOV R7, RZ, RZ, -R7 ;  /* 0x000000ffff077224 */ /* 0x000fe400078e0a07 */
[----:B------:R-:W-:Y:S01]  /*1b70*/  @!P6 IMAD.MOV R32, RZ, RZ, -R32 ;  /* 0x000000ffff20e224 */ /* 0x000fe200078e0a20 */
[----:B------:R-:W-:Y:S01]  /*1b80*/  ISETP.GT.U32.AND P6, PT, R0, R36, PT ;  /* 0x000000240000720c */ /* 0x000fe20003fc4070 */
[----:B------:R-:W-:Y:S01]  /*1b90*/  @!P1 IMAD.IADD R34, R34, 0x1, -R0 ;  /* 0x0000000122229824 */ /* 0x000fe200078e0a00 */
[----:B------:R-:W-:Y:S01]  /*1ba0*/  ISETP.GE.AND P1, PT, R41, RZ, PT ;  /* 0x000000ff2900720c */ /* 0x000fe20003f26270 */
[----:B------:R-:W-:Y:S01]  /*1bb0*/  IMAD R38, R0, R7, R38 ;  /* 0x0000000700267224 */ /* 0x000fe200078e0226 */
[----:B------:R-:W-:Y:S01]  /*1bc0*/  LOP3.LUT R41, R6, 0x74, RZ, 0xfc, !PT ;  /* 0x0000007406297812 */ /* 0x000fe200078efcff */
[----:B------:R-:W-:-:S02]  /*1bd0*/  @!P4 IMAD.MOV R34, RZ, RZ, -R34 ;  /* 0x000000ffff22c224 */ /* 0x000fc400078e0a22 */
[--C-:B------:R-:W-:Y:S01]  /*1be0*/  @!P2 IMAD.IADD R33, R33, 0x1, -R0.reuse ;  /* 0x000000012121a824 */ /* 0x100fe200078e0a00 */
[----:B------:R-:W-:Y:S01]  /*1bf0*/  ISETP.GT.U32.AND P4, PT, R0, R38, PT ;  /* 0x000000260000720c */ /* 0x000fe20003f84070 */
[--C-:B------:R-:W-:Y:S01]  /*1c00*/  @!P3 IMAD.IADD R37, R37, 0x1, -R0.reuse ;  /* 0x000000012525b824 */ /* 0x100fe200078e0a00 */
[----:B------:R-:W-:Y:S01]  /*1c10*/  ISETP.GE.AND P2, PT, R40, RZ, PT ;  /* 0x000000ff2800720c */ /* 0x000fe20003f46270 */
[----:B------:R-:W-:Y:S01]  /*1c20*/  @!P0 IMAD.MOV R33, RZ, RZ, -R33 ;  /* 0x000000ffff218224 */ /* 0x000fe200078e0a21 */
[----:B------:R-:W-:Y:S01]  /*1c30*/  IABS R40, R41 ;  /* 0x0000002900287213 */ /* 0x000fe20000000000 */
[--C-:B------:R-:W-:Y:S01]  /*1c40*/  @!P6 IMAD.IADD R36, R36, 0x1, -R0.reuse ;  /* 0x000000012424e824 */ /* 0x100fe200078e0a00 */
[----:B------:R-:W-:Y:S01]  /*1c50*/  ISETP.GT.U32.AND P0, PT, R0, R37, PT ;  /* 0x000000250000720c */ /* 0x000fe20003f04070 */
[----:B------:R-:W-:Y:S01]  /*1c60*/  IMAD.HI.U32 R7, R5, R39, RZ ;  /* 0x0000002705077227 */ /* 0x000fe200078e00ff */
[----:B------:R-:W-:Y:S02]  /*1c70*/  ISETP.GE.AND P6, PT, R42, RZ, PT ;  /* 0x000000ff2a00720c */ /* 0x000fe40003fc6270 */
[----:B------:R-:W-:Y:S01]  /*1c80*/  ISETP.GT.U32.AND P3, PT, R0, R36, PT ;  /* 0x000000240000720c */ /* 0x000fe20003f64070 */
[----:B------:R-:W-:Y:S01]  /*1c90*/  IMAD.MOV R7, RZ, RZ, -R7 ;  /* 0x000000ffff077224 */ /* 0x000fe200078e0a07 */
[----:B------:R-:W-:Y:S01]  /*1ca0*/  IABS R42, R45 ;  /* 0x0000002d002a7213 */ /* 0x000fe20000000000 */
[----:B------:R-:W-:-:S02]  /*1cb0*/  @!P4 IMAD.IADD R38, R38, 0x1, -R0 ;  /* 0x000000012626c824 */ /* 0x000fc400078e0a00 */
[C---:B------:R-:W-:Y:S02]  /*1cc0*/  IMAD R39, R0.reuse, R7, R39 ;  /* 0x0000000700277224 */ /* 0x040fe400078e0227 */
[----:B------:R-:W-:Y:S01]  /*1cd0*/  IMAD.HI.U32 R7, R5, R40, RZ ;  /* 0x0000002805077227 */ /* 0x000fe200078e00ff */
[----:B------:R-:W-:-:S03]  /*1ce0*/  ISETP.GT.U32.AND P4, PT, R0, R38, PT ;  /* 0x000000260000720c */ /* 0x000fc60003f84070 */
[----:B------:R-:W-:-:S04]  /*1cf0*/  IMAD.HI.U32 R11, R5, R42, RZ ;  /* 0x0000002a050b7227 */ /* 0x000fc800078e00ff */
[----:B------:R-:W-:Y:S01]  /*1d00*/  @!P0 IMAD.IADD R37, R37, 0x1, -R0 ;  /* 0x0000000125258824 */ /* 0x000fe200078e0a00 */
[----:B------:R-:W-:Y:S01]  /*1d10*/  ISETP.GE.AND P0, PT, R41, RZ, PT ;  /* 0x000000ff2900720c */ /* 0x000fe20003f06270 */
[----:B------:R-:W-:Y:S02]  /*1d20*/  IMAD.MOV R41, RZ, RZ, -R7 ;  /* 0x000000ffff297224 */ /* 0x000fe400078e0a07 */
[----:B------:R-:W-:-:S04]  /*1d30*/  IMAD.HI.U32 R7, R5, R43, RZ ;  /* 0x0000002b05077227 */ /* 0x000fc800078e00ff */
[----:B------:R-:W-:Y:S02]  /*1d40*/  IMAD.MOV R11, RZ, RZ, -R11 ;  /* 0x000000ffff0b7224 */ /* 0x000fe400078e0a0b */
[----:B------:R-:W-:Y:S01]  /*1d50*/  @!P3 IMAD.IADD R36, R36, 0x1, -R0 ;  /* 0x000000012424b824 */ /* 0x000fe200078e0a00 */
[C---:B------:R-:W-:Y:S01]  /*1d60*/  ISETP.GT.U32.AND P3, PT, R0.reuse, R39, PT ;  /* 0x000000270000720c */ /* 0x040fe20003f64070 */
[C---:B------:R-:W-:Y:S02]  /*1d70*/  IMAD R40, R0.reuse, R41, R40 ;  /* 0x0000002900287224 */ /* 0x040fe400078e0228 */
[----:B------:R-:W-:Y:S02]  /*1d80*/  IMAD.MOV R7, RZ, RZ, -R7 ;  /* 0x000000ffff077224 */ /* 0x000fe400078e0a07 */
[C---:B------:R-:W-:Y:S01]  /*1d90*/  IMAD R41, R0.reuse, R11, R42 ;  /* 0x0000000b00297224 */ /* 0x040fe200078e022a */
[----:B------:R-:W-:Y:S01]  /*1da0*/  IABS R11, R47 ;  /* 0x0000002f000b7213 */ /* 0x000fe20000000000 */
[----:B------:R-:W-:-:S02]  /*1db0*/  IMAD R42, R0, R7, R43 ;  /* 0x00000007002a7224 */ /* 0x000fc400078e022b */
[----:B------:R-:W-:Y:S01]  /*1dc0*/  @!P4 IMAD.IADD R38, R38, 0x1, -R0 ;  /* 0x000000012626c824 */ /* 0x000fe200078e0a00 */
[----:B------:R-:W-:Y:S01]  /*1dd0*/  ISETP.GT.U32.AND P4, PT, R0, R41, PT ;  /* 0x000000290000720c */ /* 0x000fe20003f84070 */
[----:B------:R-:W-:Y:S01]  /*1de0*/  IMAD.MOV.U32 R43, RZ, RZ, R11 ;  /* 0x000000ffff2b7224 */ /* 0x000fe200078e000b */
[----:B------:R-:W-:Y:S01]  /*1df0*/  LOP3.LUT R11, R6, 0x84, RZ, 0xfc, !PT ;  /* 0x00000084060b7812 */ /* 0x000fe200078efcff */
[----:B------:R-:W-:Y:S01]  /*1e00*/  @!P6 IMAD.MOV R38, RZ, RZ, -R38 ;  /* 0x000000ffff26e224 */ /* 0x000fe200078e0a26 */
[C---:B------:R-:W-:Y:S01]  /*1e10*/  ISETP.GT.U32.AND P6, PT, R0.reuse, R42, PT ;  /* 0x0000002a0000720c */ /* 0x040fe20003fc4070 */
[----:B------:R-:W-:Y:S01]  /*1e20*/  @!P3 IMAD.IADD R39, R39, 0x1, -R0 ;  /* 0x000000012727b824 */ /* 0x000fe200078e0a00 */
[----:B------:R-:W-:Y:S01]  /*1e30*/  ISETP.GT.U32.AND P3, PT, R0, R40, PT ;  /* 0x000000280000720c */ /* 0x000fe20003f64070 */
[----:B------:R-:W-:-:S04]  /*1e40*/  IMAD.HI.U32 R7, R5, R43, RZ ;  /* 0x0000002b05077227 */ /* 0x000fc800078e00ff */
[----:B------:R-:W-:Y:S01]  /*1e50*/  @!P5 IMAD.MOV R35, RZ, RZ, -R35 ;  /* 0x000000ffff23d224 */ /* 0x000fe200078e0a23 */
[----:B------:R-:W-:Y:S01]  /*1e60*/  ISETP.GE.AND P5, PT, R44, RZ, PT ;  /* 0x000000ff2c00720c */ /* 0x000fe20003fa6270 */
[----:B------:R-:W-:Y:S01]  /*1e70*/  @!P2 IMAD.MOV R36, RZ, RZ, -R36 ;  /* 0x000000ffff24a224 */ /* 0x000fe200078e0a24 */
[----:B------:R-:W-:Y:S01]  /*1e80*/  ISETP.GT.U32.AND P2, PT, R0, R39, PT ;  /* 0x000000270000720c */ /* 0x000fe20003f44070 */
[--C-:B------:R-:W-:Y:S01]  /*1e90*/  @!P4 IMAD.IADD R41, R41, 0x1, -R0.reuse ;  /* 0x000000012929c824 */ /* 0x100fe200078e0a00 */
[----:B------:R-:W-:Y:S01]  /*1ea0*/  IABS R44, R11 ;  /* 0x0000000b002c7213 */ /* 0x000fe20000000000 */
[----:B------:R-:W-:Y:S02]  /*1eb0*/  IMAD.MOV R7, RZ, RZ, -R7 ;  /* 0x000000ffff077224 */ /* 0x000fe400078e0a07 */
[----:B------:R-:W-:Y:S01]  /*1ec0*/  @!P6 IMAD.IADD R42, R42, 0x1, -R0 ;  /* 0x000000012a2ae824 */ /* 0x000fe200078e0a00 */
[C---:B------:R-:W-:Y:S01]  /*1ed0*/  ISETP.GT.U32.AND P6, PT, R0.reuse, R41, PT ;  /* 0x000000290000720c */ /* 0x040fe20003fc4070 */
[----:B------:R-:W-:-:S02]  /*1ee0*/  IMAD R43, R0, R7, R43 ;  /* 0x00000007002b7224 */ /* 0x000fc400078e022b */
[----:B------:R-:W-:-:S04]  /*1ef0*/  IMAD.HI.U32 R7, R5, R44, RZ ;  /* 0x0000002c05077227 */ /* 0x000fc800078e00ff */
[----:B------:R-:W-:Y:S02]  /*1f00*/  IMAD.MOV R7, RZ, RZ, -R7 ;  /* 0x000000ffff077224 */ /* 0x000fe400078e0a07 */
[--C-:B------:R-:W-:Y:S01]  /*1f10*/  @!P2 IMAD.IADD R39, R39, 0x1, -R0.reuse ;  /* 0x000000012727a824 */ /* 0x100fe200078e0a00 */
[----:B------:R-:W-:Y:S01]  /*1f20*/  ISETP.GE.AND P2, PT, R46, RZ, PT ;  /* 0x000000ff2e00720c */ /* 0x000fe20003f46270 */
[----:B------:R-:W-:Y:S01]  /*1f30*/  @!P3 IMAD.IADD R40, R40, 0x1, -R0 ;  /* 0x000000012828b824 */ /* 0x000fe200078e0a00 */
[----:B------:R-:W-:Y:S01]  /*1f40*/  ISETP.GE.AND P3, PT, R47, RZ, PT ;  /* 0x000000ff2f00720c */ /* 0x000fe20003f66270 */
[C---:B------:R-:W-:Y:S01]  /*1f50*/  IMAD R44, R0.reuse, R7, R44 ;  /* 0x00000007002c7224 */ /* 0x040fe200078e022c */
[----:B------:R-:W-:Y:S01]  /*1f60*/  IABS R47, R50 ;  /* 0x00000032002f7213 */ /* 0x000fe20000000000 */
[----:B------:R-:W-:Y:S01]  /*1f70*/  @!P5 IMAD.MOV R39, RZ, RZ, -R39 ;  /* 0x000000ffff27d224 */ /* 0x000fe200078e0a27 */
[C---:B------:R-:W-:Y:S01]  /*1f80*/  ISETP.GT.U32.AND P4, PT, R0.reuse, R40, PT ;  /* 0x000000280000720c */ /* 0x040fe20003f84070 */
[----:B------:R-:W-:Y:S01]  /*1f90*/  @!P6 IMAD.IADD R41, R41, 0x1, -R0 ;  /* 0x000000012929e824 */ /* 0x000fe200078e0a00 */
[C---:B------:R-:W-:Y:S01]  /*1fa0*/  ISETP.GT.U32.AND P5, PT, R0.reuse, R42, PT ;  /* 0x0000002a0000720c */ /* 0x040fe20003fa4070 */
[----:B------:R-:W-:Y:S01]  /*1fb0*/  @!P1 IMAD.MOV R37, RZ, RZ, -R37 ;  /* 0x000000ffff259224 */ /* 0x000fe200078e0a25 */
[----:B------:R-:W-:-:S02]  /*1fc0*/  ISETP.GT.U32.AND P6, PT, R0, R44, PT ;  /* 0x0000002c0000720c */ /* 0x000fc40003fc4070 */
[----:B------:R-:W-:Y:S02]  /*1fd0*/  ISETP.GE.AND P1, PT, R45, RZ, PT ;  /* 0x000000ff2d00720c */ /* 0x000fe40003f26270 */
[----:B------:R-:W-:Y:S02]  /*1fe0*/  IABS R45, R48 ;  /* 0x00000030002d7213 */ /* 0x000fe40000000000 */
[----:B------:R-:W-:-:S03]  /*1ff0*/  IABS R46, R49 ;  /* 0x00000031002e7213 */ /* 0x000fc60000000000 */
[----:B------:R-:W-:-:S04]  /*2000*/  IMAD.HI.U32 R7, R5, R45, RZ ;  /* 0x0000002d05077227 */ /* 0x000fc800078e00ff */
[--C-:B------:R-:W-:Y:S01]  /*2010*/  @!P4 IMAD.IADD R40, R40, 0x1, -R0.reuse ;  /* 0x000000012828c824 */ /* 0x100fe200078e0a00 */
[----:B------:R-:W-:Y:S01]  /*2020*/  ISETP.GT.U32.AND P4, PT, R0, R43, PT ;  /* 0x0000002b0000720c */ /* 0x000fe20003f84070 */
[--C-:B------:R-:W-:Y:S01]  /*2030*/  @!P5 IMAD.IADD R42, R42, 0x1, -R0.reuse ;  /* 0x000000012a2ad824 */ /* 0x100fe200078e0a00 */
[----:B------:R-:W-:Y:S01]  /*2040*/  ISETP.GE.AND P5, PT, R11, RZ, PT ;  /* 0x000000ff0b00720c */ /* 0x000fe20003fa6270 */
[----:B------:R-:W-:Y:S02]  /*2050*/  @!P6 IMAD.IADD R44, R44, 0x1, -R0 ;  /* 0x000000012c2ce824 */ /* 0x000fe400078e0a00 */
[----:B------:R-:W-:Y:S02]  /*2060*/  IMAD.MOV R11, RZ, RZ, -R7 ;  /* 0x000000ffff0b7224 */ /* 0x000fe400078e0a07 */
[----:B------:R-:W-:Y:S01]  /*2070*/  @!P0 IMAD.MOV R40, RZ, RZ, -R40 ;  /* 0x000000ffff288224 */ /* 0x000fe200078e0a28 */
[C---:B------:R-:W-:Y:S01]  /*2080*/  ISETP.GT.U32.AND P6, PT, R0.reuse, R44, PT ;  /* 0x0000002c0000720c */ /* 0x040fe20003fc4070 */
[----:B------:R-:W-:-:S02]  /*2090*/  IMAD R45, R0, R11, R45 ;  /* 0x0000000b002d7224 */ /* 0x000fc400078e022d */
[----:B------:R-:W-:-:S04]  /*20a0*/  IMAD.HI.U32 R11, R5, R47, RZ ;  /* 0x0000002f050b7227 */ /* 0x000fc800078e00ff */
[----:B------:R-:W-:Y:S02]  /*20b0*/  IMAD.MOV R11, RZ, RZ, -R11 ;  /* 0x000000ffff0b7224 */ /* 0x000fe400078e0a0b */
[--C-:B------:R-:W-:Y:S01]  /*20c0*/  @!P4 IMAD.IADD R43, R43, 0x1, -R0.reuse ;  /* 0x000000012b2bc824 */ /* 0x100fe200078e0a00 */
[----:B------:R-:W-:Y:S01]  /*20d0*/  ISETP.GE.AND P4, PT, R48, RZ, PT ;  /* 0x000000ff3000720c */ /* 0x000fe20003f86270 */
[----:B------:R-:W-:Y:S01]  /*20e0*/  IMAD R47, R0, R11, R47 ;  /* 0x0000000b002f7224 */ /* 0x000fe200078e022f */
[----:B------:R-:W-:Y:S01]  /*20f0*/  IABS R48, R51 ;  /* 0x0000003300307213 */ /* 0x000fe20000000000 */
[----:B------:R-:W-:Y:S01]  /*2100*/  @!P6 IMAD.IADD R44, R44, 0x1, -R0 ;  /* 0x000000012c2ce824 */ /* 0x000fe200078e0a00 */
[C---:B------:R-:W-:Y:S01]  /*2110*/  ISETP.GT.U32.AND P0, PT, R0.reuse, R43, PT ;  /* 0x0000002b0000720c */ /* 0x040fe20003f04070 */
[----:B------:R-:W-:Y:S01]  /*2120*/  IMAD.HI.U32 R7, R5, R46, RZ ;  /* 0x0000002e05077227 */ /* 0x000fe200078e00ff */
[----:B------:R-:W-:-:S03]  /*2130*/  ISETP.GT.U32.AND P6, PT, R0, R47, PT ;  /* 0x0000002f0000720c */ /* 0x000fc60003fc4070 */
[----:B------:R-:W-:Y:S01]  /*2140*/  @!P1 IMAD.MOV R41, RZ, RZ, -R41 ;  /* 0x000000ffff299224 */ /* 0x000fe200078e0a29 */
[C---:B------:R-:W-:Y:S01]  /*2150*/  ISETP.GT.U32.AND P1, PT, R0.reuse, R45, PT ;  /* 0x0000002d0000720c */ /* 0x040fe20003f24070 */
[----:B------:R-:W-:Y:S02]  /*2160*/  IMAD.MOV R7, RZ, RZ, -R7 ;  /* 0x000000ffff077224 */ /* 0x000fe400078e0a07 */
[----:B------:R-:W-:Y:S02]  /*2170*/  @!P2 IMAD.MOV R42, RZ, RZ, -R42 ;  /* 0x000000ffff2aa224 */ /* 0x000fe400078e0a2a */
[C---:B------:R-:W-:Y:S02]  /*2180*/  IMAD R46, R0.reuse, R7, R46 ;  /* 0x00000007002e7224 */ /* 0x040fe400078e022e */
[--C-:B------:R-:W-:Y:S01]  /*2190*/  @!P0 IMAD.IADD R43, R43, 0x1, -R0.reuse ;  /* 0x000000012b2b8824 */ /* 0x100fe200078e0a00 */
[----:B------:R-:W-:Y:S01]  /*21a0*/  ISETP.GE.AND P0, PT, R49, RZ, PT ;  /* 0x000000ff3100720c */ /* 0x000fe20003f06270 */
[----:B------:R-:W-:Y:S01]  /*21b0*/  @!P6 IMAD.IADD R47, R47, 0x1, -R0 ;  /* 0x000000012f2fe824 */ /* 0x000fe200078e0a00 */
[----:B------:R-:W-:Y:S01]  /*21c0*/  ISETP.GT.U32.AND P2, PT, R0, R46, PT ;  /* 0x0000002e0000720c */ /* 0x000fe20003f44070 */
[----:B------:R-:W-:Y:S01]  /*21d0*/  IMAD.HI.U32 R7, R5, R48, RZ ;  /* 0x0000003005077227 */ /* 0x000fe200078e00ff */
[----:B------:R-:W-:-:S02]  /*21e0*/  IABS R49, R52 ;  /* 0x0000003400317213 */ /* 0x000fc40000000000 */
[----:B------:R-:W-:Y:S01]  /*21f0*/  ISETP.GE.AND P6, PT, R51, RZ, PT ;  /* 0x000000ff3300720c */ /* 0x000fe20003fc6270 */
[----:B------:R-:W-:Y:S01]  /*2200*/  @!P1 IMAD.IADD R45, R45, 0x1, -R0 ;  /* 0x000000012d2d9824 */ /* 0x000fe200078e0a00 */
[----:B------:R-:W-:Y:S01]  /*2210*/  ISETP.GE.AND P1, PT, R50, RZ, PT ;  /* 0x000000ff3200720c */ /* 0x000fe20003f26270 */
[----:B------:R-:W-:Y:S01]  /*2220*/  @!P5 IMAD.MOV R44, RZ, RZ, -R44 ;  /* 0x000000ffff2cd224 */ /* 0x000fe200078e0a2c */
[----:B------:R-:W-:Y:S01]  /*2230*/  ISETP.GT.U32.AND P5, PT, R0, R47, PT ;  /* 0x0000002f0000720c */ /* 0x000fe20003fa4070 */
[----:B------:R-:W-:Y:S01]  /*2240*/  IMAD.MOV R11, RZ, RZ, -R7 ;  /* 0x000000ffff0b7224 */ /* 0x000fe200078e0a07 */
[----:B------:R-:W-:Y:S01]  /*2250*/  LOP3.LUT R50, R6, 0x9c, RZ, 0xfc, !PT ;  /* 0x0000009c06327812 */ /* 0x000fe200078efcff */
[----:B------:R-:W-:Y:S01]  /*2260*/  IMAD.HI.U32 R7, R5, R49, RZ ;  /* 0x0000003105077227 */ /* 0x000fe200078e00ff */
[----:B------:R-:W-:-:S03]  /*2270*/  IABS R51, R55 ;  /* 0x0000003700337213 */ /* 0x000fc60000000000 */
[----:B------:R-:W-:Y:S01]  /*2280*/  @!P3 IMAD.MOV R43, RZ, RZ, -R43 ;  /* 0x000000ffff2bb224 */ /* 0x000fe200078e0a2b */
[----:B------:R-:W-:Y:S01]  /*2290*/  ISETP.GT.U32.AND P3, PT, R0, R45, PT ;  /* 0x0000002d0000720c */ /* 0x000fe20003f64070 */
[----:B------:R-:W-:Y:S02]  /*22a0*/  IMAD.MOV R7, RZ, RZ, -R7 ;  /* 0x000000ffff077224 */ /* 0x000fe400078e0a07 */
[----:B------:R-:W-:Y:S02]  /*22b0*/  @!P2 IMAD.IADD R46, R46, 0x1, -R0 ;  /* 0x000000012e2ea824 */ /* 0x000fe400078e0a00 */
[C---:B------:R-:W-:Y:S02]  /*22c0*/  IMAD R49, R0.reuse, R7, R49 ;  /* 0x0000000700317224 */ /* 0x040fe400078e0231 */
[C---:B------:R-:W-:Y:S01]  /*22d0*/  IMAD R48, R0.reuse, R11, R48 ;  /* 0x0000000b00307224 */ /* 0x040fe200078e0230 */
[C---:B------:R-:W-:Y:S01]  /*22e0*/  ISETP.GT.U32.AND P2, PT, R0.reuse, R46, PT ;  /* 0x0000002e0000720c */ /* 0x040fe20003f44070 */
[----:B------:R-:W-:Y:S01]  /*22f0*/  @!P5 IMAD.IADD R47, R47, 0x1, -R0 ;  /* 0x000000012f2fd824 */ /* 0x000fe200078e0a00 */
[----:B------:R-:W-:-:S02]  /*2300*/  ISETP.GT.U32.AND P5, PT, R0, R49, PT ;  /* 0x000000310000720c */ /* 0x000fc40003fa4070 */
[----:B------:R-:W-:Y:S01]  /*2310*/  IABS R11, R50 ;  /* 0x00000032000b7213 */ /* 0x000fe20000000000 */
[----:B------:R-:W-:Y:S01]  /*2320*/  @!P3 IMAD.IADD R45, R45, 0x1, -R0 ;  /* 0x000000012d2db824 */ /* 0x000fe200078e0a00 */
[----:B------:R-:W-:Y:S01]  /*2330*/  ISETP.GT.U32.AND P3, PT, R0, R48, PT ;  /* 0x000000300000720c */ /* 0x000fe20003f64070 */
[----:B------:R-:W-:Y:S01]  /*2340*/  @!P1 IMAD.MOV R47, RZ, RZ, -R47 ;  /* 0x000000ffff2f9224 */ /* 0x000fe200078e0a2f */
[----:B------:R-:W-:Y:S01]  /*2350*/  ISETP.GE.AND P1, PT, R55, RZ, PT ;  /* 0x000000ff3700720c */ /* 0x000fe20003f26270 */
[----:B------:R-:W-:Y:S01]  /*2360*/  IMAD.HI.U32 R7, R5, R11, RZ ;  /* 0x0000000b05077227 */ /* 0x000fe200078e00ff */
[----:B------:R-:W-:-:S03]  /*2370*/  LOP3.LUT R55, R6, 0xac, RZ, 0xfc, !PT ;  /* 0x000000ac06377812 */ /* 0x000fc600078efcff */
[--C-:B------:R-:W-:Y:S01]  /*2380*/  @!P2 IMAD.IADD R46, R46, 0x1, -R0.reuse ;  /* 0x000000012e2ea824 */ /* 0x100fe200078e0a00 */
[----:B------:R-:W-:Y:S01]  /*2390*/  ISETP.GE.AND P2, PT, R52, RZ, PT ;  /* 0x000000ff3400720c */ /* 0x000fe20003f46270 */
[----:B------:R-:W-:Y:S01]  /*23a0*/  IMAD.MOV R7, RZ, RZ, -R7 ;  /* 0x000000ffff077224 */ /* 0x000fe200078e0a07 */
[----:B------:R-:W-:Y:S01]  /*23b0*/  IABS R52, R56 ;  /* 0x0000003800347213 */ /* 0x000fe20000000000 */
[--C-:B------:R-:W-:Y:S01]  /*23c0*/  @!P5 IMAD.IADD R49, R49, 0x1, -R0.reuse ;  /* 0x000000013131d824 */ /* 0x100fe200078e0a00 */
[----:B------:R-:W-:Y:S01]  /*23d0*/  IABS R63, R55 ;  /* 0x00000037003f7213 */ /* 0x000fe20000000000 */
[----:B------:R-:W-:Y:S01]  /*23e0*/  @!P3 IMAD.IADD R48, R48, 0x1, -R0 ;  /* 0x000000013030b824 */ /* 0x000fe200078e0a00 */
[----:B------:R-:W-:Y:S01]  /*23f0*/  ISETP.GE.AND P3, PT, R50, RZ, PT ;  /* 0x000000ff3200720c */ /* 0x000fe20003f66270 */
[C---:B------:R-:W-:Y:S01]  /*2400*/  IMAD R7, R0.reuse, R7, R11 ;  /* 0x0000000700077224 */ /* 0x040fe200078e020b */
[----:B------:R-:W-:Y:S01]  /*2410*/  ISETP.GT.U32.AND P5, PT, R0, R49, PT ;  /* 0x000000310000720c */ /* 0x000fe20003fa4070 */
[----:B------:R-:W-:-:S04]  /*2420*/  IMAD.HI.U32 R11, R5, R51, RZ ;  /* 0x00000033050b7227 */ /* 0x000fc800078e00ff */
[----:B------:R-:W-:-:S04]  /*2430*/  IMAD.HI.U32 R50, R5, R52, RZ ;  /* 0x0000003405327227 */ /* 0x000fc800078e00ff */
[----:B------:R-:W-:Y:S02]  /*2440*/  IMAD.MOV R11, RZ, RZ, -R11 ;  /* 0x000000ffff0b7224 */ /* 0x000fe400078e0a0b */
[----:B------:R-:W-:Y:S02]  /*2450*/  IMAD.MOV R53, RZ, RZ, -R50 ;  /* 0x000000ffff357224 */ /* 0x000fe400078e0a32 */
[C---:B------:R-:W-:Y:S02]  /*2460*/  IMAD R11, R0.reuse, R11, R51 ;  /* 0x0000000b000b7224 */ /* 0x040fe400078e0233 */
[----:B------:R-:W-:Y:S01]  /*2470*/  @!P4 IMAD.MOV R45, RZ, RZ, -R45 ;  /* 0x000000ffff2dc224 */ /* 0x000fe200078e0a2d */
[C---:B------:R-:W-:Y:S01]  /*2480*/  ISETP.GT.U32.AND P4, PT, R0.reuse, R48, PT ;  /* 0x000000300000720c */ /* 0x040fe20003f84070 */
[----:B------:R-:W-:Y:S02]  /*2490*/  IMAD R51, R0, R53, R52 ;  /* 0x0000003500337224 */ /* 0x000fe400078e0234 */
[----:B------:R-:W-:-:S02]  /*24a0*/  @!P5 IMAD.IADD R49, R49, 0x1, -R0 ;  /* 0x000000013131d824 */ /* 0x000fc400078e0a00 */
[----:B------:R-:W-:Y:S01]  /*24b0*/  @!P0 IMAD.MOV R46, RZ, RZ, -R46 ;  /* 0x000000ffff2e8224 */ /* 0x000fe200078e0a2e */
[C---:B------:R-:W-:Y:S01]  /*24c0*/  ISETP.GT.U32.AND P5, PT, R0.reuse, R51, PT ;  /* 0x000000330000720c */ /* 0x040fe20003fa4070 */
[----:B------:R-:W-:Y:S01]  /*24d0*/  IMAD.HI.U32 R50, R5, R54, RZ ;  /* 0x0000003605327227 */ /* 0x000fe200078e00ff */
[----:B------:R-:W-:-:S03]  /*24e0*/  ISETP.GT.U32.AND P0, PT, R0, R7, PT ;  /* 0x000000070000720c */ /* 0x000fc60003f04070 */
[----:B------:R-:W-:Y:S02]  /*24f0*/  IMAD.MOV R53, RZ, RZ, -R50 ;  /* 0x000000ffff357224 */ /* 0x000fe400078e0a32 */
[----:B------:R-:W-:Y:S01]  /*2500*/  @!P4 IMAD.IADD R48, R48, 0x1, -R0 ;  /* 0x000000013030c824 */ /* 0x000fe200078e0a00 */
[----:B------:R-:W-:Y:S01]  /*2510*/  ISETP.GT.U32.AND P4, PT, R0, R11, PT ;  /* 0x0000000b0000720c */ /* 0x000fe20003f84070 */
[----:B------:R-:W-:-:S04]  /*2520*/  IMAD.HI.U32 R50, R5, R63, RZ ;  /* 0x0000003f05327227 */ /* 0x000fc800078e00ff */
[----:B------:R-:W-:Y:S02]  /*2530*/  @!P5 IMAD.IADD R51, R51, 0x1, -R0 ;  /* 0x000000013333d824 */ /* 0x000fe400078e0a00 */
[----:B------:R-:W-:Y:S02]  /*2540*/  @!P6 IMAD.MOV R48, RZ, RZ, -R48 ;  /* 0x000000ffff30e224 */ /* 0x000fe400078e0a30 */
[----:B------:R-:W-:Y:S01]  /*2550*/  IMAD.MOV R50, RZ, RZ, -R50 ;  /* 0x000000ffff327224 */ /* 0x000fe200078e0a32 */
[----:B------:R-:W-:Y:S01]  /*2560*/  ISETP.GT.U32.AND P6, PT, R0, R51, PT ;  /* 0x000000330000720c */ /* 0x000fe20003fc4070 */
[--C-:B------:R-:W-:Y:S01]  /*2570*/  @!P0 IMAD.IADD R7, R7, 0x1, -R0.reuse ;  /* 0x0000000107078824 */ /* 0x100fe200078e0a00 */
[----:B------:R-:W-:Y:S01]  /*2580*/  ISETP.GE.AND P0, PT, R56, RZ, PT ;  /* 0x000000ff3800720c */ /* 0x000fe20003f06270 */
[----:B------:R-:W-:Y:S01]  /*2590*/  @!P4 IMAD.IADD R11, R11, 0x1, -R0 ;  /* 0x000000010b0bc824 */ /* 0x000fe200078e0a00 */
[----:B------:R-:W-:Y:S01]  /*25a0*/  LOP3.LUT R56, R6, 0xb0, RZ, 0xfc, !PT ;  /* 0x000000b006387812 */ /* 0x000fe200078efcff */
[C---:B------:R-:W-:Y:S01]  /*25b0*/  IMAD R63, R0.reuse, R50, R63 ;  /* 0x00000032003f7224 */ /* 0x040fe200078e023f */
[C---:B------:R-:W-:Y:S01]  /*25c0*/  ISETP.GT.U32.AND P4, PT, R0.reuse, R7, PT ;  /* 0x000000070000720c */ /* 0x040fe20003f84070 */
[C---:B------:R-:W-:Y:S01]  /*25d0*/  IMAD R53, R0.reuse, R53, R54 ;  /* 0x0000003500357224 */ /* 0x040fe200078e0236 */
[----:B------:R-:W-:Y:S01]  /*25e0*/  ISETP.GT.U32.AND P5, PT, R0, R11, PT ;  /* 0x0000000b0000720c */ /* 0x000fe20003fa4070 */
[----:B------:R-:W-:Y:S01]  /*25f0*/  @!P2 IMAD.MOV R49, RZ, RZ, -R49 ;  /* 0x000000ffff31a224 */ /* 0x000fe200078e0a31 */
[----:B------:R-:W-:-:S02]  /*2600*/  IABS R65, R56 ;  /* 0x0000003800417213 */ /* 0x000fc40000000000 */
[C---:B------:R-:W-:Y:S01]  /*2610*/  ISETP.GT.U32.AND P2, PT, R0.reuse, R53, PT ;  /* 0x000000350000720c */ /* 0x040fe20003f44070 */
[----:B------:R-:W-:Y:S01]  /*2620*/  @!P6 IMAD.IADD R51, R51, 0x1, -R0 ;  /* 0x000000013333e824 */ /* 0x000fe200078e0a00 */
[----:B------:R-:W-:Y:S01]  /*2630*/  ISETP.GT.U32.AND P6, PT, R0, R63, PT ;  /* 0x0000003f0000720c */ /* 0x000fe20003fc4070 */
[----:B------:R-:W-:Y:S01]  /*2640*/  IMAD.HI.U32 R50, R5, R65, RZ ;  /* 0x0000004105327227 */ /* 0x000fe200078e00ff */
[----:B------:R-:W-:-:S03]  /*2650*/  LOP3.LUT R54, R6, 0xb4, RZ, 0xfc, !PT ;  /* 0x000000b406367812 */ /* 0x000fc600078efcff */
[----:B------:R-:W-:Y:S01]  /*2660*/  IMAD.MOV R50, RZ, RZ, -R50 ;  /* 0x000000ffff327224 */ /* 0x000fe200078e0a32 */
[----:B------:R-:W-:Y:S01]  /*2670*/  IABS R67, R54 ;  /* 0x0000003600437213 */ /* 0x000fe20000000000 */
[--C-:B------:R-:W-:Y:S01]  /*2680*/  @!P5 IMAD.IADD R11, R11, 0x1, -R0.reuse ;  /* 0x000000010b0bd824 */ /* 0x100fe200078e0a00 */
[----:B------:R-:W-:Y:S01]  /*2690*/  ISETP.GE.AND P5, PT, R55, RZ, PT ;  /* 0x000000ff3700720c */ /* 0x000fe20003fa6270 */
[--C-:B------:R-:W-:Y:S01]  /*26a0*/  @!P4 IMAD.IADD R7, R7, 0x1, -R0.reuse ;  /* 0x000000010707c824 */ /* 0x100fe200078e0a00 */
[----:B------:R-:W-:Y:S01]  /*26b0*/  ISETP.GE.AND P4, PT, R57, RZ, PT ;  /* 0x000000ff3900720c */ /* 0x000fe20003f86270 */
[C---:B------:R-:W-:Y:S01]  /*26c0*/  IMAD R65, R0.reuse, R50, R65 ;  /* 0x0000003200417224 */ /* 0x040fe200078e0241 */
[----:B------:R-:W-:Y:S01]  /*26d0*/  IABS R50, R58 ;  /* 0x0000003a00327213 */ /* 0x000fe20000000000 */
[----:B------:R-:W-:Y:S02]  /*26e0*/  @!P6 IMAD.IADD R63, R63, 0x1, -R0 ;  /* 0x000000013f3fe824 */ /* 0x000fe400078e0a00 */
[----:B------:R-:W-:Y:S01]  /*26f0*/  IMAD.MOV.U32 R57, RZ, RZ, R11 ;  /* 0x000000ffff397224 */ /* 0x000fe200078e000b */
[----:B------:R-:W-:Y:S01]  /*2700*/  ISETP.GT.U32.AND P6, PT, R0, R65, PT ;  /* 0x000000410000720c */ /* 0x000fe20003fc4070 */
[----:B------:R-:W-:-:S02]  /*2710*/  IMAD.MOV.U32 R55, RZ, RZ, R7 ;  /* 0x000000ffff377224 */ /* 0x000fc400078e0007 */
[----:B------:R-:W-:Y:S01]  /*2720*/  @!P1 IMAD.MOV R57, RZ, RZ, -R57 ;  /* 0x000000ffff399224 */ /* 0x000fe200078e0a39 */
[----:B------:R-:W-:Y:S01]  /*2730*/  ISETP.GT.U32.AND P1, PT, R0, R63, PT ;  /* 0x0000003f0000720c */ /* 0x000fe20003f24070 */
[----:B------:R-:W-:-:S04]  /*2740*/  IMAD.HI.U32 R7, R5, R50, RZ ;  /* 0x0000003205077227 */ /* 0x000fc800078e00ff */
[----:B------:R-:W-:Y:S01]  /*2750*/  @!P2 IMAD.IADD R53, R53, 0x1, -R0 ;  /* 0x000000013535a824 */ /* 0x000fe200078e0a00 */
[----:B------:R-:W-:Y:S01]  /*2760*/  ISETP.GE.AND P2, PT, R56, RZ, PT ;  /* 0x000000ff3800720c */ /* 0x000fe20003f46270 */
[----:B------:R-:W-:Y:S01]  /*2770*/  IMAD.MOV R7, RZ, RZ, -R7 ;  /* 0x000000ffff077224 */ /* 0x000fe200078e0a07 */
[----:B------:R-:W-:Y:S01]  /*2780*/  LOP3.LUT R56, R6, 0xbc, RZ, 0xfc, !PT ;  /* 0x000000bc06387812 */ /* 0x000fe200078efcff */
[----:B------:R-:W-:Y:S01]  /*2790*/  @!P3 IMAD.MOV R55, RZ, RZ, -R55 ;  /* 0x000000ffff37b224 */ /* 0x000fe200078e0a37 */
[C---:B------:R-:W-:Y:S01]  /*27a0*/  ISETP.GT.U32.AND P3, PT, R0.reuse, R53, PT ;  /* 0x000000350000720c */ /* 0x040fe20003f64070 */
[----:B------:R-:W-:Y:S01]  /*27b0*/  IMAD R7, R0, R7, R50 ;  /* 0x0000000700077224 */ /* 0x000fe200078e0232 */
[----:B------:R-:W-:Y:S01]  /*27c0*/  IABS R11, R56 ;  /* 0x00000038000b7213 */ /* 0x000fe20000000000 */
[----:B------:R-:W-:-:S04]  /*27d0*/  IMAD.HI.U32 R52, R5, R67, RZ ;  /* 0x0000004305347227 */ /* 0x000fc800078e00ff */
[----:B------:R-:W-:Y:S01]  /*27e0*/  @!P1 IMAD.IADD R63, R63, 0x1, -R0 ;  /* 0x000000013f3f9824 */ /* 0x000fe200078e0a00 */
[C---:B------:R-:W-:Y:S01]  /*27f0*/  ISETP.GT.U32.AND P1, PT, R0.reuse, R7, PT ;  /* 0x000000070000720c */ /* 0x040fe20003f24070 */
[----:B------:R-:W-:Y:S02]  /*2800*/  IMAD.MOV R52, RZ, RZ, -R52 ;  /* 0x000000ffff347224 */ /* 0x000fe400078e0a34 */
[----:B------:R-:W-:Y:S02]  /*2810*/  IMAD.MOV.U32 R59, RZ, RZ, R51 ;  /* 0x000000ffff3b7224 */ /* 0x000fe400078e0033 */
[----:B------:R-:W-:Y:S01]  /*2820*/  IMAD R67, R0, R52, R67 ;  /* 0x0000003400437224 */ /* 0x000fe200078e0243 */
[----:B------:R-:W-:Y:S01]  /*2830*/  IABS R52, R60 ;  /* 0x0000003c00347213 */ /* 0x000fe20000000000 */
[----:B------:R-:W-:Y:S01]  /*2840*/  @!P3 IMAD.IADD R53, R53, 0x1, -R0 ;  /* 0x000000013535b824 */ /* 0x000fe200078e0a00 */
[----:B------:R-:W-:Y:S01]  /*2850*/  ISETP.GE.AND P3, PT, R54, RZ, PT ;  /* 0x000000ff3600720c */ /* 0x000fe20003f66270 */
[----:B------:R-:W-:Y:S01]  /*2860*/  @!P0 IMAD.MOV R59, RZ, RZ, -R59 ;  /* 0x000000ffff3b8224 */ /* 0x000fe200078e0a3b */
[----:B------:R-:W-:Y:S01]  /*2870*/  ISETP.GT.U32.AND P0, PT, R0, R67, PT ;  /* 0x000000430000720c */ /* 0x000fe20003f04070 */
[----:B------:R-:W-:Y:S01]  /*2880*/  IMAD.MOV.U32 R51, RZ, RZ, R11 ;  /* 0x000000ffff337224 */ /* 0x000fe200078e000b */
[----:B------:R-:W-:Y:S01]  /*2890*/  IABS R54, R62 ;  /* 0x0000003e00367213 */ /* 0x000fe20000000000 */
[----:B------:R-:W-:-:S02]  /*28a0*/  IMAD.MOV.U32 R61, RZ, RZ, R53 ;  /* 0x000000ffff3d7224 */ /* 0x000fc400078e0035 */
[----:B------:R-:W-:Y:S02]  /*28b0*/  @!P1 IMAD.IADD R7, R7, 0x1, -R0 ;  /* 0x0000000107079824 */ /* 0x000fe400078e0a00 */
[----:B------:R-:W-:-:S04]  /*28c0*/  IMAD.HI.U32 R11, R5, R51, RZ ;  /* 0x00000033050b7227 */ /* 0x000fc800078e00ff */
[----:B------:R-:W-:Y:S01]  /*28d0*/  @!P4 IMAD.MOV R61, RZ, RZ, -R61 ;  /* 0x000000ffff3dc224 */ /* 0x000fe200078e0a3d */
[----:B------:R-:W-:Y:S01]  /*28e0*/  ISETP.GT.U32.AND P4, PT, R0, R7, PT ;  /* 0x000000070000720c */ /* 0x000fe20003f84070 */
[----:B------:R-:W-:Y:S02]  /*28f0*/  IMAD.MOV R11, RZ, RZ, -R11 ;  /* 0x000000ffff0b7224 */ /* 0x000fe400078e0a0b */
[----:B------:R-:W-:-:S04]  /*2900*/  IMAD.HI.U32 R50, R5, R52, RZ ;  /* 0x0000003405327227 */ /* 0x000fc800078e00ff */
[----:B------:R-:W-:Y:S01]  /*2910*/  IMAD.MOV.U32 R53, RZ, RZ, R54 ;  /* 0x000000ffff357224 */ /* 0x000fe200078e0036 */
[----:B------:R-:W-:Y:S01]  /*2920*/  LOP3.LUT R54, R6, 0xd0, RZ, 0xfc, !PT ;  /* 0x000000d006367812 */ /* 0x000fe200078efcff */
[----:B------:R-:W-:Y:S01]  /*2930*/  @!P0 IMAD.IADD R67, R67, 0x1, -R0 ;  /* 0x0000000143438824 */ /* 0x000fe200078e0a00 */
[----:B------:R-:W-:Y:S01]  /*2940*/  ISETP.GE.AND P0, PT, R58, RZ, PT ;  /* 0x000000ff3a00720c */ /* 0x000fe20003f06270 */
[C---:B------:R-:W-:Y:S01]  /*2950*/  IMAD R11, R0.reuse, R11, R51 ;  /* 0x0000000b000b7224 */ /* 0x040fe200078e0233 */
[----:B------:R-:W-:Y:S01]  /*2960*/  IABS R81, R54 ;  /* 0x0000003600517213 */ /* 0x000fe20000000000 */
[----:B------:R-:W-:Y:S01]  /*2970*/  IMAD.MOV R51, RZ, RZ, -R50 ;  /* 0x000000ffff337224 */ /* 0x000fe200078e0a32 */
[----:B------:R-:W-:Y:S01]  /*2980*/  ISETP.GT.U32.AND P1, PT, R0, R67, PT ;  /* 0x000000430000720c */ /* 0x000fe20003f24070 */
[----:B------:R-:W-:-:S04]  /*2990*/  IMAD.HI.U32 R50, R5, R53, RZ ;  /* 0x0000003505327227 */ /* 0x000fc800078e00ff */
[----:B------:R-:W-:Y:S02]  /*29a0*/  IMAD.MOV R50, RZ, RZ, -R50 ;  /* 0x000000ffff327224 */ /* 0x000fe400078e0a32 */
[--C-:B------:R-:W-:Y:S01]  /*29b0*/  @!P4 IMAD.IADD R7, R7, 0x1, -R0.reuse ;  /* 0x000000010707c824 */ /* 0x100fe200078e0a00 */
[----:B------:R-:W-:Y:S01]  /*29c0*/  ISETP.GE.AND P4, PT, R62, RZ, PT ;  /* 0x000000ff3e00720c */ /* 0x000fe20003f86270 */
[----:B------:R-:W-:Y:S01]  /*29d0*/  @!P6 IMAD.IADD R65, R65, 0x1, -R0 ;  /* 0x000000014141e824 */ /* 0x000fe200078e0a00 */
[----:B------:R-:W-:Y:S01]  /*29e0*/  LOP3.LUT R62, R6, 0xd8, RZ, 0xfc, !PT ;  /* 0x000000d8063e7812 */ /* 0x000fe200078efcff */
[----:B------:R-:W-:Y:S01]  /*29f0*/  IMAD R53, R0, R50, R53 ;  /* 0x0000003200357224 */ /* 0x000fe200078e0235 */
[----:B------:R-:W-:Y:S01]  /*2a00*/  LOP3.LUT R50, R6, 0xc8, RZ, 0xfc, !PT ;  /* 0x000000c806327812 */ /* 0x000fe200078efcff */
[----:B------:R-:W-:Y:S01]  /*2a10*/  IMAD.MOV.U32 R69, RZ, RZ, R7 ;  /* 0x000000ffff457224 */ /* 0x000fe200078e0007 */
[----:B------:R-:W-:Y:S01]  /*2a20*/  ISETP.GT.U32.AND P6, PT, R0, R65, PT ;  /* 0x000000410000720c */ /* 0x000fe20003fc4070 */
[----:B------:R-:W-:Y:S01]  /*2a30*/  @!P5 IMAD.MOV R63, RZ, RZ, -R63 ;  /* 0x000000ffff3fd224 */ /* 0x000fe200078e0a3f */
[----:B------:R-:W-:Y:S01]  /*2a40*/  ISETP.GE.AND P5, PT, R56, RZ, PT ;  /* 0x000000ff3800720c */ /* 0x000fe20003fa6270 */
[----:B------:R-:W-:Y:S01]  /*2a50*/  @!P0 IMAD.MOV R69, RZ, RZ, -R69 ;  /* 0x000000ffff458224 */ /* 0x000fe200078e0a45 */
[C---:B------:R-:W-:Y:S01]  /*2a60*/  ISETP.GT.U32.AND P0, PT, R0.reuse, R53, PT ;  /* 0x000000350000720c */ /* 0x040fe20003f04070 */
[----:B------:R-:W-:Y:S01]  /*2a70*/  IMAD R51, R0, R51, R52 ;  /* 0x0000003300337224 */ /* 0x000fe200078e0234 */
[----:B------:R-:W-:Y:S01]  /*2a80*/  IABS R56, R50 ;  /* 0x0000003200387213 */ /* 0x000fe20000000000 */
[----:B------:R-:W-:Y:S01]  /*2a90*/  @!P1 IMAD.IADD R67, R67, 0x1, -R0 ;  /* 0x0000000143439824 */ /* 0x000fe200078e0a00 */
[----:B------:R-:W-:Y:S01]  /*2aa0*/  LOP3.LUT R52, R6, 0xcc, RZ, 0xfc, !PT ;  /* 0x000000cc06347812 */ /* 0x000fe200078efcff */
[----:B------:R-:W-:Y:S01]  /*2ab0*/  IMAD.HI.U32 R58, R5, R93, RZ ;  /* 0x0000005d053a7227 */ /* 0x000fe200078e00ff */
[----:B------:R-:W-:-:S02]  /*2ac0*/  ISETP.GE.AND P1, PT, R60, RZ, PT ;  /* 0x000000ff3c00720c */ /* 0x000fc40003f26270 */
[----:B------:R-:W-:Y:S01]  /*2ad0*/  IABS R79, R52 ;  /* 0x00000034004f7213 */ /* 0x000fe20000000000 */
[--C-:B------:R-:W-:Y:S01]  /*2ae0*/  @!P6 IMAD.IADD R65, R65, 0x1, -R0.reuse ;  /* 0x000000014141e824 */ /* 0x100fe200078e0a00 */
[----:B------:R-:W-:Y:S01]  /*2af0*/  ISETP.GT.U32.AND P6, PT, R0, R11, PT ;  /* 0x0000000b0000720c */ /* 0x000fe20003fc4070 */
[----:B------:R-:W-:Y:S01]  /*2b00*/  IMAD.HI.U32 R7, R5, R56, RZ ;  /* 0x0000003805077227 */ /* 0x000fe200078e00ff */
[----:B------:R-:W-:Y:S02]  /*2b10*/  LOP3.LUT R60, R6, 0xd4, RZ, 0xfc, !PT ;  /* 0x000000d4063c7812 */ /* 0x000fe400078efcff */
[----:B------:R-:W-:Y:S01]  /*2b20*/  IABS R85, R62 ;  /* 0x0000003e00557213 */ /* 0x000fe20000000000 */
[----:B------:R-:W-:Y:S01]  /*2b30*/  @!P0 IMAD.IADD R53, R53, 0x1, -R0 ;  /* 0x0000000135358824 */ /* 0x000fe200078e0a00 */
[----:B------:R-:W-:Y:S01]  /*2b40*/  IABS R83, R60 ;  /* 0x0000003c00537213 */ /* 0x000fe20000000000 */
[----:B------:R-:W-:Y:S01]  /*2b50*/  @!P2 IMAD.MOV R65, RZ, RZ, -R65 ;  /* 0x000000ffff41a224 */ /* 0x000fe200078e0a41 */
[C---:B------:R-:W-:Y:S01]  /*2b60*/  ISETP.GT.U32.AND P2, PT, R0.reuse, R51, PT ;  /* 0x000000330000720c */ /* 0x040fe20003f44070 */
[----:B------:R-:W-:Y:S01]  /*2b70*/  IMAD.MOV R7, RZ, RZ, -R7 ;  /* 0x000000ffff077224 */ /* 0x000fe200078e0a07 */
[----:B------:R-:W-:Y:S01]  /*2b80*/  ISETP.GT.U32.AND P0, PT, R0, R53, PT ;  /* 0x000000350000720c */ /* 0x000fe20003f04070 */
[----:B------:R-:W-:-:S02]  /*2b90*/  @!P3 IMAD.MOV R67, RZ, RZ, -R67 ;  /* 0x000000ffff43b224 */ /* 0x000fc400078e0a43 */
[----:B------:R-:W-:Y:S02]  /*2ba0*/  @!P6 IMAD.IADD R11, R11, 0x1, -R0 ;  /* 0x000000010b0be824 */ /* 0x000fe400078e0a00 */
[C---:B------:R-:W-:Y:S02]  /*2bb0*/  IMAD R7, R0.reuse, R7, R56 ;  /* 0x0000000700077224 */ /* 0x040fe400078e0238 */
[----:B------:R-:W-:Y:S01]  /*2bc0*/  IMAD.HI.U32 R56, R5, R91, RZ ;  /* 0x0000005b05387227 */ /* 0x000fe200078e00ff */
[----:B------:R-:W-:-:S03]  /*2bd0*/  ISETP.GT.U32.AND P6, PT, R0, R11, PT ;  /* 0x0000000b0000720c */ /* 0x000fc60003fc4070 */
[--C-:B------:R-:W-:Y:S01]  /*2be0*/  @!P2 IMAD.IADD R51, R51, 0x1, -R0.reuse ;  /* 0x000000013333a824 */ /* 0x100fe200078e0a00 */
[----:B------:R-:W-:Y:S01]  /*2bf0*/  ISETP.GE.AND P2, PT, R50, RZ, PT ;  /* 0x000000ff3200720c */ /* 0x000fe20003f46270 */
[----:B------:R-:W-:Y:S01]  /*2c00*/  @!P0 IMAD.IADD R53, R53, 0x1, -R0 ;  /* 0x0000000135358824 */ /* 0x000fe200078e0a00 */
[C---:B------:R-:W-:Y:S01]  /*2c10*/  ISETP.GT.U32.AND P0, PT, R0.reuse, R7, PT ;  /* 0x000000070000720c */ /* 0x040fe20003f04070 */
[----:B------:R-:W-:Y:S01]  /*2c20*/  IMAD.HI.U32 R50, R5, R79, RZ ;  /* 0x0000004f05327227 */ /* 0x000fe200078e00ff */
[----:B------:R-:W-:-:S03]  /*2c30*/  ISETP.GT.U32.AND P3, PT, R0, R51, PT ;  /* 0x000000330000720c */ /* 0x000fc60003f64070 */
[----:B------:R-:W-:Y:S02]  /*2c40*/  IMAD.MOV R50, RZ, RZ, -R50 ;  /* 0x000000ffff327224 */ /* 0x000fe400078e0a32 */
[----:B------:R-:W-:Y:S01]  /*2c50*/  @!P6 IMAD.IADD R11, R11, 0x1, -R0 ;  /* 0x000000010b0be824 */ /* 0x000fe200078e0a00 */
[----:B------:R-:W-:Y:S01]  /*2c60*/  ISETP.GE.AND P6, PT, R52, RZ, PT ;  /* 0x000000ff3400720c */ /* 0x000fe20003fc6270 */
[----:B------:R-:W-:Y:S02]  /*2c70*/  IMAD R79, R0, R50, R79 ;  /* 0x00000032004f7224 */ /* 0x000fe400078e024f */
[----:B------:R-:W-:-:S04]  /*2c80*/  IMAD.HI.U32 R52, R5, R81, RZ ;  /* 0x0000005105347227 */ /* 0x000fc800078e00ff */
[----:B------:R-:W-:Y:S01]  /*2c90*/  @!P0 IMAD.IADD R7, R7, 0x1, -R0 ;  /* 0x0000000107078824 */ /* 0x000fe200078e0a00 */
[----:B------:R-:W-:Y:S01]  /*2ca0*/  ISETP.GT.U32.AND P0, PT, R0, R79, PT ;  /* 0x0000004f0000720c */ /* 0x000fe20003f04070 */
[----:B------:R-:W-:Y:S02]  /*2cb0*/  IMAD.MOV R52, RZ, RZ, -R52 ;  /* 0x000000ffff347224 */ /* 0x000fe400078e0a34 */
[----:B------:R-:W-:Y:S01]  /*2cc0*/  @!P3 IMAD.IADD R51, R51, 0x1, -R0 ;  /* 0x000000013333b824 */ /* 0x000fe200078e0a00 */
[----:B------:R-:W-:Y:S01]  /*2cd0*/  ISETP.GE.AND P3, PT, R54, RZ, PT ;  /* 0x000000ff3600720c */ /* 0x000fe20003f66270 */
[----:B------:R-:W-:Y:S02]  /*2ce0*/  IMAD R81, R0, R52, R81 ;  /* 0x0000003400517224 */ /* 0x000fe400078e0251 */
[----:B------:R-:W-:-:S04]  /*2cf0*/  IMAD.HI.U32 R54, R5, R83, RZ ;  /* 0x0000005305367227 */ /* 0x000fc800078e00ff */
[----:B------:R-:W-:Y:S02]  /*2d00*/  IMAD.MOV R54, RZ, RZ, -R54 ;  /* 0x000000ffff367224 */ /* 0x000fe400078e0a36 */
[----:B------:R-:W-:Y:S01]  /*2d10*/  @!P0 IMAD.IADD R79, R79, 0x1, -R0 ;  /* 0x000000014f4f8824 */ /* 0x000fe200078e0a00 */
[----:B------:R-:W-:Y:S01]  /*2d20*/  ISETP.GT.U32.AND P0, PT, R0, R81, PT ;  /* 0x000000510000720c */ /* 0x000fe20003f04070 */
[----:B------:R-:W-:-:S04]  /*2d30*/  IMAD.HI.U32 R50, R5, R85, RZ ;  /* 0x0000005505327227 */ /* 0x000fc800078e00ff */
[C---:B------:R-:W-:Y:S02]  /*2d40*/  IMAD R83, R0.reuse, R54, R83 ;  /* 0x0000003600537224 */ /* 0x040fe400078e0253 */
[----:B------:R-:W-:Y:S02]  /*2d50*/  IMAD.MOV R50, RZ, RZ, -R50 ;  /* 0x000000ffff327224 */ /* 0x000fe400078e0a32 */
[----:B------:R-:W-:Y:S02]  /*2d60*/  IMAD.MOV.U32 R75, RZ, RZ, R53 ;  /* 0x000000ffff4b7224 */ /* 0x000fe400078e0035 */
[----:B------:R-:W-:Y:S01]  /*2d70*/  IMAD.MOV.U32 R73, RZ, RZ, R51 ;  /* 0x000000ffff497224 */ /* 0x000fe200078e0033 */
[----:B------:R-:W-:Y:S01]  /*2d80*/  IABS R51, R10 ;  /* 0x0000000a00337213 */ /* 0x000fe20000000000 */
[----:B------:R-:W-:Y:S01]  /*2d90*/  @!P0 IMAD.IADD R81, R81, 0x1, -R0 ;  /* 0x0000000151518824 */ /* 0x000fe200078e0a00 */
[C---:B------:R-:W-:Y:S01]  /*2da0*/  ISETP.GT.U32.AND P0, PT, R0.reuse, R7, PT ;  /* 0x000000070000720c */ /* 0x040fe20003f04070 */
[----:B------:R-:W-:-:S02]  /*2db0*/  IMAD R85, R0, R50, R85 ;  /* 0x0000003200557224 */ /* 0x000fc400078e0255 */
[----:B------:R-:W-:Y:S01]  /*2dc0*/  @!P4 IMAD.MOV R75, RZ, RZ, -R75 ;  /* 0x000000ffff4bc224 */ /* 0x000fe200078e0a4b */
[C---:B------:R-:W-:Y:S01]  /*2dd0*/  ISETP.GT.U32.AND P4, PT, R0.reuse, R83, PT ;  /* 0x000000530000720c */ /* 0x040fe20003f84070 */
[----:B------:R-:W-:Y:S02]  /*2de0*/  IMAD.MOV.U32 R71, RZ, RZ, R11 ;  /* 0x000000ffff477224 */ /* 0x000fe400078e000b */
[----:B------:R-:W-:Y:S01]  /*2df0*/  @!P1 IMAD.MOV R73, RZ, RZ, -R73 ;  /* 0x000000ffff499224 */ /* 0x000fe200078e0a49 */
[----:B------:R-:W-:Y:S01]  /*2e00*/  ISETP.GT.U32.AND P1, PT, R0, R79, PT ;  /* 0x0000004f0000720c */ /* 0x000fe20003f24070 */
[----:B------:R-:W-:-:S04]  /*2e10*/  IMAD.HI.U32 R52, R5, R87, RZ ;  /* 0x0000005705347227 */ /* 0x000fc800078e00ff */
[----:B------:R-:W-:Y:S01]  /*2e20*/  @!P0 IMAD.IADD R7, R7, 0x1, -R0 ;  /* 0x0000000107078824 */ /* 0x000fe200078e0a00 */
[C---:B------:R-:W-:Y:S01]  /*2e30*/  ISETP.GT.U32.AND P0, PT, R0.reuse, R85, PT ;  /* 0x000000550000720c */ /* 0x040fe20003f04070 */
[----:B------:R-:W-:Y:S01]  /*2e40*/  @!P5 IMAD.MOV R71, RZ, RZ, -R71 ;  /* 0x000000ffff47d224 */ /* 0x000fe200078e0a47 */
[----:B------:R-:W-:Y:S01]  /*2e50*/  ISETP.GT.U32.AND P5, PT, R0, R81, PT ;  /* 0x000000510000720c */ /* 0x000fe20003fa4070 */
[----:B------:R-:W-:-:S04]  /*2e60*/  IMAD.HI.U32 R54, R5, R89, RZ ;  /* 0x0000005905367227 */ /* 0x000fc800078e00ff */
[----:B------:R-:W-:Y:S02]  /*2e70*/  IMAD.MOV R52, RZ, RZ, -R52 ;  /* 0x000000ffff347224 */ /* 0x000fe400078e0a34 */
[----:B------:R-:W-:Y:S02]  /*2e80*/  IMAD.MOV R54, RZ, RZ, -R54 ;  /* 0x000000ffff367224 */ /* 0x000fe400078e0a36 */
[----:B------:R-:W-:Y:S01]  /*2e90*/  IMAD R87, R0, R52, R87 ;  /* 0x0000003400577224 */ /* 0x000fe200078e0257 */
[----:B------:R-:W-:Y:S01]  /*2ea0*/  LOP3.LUT R52, R6, 0xf8, RZ, 0xfc, !PT ;  /* 0x000000f806347812 */ /* 0x000fe200078efcff */
[--C-:B------:R-:W-:Y:S02]  /*2eb0*/  @!P4 IMAD.IADD R83, R83, 0x1, -R0.reuse ;  /* 0x000000015353c824 */ /* 0x100fe400078e0a00 */
[----:B------:R-:W-:Y:S01]  /*2ec0*/  IMAD R89, R0, R54, R89 ;  /* 0x0000003600597224 */ /* 0x000fe200078e0259 */
[----:B------:R-:W-:Y:S01]  /*2ed0*/  LOP3.LUT R54, R6, 0xec, RZ, 0xfc, !PT ;  /* 0x000000ec06367812 */ /* 0x000fe200078efcff */
[--C-:B------:R-:W-:Y:S01]  /*2ee0*/  @!P1 IMAD.IADD R79, R79, 0x1, -R0.reuse ;  /* 0x000000014f4f9824 */ /* 0x100fe200078e0a00 */
[C---:B------:R-:W-:Y:S01]  /*2ef0*/  ISETP.GT.U32.AND P1, PT, R0.reuse, R87, PT ;  /* 0x000000570000720c */ /* 0x040fe20003f24070 */
[----:B------:R-:W-:Y:S01]  /*2f00*/  @!P0 IMAD.IADD R85, R85, 0x1, -R0 ;  /* 0x0000000155558824 */ /* 0x000fe200078e0a00 */
[C---:B------:R-:W-:Y:S01]  /*2f10*/  ISETP.GT.U32.AND P0, PT, R0.reuse, R83, PT ;  /* 0x000000530000720c */ /* 0x040fe20003f04070 */
[----:B------:R-:W-:Y:S01]  /*2f20*/  IMAD.MOV R56, RZ, RZ, -R56 ;  /* 0x000000ffff387224 */ /* 0x000fe200078e0a38 */
[----:B------:R-:W-:Y:S01]  /*2f30*/  IABS R95, R54 ;  /* 0x00000036005f7213 */ /* 0x000fe20000000000 */
[----:B------:R-:W-:Y:S01]  /*2f40*/  IMAD.MOV R58, RZ, RZ, -R58 ;  /* 0x000000ffff3a7224 */ /* 0x000fe200078e0a3a */
[----:B------:R-:W-:Y:S01]  /*2f50*/  IABS R101, R52 ;  /* 0x0000003400657213 */ /* 0x000fe20000000000 */
[--C-:B------:R-:W-:Y:S01]  /*2f60*/  @!P5 IMAD.IADD R81, R81, 0x1, -R0.reuse ;  /* 0x000000015151d824 */ /* 0x100fe200078e0a00 */
[C---:B------:R-:W-:Y:S01]  /*2f70*/  ISETP.GT.U32.AND P5, PT, R0.reuse, R89, PT ;  /* 0x000000590000720c */ /* 0x040fe20003fa4070 */
[----:B------:R-:W-:Y:S01]  /*2f80*/  IMAD R91, R0, R56, R91 ;  /* 0x00000038005b7224 */ /* 0x000fe200078e025b */
[----:B------:R-:W-:Y:S01]  /*2f90*/  LOP3.LUT R56, R6, 0xf0, RZ, 0xfc, !PT ;  /* 0x000000f006387812 */ /* 0x000fe200078efcff */
[----:B------:R-:W-:Y:S01]  /*2fa0*/  IMAD R93, R0, R58, R93 ;  /* 0x0000003a005d7224 */ /* 0x000fe200078e025d */
[----:B------:R-:W-:Y:S01]  /*2fb0*/  LOP3.LUT R58, R6, 0xf4, RZ, 0xfc, !PT ;  /* 0x000000f4063a7812 */ /* 0x000fe200078efcff */
[--C-:B------:R-:W-:Y:S01]  /*2fc0*/  @!P1 IMAD.IADD R87, R87, 0x1, -R0.reuse ;  /* 0x0000000157579824 */ /* 0x100fe200078e0a00 */
[----:B------:R-:W-:Y:S01]  /*2fd0*/  IABS R97, R56 ;  /* 0x0000003800617213 */ /* 0x000fe20000000000 */
[----:B------:R-:W-:Y:S01]  /*2fe0*/  @!P0 IMAD.IADD R83, R83, 0x1, -R0 ;  /* 0x0000000153538824 */ /* 0x000fe200078e0a00 */
[----:B------:R-:W-:Y:S01]  /*2ff0*/  IABS R99, R58 ;  /* 0x0000003a00637213 */ /* 0x000fe20000000000 */
[----:B------:R-:W-:Y:S01]  /*3000*/  IMAD.HI.U32 R6, R5, R95, RZ ;  /* 0x0000005f05067227 */ /* 0x000fe200078e00ff */
[----:B------:R-:W-:-:S02]  /*3010*/  ISETP.GT.U32.AND P4, PT, R0, R91, PT ;  /* 0x0000005b0000720c */ /* 0x000fc40003f84070 */
[C---:B------:R-:W-:Y:S01]  /*3020*/  ISETP.GT.U32.AND P0, PT, R0.reuse, R93, PT ;  /* 0x0000005d0000720c */ /* 0x040fe20003f04070 */
[----:B------:R-:W-:Y:S01]  /*3030*/  IMAD.HI.U32 R11, R5, R97, RZ ;  /* 0x00000061050b7227 */ /* 0x000fe200078e00ff */
[----:B------:R-:W-:-:S03]  /*3040*/  ISETP.GT.U32.AND P1, PT, R0, R85, PT ;  /* 0x000000550000720c */ /* 0x000fc60003f24070 */
[----:B------:R-:W-:-:S04]  /*3050*/  IMAD.HI.U32 R50, R5, R99, RZ ;  /* 0x0000006305327227 */ /* 0x000fc800078e00ff */
[----:B------:R-:W-:Y:S01]  /*3060*/  @!P5 IMAD.IADD R89, R89, 0x1, -R0 ;  /* 0x000000015959d824 */ /* 0x000fe200078e0a00 */
[----:B------:R-:W-:Y:S01]  /*3070*/  ISETP.GT.U32.AND P5, PT, R0, R87, PT ;  /* 0x000000570000720c */ /* 0x000fe20003fa4070 */
[----:B------:R-:W-:-:S04]  /*3080*/  IMAD.HI.U32 R5, R5, R101, RZ ;  /* 0x0000006505057227 */ /* 0x000fc800078e00ff */
[----:B------:R-:W-:Y:S02]  /*3090*/  IMAD.MOV R11, RZ, RZ, -R11 ;  /* 0x000000ffff0b7224 */ /* 0x000fe400078e0a0b */
[----:B------:R-:W-:Y:S02]  /*30a0*/  IMAD.MOV R5, RZ, RZ, -R5 ;  /* 0x000000ffff057224 */ /* 0x000fe400078e0a05 */
[C---:B------:R-:W-:Y:S02]  /*30b0*/  IMAD R97, R0.reuse, R11, R97 ;  /* 0x0000000b00617224 */ /* 0x040fe400078e0261 */
[----:B------:R-:W-:Y:S02]  /*30c0*/  IMAD.MOV R6, RZ, RZ, -R6 ;  /* 0x000000ffff067224 */ /* 0x000fe400078e0a06 */
[----:B------:R-:W-:Y:S02]  /*30d0*/  IMAD R101, R0, R5, R101 ;  /* 0x0000000500657224 */ /* 0x000fe400078e0265 */
[----:B------:R-:W-:-:S02]  /*30e0*/  VIADD R11, R10, 0x80 ;  /* 0x000000800a0b7836 */ /* 0x000fc40000000000 */
[--C-:B------:R-:W-:Y:S01]  /*30f0*/  @!P4 IMAD.IADD R91, R91, 0x1, -R0.reuse ;  /* 0x000000015b5bc824 */ /* 0x100fe200078e0a00 */
[C---:B------:R-:W-:Y:S01]  /*3100*/  ISETP.GT.U32.AND P4, PT, R0.reuse, R89, PT ;  /* 0x000000590000720c */ /* 0x040fe20003f84070 */
[----:B------:R-:W-:Y:S01]  /*3110*/  IMAD.MOV.U32 R77, RZ, RZ, R7 ;  /* 0x000000ffff4d7224 */ /* 0x000fe200078e0007 */
[----:B------:R-:W-:Y:S01]  /*3120*/  IABS R53, R11 ;  /* 0x0000000b00357213 */ /* 0x000fe20000000000 */
[C---:B------:R-:W-:Y:S01]  /*3130*/  IMAD R95, R0.reuse, R6, R95 ;  /* 0x00000006005f7224 */ /* 0x040fe200078e025f */
[----:B------:R1:W-:Y:S01]  /*3140*/  STL.64 [R1+0x890], R10 ;  /* 0x0008900a01007387 */ /* 0x0003e20000100a00 */
[--C-:B------:R-:W-:Y:S01]  /*3150*/  @!P0 IMAD.IADD R93, R93, 0x1, -R0.reuse ;  /* 0x000000015d5d8824 */ /* 0x100fe200078e0a00 */
[C---:B------:R-:W-:Y:S01]  /*3160*/  ISETP.GT.U32.AND P0, PT, R0.reuse, R101, PT ;  /* 0x000000650000720c */ /* 0x040fe20003f04070 */
[----:B------:R-:W-:Y:S01]  /*3170*/  @!P5 IMAD.IADD R87, R87, 0x1, -R0 ;  /* 0x000000015757d824 */ /* 0x000fe200078e0a00 */
[----:B------:R-:W-:Y:S01]  /*3180*/  ISETP.GT.U32.AND P5, PT, R0, R97, PT ;  /* 0x000000610000720c */ /* 0x000fe20003fa4070 */
[----:B------:R-:W-:Y:S01]  /*3190*/  IMAD.HI.U32 R5, R4, R51, RZ ;  /* 0x0000003304057227 */ /* 0x000fe200078e00ff */
[----:B------:R-:W2:Y:S03]  /*31a0*/  LDC.64 R6, c[0x0][0x230] ;  /* 0x00008c00ff067b82 */ /* 0x000ea60000000a00 */
[----:B------:R-:W-:-:S02]  /*31b0*/  IMAD.MOV R50, RZ, RZ, -R50 ;  /* 0x000000ffff327224 */ /* 0x000fc400078e0a32 */
[----:B------:R-:W-:Y:S01]  /*31c0*/  @!P2 IMAD.MOV R77, RZ, RZ, -R77 ;  /* 0x000000ffff4da224 */ /* 0x000fe200078e0a4d */
[C---:B------:R-:W-:Y:S01]  /*31d0*/  ISETP.GT.U32.AND P2, PT, R0.reuse, R91, PT ;  /* 0x0000005b0000720c */ /* 0x040fe20003f44070 */
[----:B------:R-:W-:Y:S01]  /*31e0*/  @!P1 IMAD.IADD R85, R85, 0x1, -R0 ;  /* 0x0000000155559824 */ /* 0x000fe200078e0a00 */
[----:B------:R-:W-:Y:S01]  /*31f0*/  ISETP.GT.U32.AND P1, PT, R0, R95, PT ;  /* 0x0000005f0000720c */ /* 0x000fe20003f24070 */
[----:B------:R-:W-:-:S04]  /*3200*/  IMAD.HI.U32 R4, R4, R53, RZ ;  /* 0x0000003504047227 */ /* 0x000fc800078e00ff */
[----:B------:R-:W-:Y:S02]  /*3210*/  IMAD.MOV R5, RZ, RZ, -R5 ;  /* 0x000000ffff057224 */ /* 0x000fe400078e0a05 */
[----:B------:R-:W-:Y:S02]  /*3220*/  IMAD R99, R0, R50, R99 ;  /* 0x0000003200637224 */ /* 0x000fe400078e0263 */
[----:B------:R-:W-:Y:S02]  /*3230*/  IMAD.MOV R4, RZ, RZ, -R4 ;  /* 0x000000ffff047224 */ /* 0x000fe400078e0a04 */
[----:B------:R-:W-:Y:S02]  /*3240*/  IMAD R51, R2, R5, R51 ;  /* 0x0000000502337224 */ /* 0x000fe400078e0233 */
[----:B------:R-:W-:Y:S01]  /*3250*/  @!P4 IMAD.IADD R89, R89, 0x1, -R0 ;  /* 0x000000015959c824 */ /* 0x000fe200078e0a00 */
[----:B------:R-:W-:Y:S01]  /*3260*/  ISETP.GT.U32.AND P4, PT, R0, R99, PT ;  /* 0x000000630000720c */ /* 0x000fe20003f84070 */
[----:B------:R-:W-:-:S02]  /*3270*/  IMAD R53, R2, R4, R53 ;  /* 0x0000000402357224 */ /* 0x000fc400078e0235 */
[--C-:B------:R-:W-:Y:S01]  /*3280*/  @!P0 IMAD.IADD R101, R101, 0x1, -R0.reuse ;  /* 0x0000000165658824 */ /* 0x100fe200078e0a00 */
[----:B------:R-:W-:Y:S01]  /*3290*/  ISETP.GT.U32.AND P0, PT, R2, R51, PT ;  /* 0x000000330200720c */ /* 0x000fe20003f04070 */
[--C-:B------:R-:W-:Y:S01]  /*32a0*/  @!P5 IMAD.IADD R97, R97, 0x1, -R0.reuse ;  /* 0x000000016161d824 */ /* 0x100fe200078e0a00 */
[----:B------:R-:W-:Y:S01]  /*32b0*/  ISETP.GE.AND P5, PT, R64, RZ, PT ;  /* 0x000000ff4000720c */ /* 0x000fe20003fa6270 */
[--C-:B------:R-:W-:Y:S01]  /*32c0*/  @!P2 IMAD.IADD R91, R91, 0x1, -R0.reuse ;  /* 0x000000015b5ba824 */ /* 0x100fe200078e0a00 */
[----:B------:R-:W-:Y:S01]  /*32d0*/  ISETP.GE.AND P2, PT, R60, RZ, PT ;  /* 0x000000ff3c00720c */ /* 0x000fe20003f46270 */
[--C-:B------:R-:W-:Y:S01]  /*32e0*/  @!P1 IMAD.IADD R95, R95, 0x1, -R0.reuse ;  /* 0x000000015f5f9824 */ /* 0x100fe200078e0a00 */
[----:B------:R-:W-:Y:S01]  /*32f0*/  ISETP.GE.AND P1, PT, R62, RZ, PT ;  /* 0x000000ff3e00720c */ /* 0x000fe20003f26270 */
[----:B------:R-:W-:Y:S01]  /*3300*/  @!P3 IMAD.MOV R81, RZ, RZ, -R81 ;  /* 0x000000ffff51b224 */ /* 0x000fe200078e0a51 */
[----:B------:R-:W-:Y:S01]  /*3310*/  ISETP.GT.U32.AND P3, PT, R2, R53, PT ;  /* 0x000000350200720c */ /* 0x000fe20003f64070 */
[----:B------:R-:W-:Y:S01]  /*3320*/  @!P4 IMAD.IADD R99, R99, 0x1, -R0 ;  /* 0x000000016363c824 */ /* 0x000fe200078e0a00 */
[----:B------:R-:W-:Y:S01]  /*3330*/  ISETP.GE.AND P4, PT, R66, RZ, PT ;  /* 0x000000ff4200720c */ /* 0x000fe20003f86270 */
[----:B------:R-:W-:Y:S01]  /*3340*/  @!P6 IMAD.MOV R79, RZ, RZ, -R79 ;  /* 0x000000ffff4fe224 */ /* 0x000fe200078e0a4f */
[C---:B------:R-:W-:Y:S01]  /*3350*/  ISETP.GT.U32.AND P6, PT, R0.reuse, R97, PT ;  /* 0x000000610000720c */ /* 0x040fe20003fc4070 */
[--C-:B------:R-:W-:Y:S01]  /*3360*/  @!P0 IMAD.IADD R51, R51, 0x1, -R2.reuse ;  /* 0x0000000133338824 */ /* 0x100fe200078e0a02 */
[C---:B------:R-:W-:Y:S01]  /*3370*/  ISETP.GT.U32.AND P0, PT, R0.reuse, R101, PT ;  /* 0x000000650000720c */ /* 0x040fe20003f04070 */
[----:B------:R-:W-:Y:S01]  /*3380*/  @!P5 IMAD.MOV R87, RZ, RZ, -R87 ;  /* 0x000000ffff57d224 */ /* 0x000fe200078e0a57 */
[C---:B------:R-:W-:Y:S01]  /*3390*/  ISETP.GT.U32.AND P5, PT, R0.reuse, R99, PT ;  /* 0x000000630000720c */ /* 0x040fe20003fa4070 */
[----:B------:R-:W-:Y:S01]  /*33a0*/  @!P2 IMAD.MOV R83, RZ, RZ, -R83 ;  /* 0x000000ffff53a224 */ /* 0x000fe200078e0a53 */
[C---:B------:R-:W-:Y:S01]  /*33b0*/  ISETP.GT.U32.AND P2, PT, R0.reuse, R93, PT ;  /* 0x0000005d0000720c */ /* 0x040fe20003f44070 */
[----:B------:R-:W-:Y:S01]  /*33c0*/  @!P1 IMAD.MOV R85, RZ, RZ, -R85 ;  /* 0x000000ffff559224 */ /* 0x000fe200078e0a55 */
[----:B------:R-:W-:Y:S01]  /*33d0*/  ISETP.GT.U32.AND P1, PT, R0, R95, PT ;  /* 0x0000005f0000720c */ /* 0x000fe20003f24070 */
[----:B------:R-:W-:Y:S01]  /*33e0*/  @!P3 IMAD.IADD R53, R53, 0x1, -R2 ;  /* 0x000000013535b824 */ /* 0x000fe200078e0a02 */
[C---:B------:R-:W-:Y:S01]  /*33f0*/  ISETP.GT.U32.AND P3, PT, R2.reuse, R51, PT ;  /* 0x000000330200720c */ /* 0x040fe20003f64070 */
[----:B------:R-:W-:Y:S01]  /*3400*/  @!P4 IMAD.MOV R89, RZ, RZ, -R89 ;  /* 0x000000ffff59c224 */ /* 0x000fe200078e0a59 */
[----:B------:R-:W3:Y:S01]  /*3410*/  LDC.64 R4, c[0x0][0x238] ;  /* 0x00008e00ff047b82 */ /* 0x000ee20000000a00 */
        /* <DEDUP_REMOVED lines=8> */
[----:B------:R-:W-:Y:S01]  /*34a0*/  @!P1 IMAD.IADD R95, R95, 0x1, -R0 ;  /* 0x000000015f5f9824 */ /* 0x000fe200078e0a00 */
[----:B------:R-:W-:Y:S01]  /*34b0*/  ISETP.GE.AND P1, PT, R70, RZ, PT ;  /* 0x000000ff4600720c */ /* 0x000fe20003f26270 */
[--C-:B------:R-:W-:Y:S01]  /*34c0*/  @!P3 IMAD.IADD R51, R51, 0x1, -R2.reuse ;  /* 0x000000013333b824 */ /* 0x100fe200078e0a02 */
[----:B------:R-:W-:Y:S01]  /*34d0*/  ISETP.GE.AND P0, PT, R58, RZ, PT ;  /* 0x000000ff3a00720c */ /* 0x000fe20003f06270 */
[----:B--2---:R-:W-:Y:S01]  /*34e0*/  VIADD R148, R6, 0xfffffff9 ;  /* 0xfffffff906947836 */ /* 0x004fe20000000000 */
[----:B------:R-:W-:Y:S01]  /*34f0*/  ISETP.GE.AND P3, PT, R52, RZ, PT ;  /* 0x000000ff3400720c */ /* 0x000fe20003f66270 */
[----:B------:R-:W-:Y:S01]  /*3500*/  @!P4 IMAD.IADD R53, R53, 0x1, -R2 ;  /* 0x000000013535c824 */ /* 0x000fe200078e0a02 */
[----:B------:R-:W-:Y:S01]  /*3510*/  ISETP.GE.AND P4, PT, R10, RZ, PT ;  /* 0x000000ff0a00720c */ /* 0x000fe20003f86270 */
[----:B------:R-:W-:Y:S01]  /*3520*/  @!P6 IMAD.MOV R95, RZ, RZ, -R95 ;  /* 0x000000ffff5fe224 */ /* 0x000fe200078e0a5f */
[----:B------:R-:W-:Y:S01]  /*3530*/  LOP3.LUT R2, RZ, R76, RZ, 0x33, !PT ;  /* 0x0000004cff027212 */ /* 0x000fe200078e33ff */
[----:B------:R-:W-:Y:S01]  /*3540*/  @!P5 IMAD.MOV R97, RZ, RZ, -R97 ;  /* 0x000000ffff61d224 */ /* 0x000fe200078e0a61 */
[----:B------:R-:W-:Y:S01]  /*3550*/  ISETP.GE.AND P5, PT, R11, RZ, PT ;  /* 0x000000ff0b00720c */ /* 0x000fe20003fa6270 */
[----:B------:R-:W-:Y:S01]  /*3560*/  @!P2 IMAD.MOV R91, RZ, RZ, -R91 ;  /* 0x000000ffff5ba224 */ /* 0x000fe200078e0a5b */
[----:B------:R-:W-:Y:S01]  /*3570*/  ISETP.NE.AND P2, PT, R76, RZ, PT ;  /* 0x000000ff4c00720c */ /* 0x000fe20003f45270 */
[----:B------:R-:W-:Y:S01]  /*3580*/  @!P1 IMAD.MOV R93, RZ, RZ, -R93 ;  /* 0x000000ffff5d9224 */ /* 0x000fe200078e0a5d */
[----:B------:R-:W-:Y:S01]  /*3590*/  ISETP.NE.AND P1, PT, R72, RZ, PT ;  /* 0x000000ff4800720c */ /* 0x000fe20003f25270 */
[----:B------:R-:W-:Y:S01]  /*35a0*/  @!P0 IMAD.MOV R99, RZ, RZ, -R99 ;  /* 0x000000ffff638224 */ /* 0x000fe200078e0a63 */
[C---:B------:R-:W-:Y:S01]  /*35b0*/  SEL R50, R2.reuse, R8, !P2 ;  /* 0x0000000802327207 */ /* 0x040fe20005000000 */
[----:B------:R-:W-:Y:S01]  /*35c0*/  @!P3 IMAD.MOV R101, RZ, RZ, -R101 ;  /* 0x000000ffff65b224 */ /* 0x000fe200078e0a65 */
[C---:B------:R-:W-:Y:S01]  /*35d0*/  SEL R54, R2.reuse, R14, !P2 ;  /* 0x0000000e02367207 */ /* 0x040fe20005000000 */
[----:B---3--:R-:W-:Y:S01]  /*35e0*/  IMAD R252, R9, R5, RZ ;  /* 0x0000000509fc7224 */ /* 0x008fe200078e02ff */
[C---:B------:R-:W-:Y:S01]  /*35f0*/  SEL R56, R2.reuse, R15, !P2 ;  /* 0x0000000f02387207 */ /* 0x040fe20005000000 */
[----:B------:R-:W-:Y:S01]  /*3600*/  @!P4 IMAD.MOV R51, RZ, RZ, -R51 ;  /* 0x000000ffff33c224 */ /* 0x000fe200078e0a33 */
[C---:B------:R-:W-:Y:S01]  /*3610*/  SEL R60, R2.reuse, R17, !P2 ;  /* 0x00000011023c7207 */ /* 0x040fe20005000000 */
[----:B------:R-:W-:Y:S01]  /*3620*/  @!P5 IMAD.MOV R53, RZ, RZ, -R53 ;  /* 0x000000ffff35d224 */ /* 0x000fe200078e0a35 */
[----:B------:R-:W-:Y:S01]  /*3630*/  SEL R64, R2, R19, !P2 ;  /* 0x0000001302407207 */ /* 0x000fe20005000000 */
[----:B------:R-:W-:Y:S01]  /*3640*/  IMAD R50, R50, UR5, RZ ;  /* 0x0000000532327c24 */ /* 0x000fe2000f8e02ff */
[----:B------:R-:W-:Y:S01]  /*3650*/  SEL R66, R2, R20, !P2 ;  /* 0x0000001402427207 */ /* 0x000fe20005000000 */
[----:B------:R-:W-:Y:S01]  /*3660*/  IMAD R54, R54, UR5, RZ ;  /* 0x0000000536367c24 */ /* 0x000fe2000f8e02ff */
[C---:B------:R-:W-:Y:S01]  /*3670*/  SEL R68, R2.reuse, R21, !P2 ;  /* 0x0000001502447207 */ /* 0x040fe20005000000 */
[----:B------:R2:W-:Y:S01]  /*3680*/  STL [R1+0x8bc], R5 ;  /* 0x0008bc0501007387 */ /* 0x0005e20000100800 */
[----:B------:R-:W-:Y:S01]  /*3690*/  SEL R70, R2, R22, !P2 ;  /* 0x0000001602467207 */ /* 0x000fe20005000000 */
[----:B------:R-:W-:Y:S01]  /*36a0*/  IMAD R60, R60, UR5, RZ ;  /* 0x000000053c3c7c24 */ /* 0x000fe2000f8e02ff */
[----:B------:R-:W-:Y:S01]  /*36b0*/  SEL R52, R2, R12, !P2 ;  /* 0x0000000c02347207 */ /* 0x000fe20005000000 */
[----:B-1----:R-:W-:Y:S01]  /*36c0*/  IMAD.SHL.U32 R10, R74, 0x10, RZ ;  /* 0x000000104a0a7824 */ /* 0x002fe200078e00ff */
[----:B------:R-:W-:Y:S01]  /*36d0*/  SEL R13, R2, R13, !P2 ;  /* 0x0000000d020d7207 */ /* 0x000fe20005000000 */
[----:B------:R-:W-:Y:S01]  /*36e0*/  IMAD R64, R64, UR5, RZ ;  /* 0x0000000540407c24 */ /* 0x000fe2000f8e02ff */
[----:B------:R-:W-:Y:S01]  /*36f0*/  SEL R58, R2, R16, !P2 ;  /* 0x00000010023a7207 */ /* 0x000fe20005000000 */
[----:B------:R-:W-:Y:S01]  /*3700*/  IMAD R52, R52, UR5, RZ ;  /* 0x0000000534347c24 */ /* 0x000fe2000f8e02ff */
[----:B------:R-:W-:Y:S01]  /*3710*/  SEL R62, R2, R18, !P2 ;  /* 0x00000012023e7207 */ /* 0x000fe20005000000 */
[----:B------:R-:W-:Y:S01]  /*3720*/  VIADD R18, R6, 0xfffffffc ;  /* 0xfffffffc06127836 */ /* 0x000fe20000000000 */
[----:B------:R-:W-:Y:S01]  /*3730*/  SEL R23, R2, R23, !P2 ;  /* 0x0000001702177207 */ /* 0x000fe20005000000 */
[----:B--2---:R-:W-:Y:S01]  /*3740*/  IMAD R5, R56, UR5, RZ ;  /* 0x0000000538057c24 */ /* 0x004fe2000f8e02ff */
[----:B------:R-:W-:Y:S01]  /*3750*/  SEL R24, R2, R24, !P2 ;  /* 0x0000001802187207 */ /* 0x000fe20005000000 */
[----:B------:R-:W-:Y:S01]  /*3760*/  IMAD R58, R58, UR5, RZ ;  /* 0x000000053a3a7c24 */ /* 0x000fe2000f8e02ff */
[----:B------:R-:W-:Y:S01]  /*3770*/  SEL R25, R2, R25, !P2 ;  /* 0x0000001902197207 */ /* 0x000fe20005000000 */
[----:B------:R-:W-:Y:S01]  /*3780*/  IMAD R62, R62, UR5, RZ ;  /* 0x000000053e3e7c24 */ /* 0x000fe2000f8e02ff */
[----:B------:R-:W-:Y:S01]  /*3790*/  SEL R26, R2, R26, !P2 ;  /* 0x0000001a021a7207 */ /* 0x000fe20005000000 */
[----:B------:R-:W-:Y:S01]  /*37a0*/  IMAD R66, R66, UR5, RZ ;  /* 0x0000000542427c24 */ /* 0x000fe2000f8e02ff */
[----:B------:R-:W-:Y:S01]  /*37b0*/  SEL R27, R2, R27, !P2 ;  /* 0x0000001b021b7207 */ /* 0x000fe20005000000 */
[----:B------:R-:W-:Y:S01]  /*37c0*/  VIADD R16, R6, 0xfffffffd ;  /* 0xfffffffd06107836 */ /* 0x000fe20000000000 */
[----:B------:R-:W-:Y:S01]  /*37d0*/  SEL R28, R2, R28, !P2 ;  /* 0x0000001c021c7207 */ /* 0x000fe20005000000 */
[----:B------:R-:W-:Y:S01]  /*37e0*/  IMAD R68, R68, UR5, RZ ;  /* 0x0000000544447c24 */ /* 0x000fe2000f8e02ff */
[C---:B------:R-:W-:Y:S01]  /*37f0*/  SEL R29, R2.reuse, R29, !P2 ;  /* 0x0000001d021d7207 */ /* 0x040fe20005000000 */
[----:B------:R-:W-:Y:S01]  /*3800*/  IMAD R25, R25, UR5, RZ ;  /* 0x0000000519197c24 */ /* 0x000fe2000f8e02ff */
        /* <DEDUP_REMOVED lines=9> */
[----:B------:R-:W-:Y:S01]  /*38a0*/  VIADD R249, R6, 0x1f ;  /* 0x0000001f06f97836 */ /* 0x000fe20000000000 */
[----:B------:R-:W-:-:S02]  /*38b0*/  SEL R35, R2, R35, !P2 ;  /* 0x0000002302237207 */ /* 0x000fc40005000000 */
[C---:B------:R-:W-:Y:S02]  /*38c0*/  SEL R36, R2.reuse, R36, !P2 ;  /* 0x0000002402247207 */ /* 0x040fe40005000000 */
[C---:B------:R-:W-:Y:S02]  /*38d0*/  SEL R37, R2.reuse, R37, !P2 ;  /* 0x0000002502257207 */ /* 0x040fe40005000000 */
[----:B------:R-:W-:Y:S01]  /*38e0*/  SEL R38, R2, R38, !P2 ;  /* 0x0000002602267207 */ /* 0x000fe20005000000 */
[----:B------:R-:W-:Y:S01]  /*38f0*/  IMAD R36, R36, UR5, RZ ;  /* 0x0000000524247c24 */ /* 0x000fe2000f8e02ff */
[C---:B------:R-:W-:Y:S01]  /*3900*/  SEL R39, R2.reuse, R39, !P2 ;  /* 0x0000002702277207 */ /* 0x040fe20005000000 */
[----:B------:R-:W-:Y:S01]  /*3910*/  IMAD R37, R37, UR5, RZ ;  /* 0x0000000525257c24 */ /* 0x000fe2000f8e02ff */
[----:B------:R-:W-:Y:S01]  /*3920*/  SEL R40, R2, R40, !P2 ;  /* 0x0000002802287207 */ /* 0x000fe20005000000 */
[----:B------:R-:W-:Y:S01]  /*3930*/  IMAD R38, R38, UR5, RZ ;  /* 0x0000000526267c24 */ /* 0x000fe2000f8e02ff */
[----:B------:R-:W-:-:S02]  /*3940*/  SEL R41, R2, R41, !P2 ;  /* 0x0000002902297207 */ /* 0x000fc40005000000 */
        /* <DEDUP_REMOVED lines=10> */
[----:B------:R-:W-:-:S02]  /*39f0*/  SEL R47, R2, R47, !P2 ;  /* 0x0000002f022f7207 */ /* 0x000fc40005000000 */
[C---:B------:R-:W-:Y:S02]  /*3a00*/  SEL R48, R2.reuse, R48, !P2 ;  /* 0x0000003002307207 */ /* 0x040fe40005000000 */
[C---:B------:R-:W-:Y:S02]  /*3a10*/  SEL R49, R2.reuse, R49, !P2 ;  /* 0x0000003102317207 */ /* 0x040fe40005000000 */
[C---:B------:R-:W-:Y:S02]  /*3a20*/  SEL R55, R2.reuse, R55, !P2 ;  /* 0x0000003702377207 */ /* 0x040fe40005000000 */
[C---:B------:R-:W-:Y:S02]  /*3a30*/  SEL R57, R2.reuse, R57, !P2 ;  /* 0x0000003902397207 */ /* 0x040fe40005000000 */
[C---:B------:R-:W-:Y:S02]  /*3a40*/  SEL R59, R2.reuse, R59, !P2 ;  /* 0x0000003b023b7207 */ /* 0x040fe40005000000 */
[----:B------:R-:W-:-:S02]  /*3a50*/  SEL R61, R2, R61, !P2 ;  /* 0x0000003d023d7207 */ /* 0x000fc40005000000 */
[C---:B------:R-:W-:Y:S02]  /*3a60*/  SEL R63, R2.reuse, R63, !P2 ;  /* 0x0000003f023f7207 */ /* 0x040fe40005000000 */
[----:B------:R-:W-:Y:S01]  /*3a70*/  SEL R82, R2, R65, !P2 ;  /* 0x0000004102527207 */ /* 0x000fe20005000000 */
[----:B------:R-:W-:Y:S01]  /*3a80*/  IMAD R65, R24, UR5, RZ ;  /* 0x0000000518417c24 */ /* 0x000fe2000f8e02ff */
[----:B------:R-:W-:Y:S01]  /*3a90*/  SEL R84, R2, R67, !P2 ;  /* 0x0000004302547207 */ /* 0x000fe20005000000 */
[----:B------:R-:W-:Y:S01]  /*3aa0*/  IMAD R67, R70, UR5, RZ ;  /* 0x0000000546437c24 */ /* 0x000fe2000f8e02ff */
[C---:B------:R-:W-:Y:S01]  /*3ab0*/  SEL R86, R2.reuse, R69, !P2 ;  /* 0x0000004502567207 */ /* 0x040fe20005000000 */
[----:B------:R-:W-:Y:S01]  /*3ac0*/  IMAD R24, R45, UR5, RZ ;  /* 0x000000052d187c24 */ /* 0x000fe2000f8e02ff */
[C---:B------:R-:W-:Y:S02]  /*3ad0*/  SEL R88, R2.reuse, R71, !P2 ;  /* 0x0000004702587207 */ /* 0x040fe40005000000 */
[----:B------:R-:W-:-:S02]  /*3ae0*/  SEL R90, R2, R73, !P2 ;  /* 0x00000049025a7207 */ /* 0x000fc40005000000 */
[C---:B------:R-:W-:Y:S02]  /*3af0*/  SEL R92, R2.reuse, R75, !P2 ;  /* 0x0000004b025c7207 */ /* 0x040fe40005000000 */
[C---:B------:R-:W-:Y:S02]  /*3b00*/  SEL R94, R2.reuse, R77, !P2 ;  /* 0x0000004d025e7207 */ /* 0x040fe40005000000 */
[C---:B------:R-:W-:Y:S02]  /*3b10*/  SEL R96, R2.reuse, R79, !P2 ;  /* 0x0000004f02607207 */ /* 0x040fe40005000000 */
[C---:B------:R-:W-:Y:S02]  /*3b20*/  SEL R98, R2.reuse, R81, !P2 ;  /* 0x0000005102627207 */ /* 0x040fe40005000000 */
[C---:B------:R-:W-:Y:S02]  /*3b30*/  SEL R83, R2.reuse, R83, !P2 ;  /* 0x0000005302537207 */ /* 0x040fe40005000000 */
[----:B------:R-:W-:-:S02]  /*3b40*/  SEL R85, R2, R85, !P2 ;  /* 0x0000005502557207 */ /* 0x000fc40005000000 */
        /* <DEDUP_REMOVED lines=10> */
[C---:B------:R-:W-:Y:S01]  /*3bf0*/  SEL R15, R2.reuse, R97, !P2 ;  /* 0x00000061020f7207 */ /* 0x040fe20005000000 */
[----:B------:R-:W-:Y:S01]  /*3c00*/  IMAD R31, R61, UR5, RZ ;  /* 0x000000053d1f7c24 */ /* 0x000fe2000f8e02ff */
[C---:B------:R-:W-:Y:S01]  /*3c10*/  SEL R14, R2.reuse, R99, !P2 ;  /* 0x00000063020e7207 */ /* 0x040fe20005000000 */
[----:B------:R-:W-:Y:S01]  /*3c20*/  IMAD R32, R59, UR5, RZ ;  /* 0x000000053b207c24 */ /* 0x000fe2000f8e02ff */
[C---:B------:R-:W-:Y:S01]  /*3c30*/  SEL R8, R2.reuse, R101, !P2 ;  /* 0x0000006502087207 */ /* 0x040fe20005000000 */
[----:B------:R-:W-:Y:S01]  /*3c40*/  IMAD R33, R55, UR5, RZ ;  /* 0x0000000537217c24 */ /* 0x000fe2000f8e02ff */
[----:B------:R-:W-:Y:S01]  /*3c50*/  SEL R2, R2, R3, !P2 ;  /* 0x0000000302027207 */ /* 0x000fe20005000000 */
[C---:B------:R-:W-:Y:S01]  /*3c60*/  VIADD R3, R6.reuse, 0xfffffffe ;  /* 0xfffffffe06037836 */ /* 0x040fe20000000000 */
[----:B------:R-:W-:Y:S01]  /*3c70*/  LOP3.LUT R0, RZ, R72, RZ, 0x33, !PT ;  /* 0x00000048ff007212 */ /* 0x000fe200078e33ff */
[----:B------:R-:W-:Y:S01]  /*3c80*/  VIADD R72, R6, 0xffffffff ;  /* 0xffffffff06487836 */ /* 0x000fe20000000000 */
[----:B------:R-:W-:Y:S01]  /*3c90*/  ISETP.GE.U32.AND P0, PT, R18, 0x7fffffdd, PT ;  /* 0x7fffffdd1200780c */ /* 0x000fe20003f06070 */
[----:B------:R-:W-:Y:S01]  /*3ca0*/  IMAD R22, R22, UR5, RZ ;  /* 0x0000000516167c24 */ /* 0x000fe2000f8e02ff */
[----:B------:R-:W-:Y:S01]  /*3cb0*/  ISETP.GE.U32.AND P3, PT, R3, 0x7fffffdf, PT ;  /* 0x7fffffdf0300780c */ /* 0x000fe20003f66070 */
[----:B------:R-:W-:Y:S01]  /*3cc0*/  IMAD.SHL.U32 R3, R252, 0x4, RZ ;  /* 0x00000004fc037824 */ /* 0x000fe200078e00ff */
[----:B------:R-:W-:Y:S01]  /*3cd0*/  SEL R12, R0, R51, !P1 ;  /* 0x00000033000c7207 */ /* 0x000fe20004800000 */
[----:B------:R-:W-:Y:S01]  /*3ce0*/  VIADD R51, R6, 0xfffffffb ;  /* 0xfffffffb06337836 */ /* 0x000fe20000000000 */
[----:B------:R-:W-:Y:S01]  /*3cf0*/  SEL R0, R0, R53, !P1 ;  /* 0x0000003500007207 */ /* 0x000fe20004800000 */
[----:B------:R-:W-:Y:S01]  /*3d00*/  IMAD R53, R34, UR5, RZ ;  /* 0x0000000522357c24 */ /* 0x000fe2000f8e02ff */
[----:B------:R-:W-:Y:S01]  /*3d10*/  IADD3 R18, P5, R3, UR8, RZ ;  /* 0x0000000803127c10 */ /* 0x000fe2000ffbe0ff */
[-C--:B------:R-:W-:Y:S01]  /*3d20*/  IMAD R150, R12, R7.reuse, RZ ;  /* 0x000000070c967224 */ /* 0x080fe200078e02ff */
[----:B------:R-:W-:Y:S01]  /*3d30*/  ISETP.GE.U32.AND P1, PT, R72, 0x7fffffe0, PT ;  /* 0x7fffffe04800780c */ /* 0x000fe20003f26070 */
[----:B------:R-:W-:Y:S01]  /*3d40*/  IMAD R149, R0, R7, RZ ;  /* 0x0000000700957224 */ /* 0x000fe200078e02ff */
[----:B------:R-:W-:Y:S01]  /*3d50*/  LEA.HI.X.SX32 R0, R252, UR9, 0x2, P5 ;  /* 0x00000009fc007c11 */ /* 0x000fe2000a8f16ff */
[----:B------:R-:W-:Y:S01]  /*3d60*/  IMAD R12, R13, UR5, RZ ;  /* 0x000000050d0c7c24 */ /* 0x000fe2000f8e02ff */
[-C--:B------:R-:W-:Y:S01]  /*3d70*/  LEA R142, P5, R50, R18.reuse, 0x2 ;  /* 0x00000012328e7211 */ /* 0x080fe200078a10ff */
[----:B------:R-:W-:Y:S01]  /*3d80*/  STL [R1+0x658], R150 ;  /* 0x0006589601007387 */ /* 0x000fe20000100800 */
[----:B------:R-:W-:Y:S01]  /*3d90*/  LEA R80, P6, R52, R18, 0x2 ;  /* 0x0000001234507211 */ /* 0x000fe200078c10ff */
[----:B------:R-:W-:Y:S01]  /*3da0*/  IMAD R34, R48, UR5, RZ ;  /* 0x0000000530227c24 */ /* 0x000fe2000f8e02ff */
[----:B------:R-:W-:Y:S01]  /*3db0*/  LEA.HI.X.SX32 R143, R50, R0, 0x2, P5 ;  /* 0x00000000328f7211 */ /* 0x000fe200028f16ff */
[----:B------:R-:W-:Y:S01]  /*3dc0*/  STL [R1+0x65c], R149 ;  /* 0x00065c9501007387 */ /* 0x000fe20000100800 */
[----:B------:R-:W-:Y:S01]  /*3dd0*/  LEA R140, P5, R12, R18, 0x2 ;  /* 0x000000120c8c7211 */ /* 0x000fe200078a10ff */
[----:B------:R-:W-:Y:S01]  /*3de0*/  IMAD R21, R21, UR5, RZ ;  /* 0x0000000515157c24 */ /* 0x000fe2000f8e02ff */
[----:B------:R-:W-:Y:S01]  /*3df0*/  LEA.HI.X.SX32 R81, R52, R0, 0x2, P6 ;  /* 0x0000000034517211 */ /* 0x000fe200030f16ff */
[----:B------:R1:W-:Y:S01]  /*3e00*/  STL [R1+0x8c0], R3 ;  /* 0x0008c00301007387 */ /* 0x0003e20000100800 */
[----:B------:R-:W-:Y:S01]  /*3e10*/  LEA R78, P6, R54, R18, 0x2 ;  /* 0x00000012364e7211 */ /* 0x000fe200078c10ff */
[----:B------:R-:W-:Y:S01]  /*3e20*/  IMAD R20, R20, UR5, RZ ;  /* 0x0000000514147c24 */ /* 0x000fe2000f8e02ff */
[-C--:B------:R-:W-:Y:S01]  /*3e30*/  LEA.HI.X.SX32 R141, R12, R0.reuse, 0x2, P5 ;  /* 0x000000000c8d7211 */ /* 0x080fe200028f16ff */
[----:B------:R-:W-:Y:S01]  /*3e40*/  STL [R1+0x8c4], R252 ;  /* 0x0008c4fc01007387 */ /* 0x000fe20000100800 */
[----:B------:R-:W-:Y:S01]  /*3e50*/  LEA.HI.X.SX32 R79, R54, R0, 0x2, P6 ;  /* 0x00000000364f7211 */ /* 0x000fe200030f16ff */
[----:B------:R-:W-:Y:S01]  /*3e60*/  IMAD R8, R8, UR5, RZ ;  /* 0x0000000508087c24 */ /* 0x000fe2000f8e02ff */
[----:B------:R-:W-:Y:S01]  /*3e70*/  LEA R76, P6, R58, R18, 0x2 ;  /* 0x000000123a4c7211 */ /* 0x000fe200078c10ff */
[----:B------:R-:W-:Y:S01]  /*3e80*/  STL [R1+0x714], R50 ;  /* 0x0007143201007387 */ /* 0x000fe20000100800 */
[----:B------:R-:W-:Y:S01]  /*3e90*/  ISETP.GE.U32.AND P4, PT, R16, 0x7fffffde, PT ;  /* 0x7fffffde1000780c */ /* 0x000fe20003f86070 */
[----:B-1----:R-:W-:Y:S01]  /*3ea0*/  IMAD R3, R39, UR5, RZ ;  /* 0x0000000527037c24 */ /* 0x002fe2000f8e02ff */
[----:B------:R-:W-:Y:S01]  /*3eb0*/  LEA.HI.X.SX32 R77, R58, R0, 0x2, P6 ;  /* 0x000000003a4d7211 */ /* 0x000fe200030f16ff */
[----:B------:R-:W-:Y:S01]  /*3ec0*/  STL [R1+0x710], R52 ;  /* 0x0007103401007387 */ /* 0x000fe20000100800 */
[----:B------:R-:W-:Y:S01]  /*3ed0*/  LEA R74, P6, R62, R18, 0x2 ;  /* 0x000000123e4a7211 */ /* 0x000fe200078c10ff */
[----:B------:R-:W-:Y:S01]  /*3ee0*/  VIADD R7, R6, 0xfffffffa ;  /* 0xfffffffa06077836 */ /* 0x000fe20000000000 */
[----:B------:R-:W-:Y:S01]  /*3ef0*/  LOP3.LUT R16, R10, 0x70, RZ, 0xc0, !PT ;  /* 0x000000700a107812 */ /* 0x000fe200078ec0ff */
[----:B------:R1:W-:Y:S01]  /*3f00*/  STL [R1+0x70c], R12 ;  /* 0x00070c0c01007387 */ /* 0x0003e20000100800 */
[----:B------:R-:W-:Y:S01]  /*3f10*/  LEA.HI.X.SX32 R75, R62, R0, 0x2, P6 ;  /* 0x000000003e4b7211 */ /* 0x000fe200030f16ff */
[----:B------:R-:W-:Y:S01]  /*3f20*/  IMAD R10, R23, UR5, RZ ;  /* 0x00000005170a7c24 */ /* 0x000fe2000f8e02ff */
[C---:B------:R-:W-:Y:S01]  /*3f30*/  LEA R72, P6, R66.reuse, R18, 0x2 ;  /* 0x0000001242487211 */ /* 0x040fe200078c10ff */
[----:B------:R-:W-:Y:S01]  /*3f40*/  STL [R1+0x708], R54 ;  /* 0x0007083601007387 */ /* 0x000fe20000100800 */
[----:B------:R-:W-:Y:S01]  /*3f50*/  ISETP.GE.U32.AND P2, PT, R51, 0x7fffffdc, PT ;  /* 0x7fffffdc3300780c */ /* 0x000fe20003f46070 */
[----:B------:R-:W-:Y:S01]  /*3f60*/  IMAD R51, R35, UR5, RZ ;  /* 0x0000000523337c24 */ /* 0x000fe2000f8e02ff */
[----:B------:R-:W-:Y:S01]  /*3f70*/  LEA.HI.X.SX32 R73, R66, R0, 0x2, P6 ;  /* 0x0000000042497211 */ /* 0x000fe200030f16ff */
[----:B------:R2:W-:Y:S01]  /*3f80*/  STL [R1+0x704], R5 ;  /* 0x0007040501007387 */ /* 0x0005e20000100800 */
[-C--:B------:R-:W-:Y:S01]  /*3f90*/  LEA R70, P6, R67, R18.reuse, 0x2 ;  /* 0x0000001243467211 */ /* 0x080fe200078c10ff */
[----:B------:R-:W-:Y:S01]  /*3fa0*/  IMAD R35, R46, UR5, RZ ;  /* 0x000000052e237c24 */ /* 0x000fe2000f8e02ff */
[----:B-1----:R-:W-:Y:S01]  /*3fb0*/  LEA R12, P5, R5, R18, 0x2 ;  /* 0x00000012050c7211 */ /* 0x002fe200078a10ff */
[----:B------:R-:W-:Y:S01]  /*3fc0*/  STL [R1+0x700], R58 ;  /* 0x0007003a01007387 */ /* 0x000fe20000100800 */
[-C--:B------:R-:W-:Y:S01]  /*3fd0*/  LEA.HI.X.SX32 R71, R67, R0.reuse, 0x2, P6 ;  /* 0x0000000043477211 */ /* 0x080fe200030f16ff */
[----:B------:R-:W-:Y:S01]  /*3fe0*/  IMAD R23, R49, UR5, RZ ;  /* 0x0000000531177c24 */ /* 0x000fe2000f8e02ff */
[----:B------:R-:W-:Y:S01]  /*3ff0*/  LEA.HI.X.SX32 R13, R5, R0, 0x2, P5 ;  /* 0x00000000050d7211 */ /* 0x000fe200028f16ff */
[----:B------:R-:W-:Y:S01]  /*4000*/  STL [R1+0x6fc], R60 ;  /* 0x0006fc3c01007387 */ /* 0x000fe20000100800 */
[C---:B------:R-:W-:Y:S01]  /*4010*/  LEA R138, P5, R60.reuse, R18, 0x2 ;  /* 0x000000123c8a7211 */ /* 0x040fe200078a10ff */
[----:B--2---:R-:W-:Y:S01]  /*4020*/  IMAD R5, R47, UR5, RZ ;  /* 0x000000052f057c24 */ /* 0x004fe2000f8e02ff */
[----:B------:R-:W1:Y:S01]  /*4030*/  LDC R252, c[0x0][0x230] ;  /* 0x00008c00fffc7b82 */ /* 0x000e620000000800 */
[----:B------:R-:W-:Y:S01]  /*4040*/  STL [R1+0x6f8], R62 ;  /* 0x0006f83e01007387 */ /* 0x000fe20000100800 */
[----:B------:R-:W-:Y:S01]  /*4050*/  LEA.HI.X.SX32 R139, R60, R0, 0x2, P5 ;  /* 0x000000003c8b7211 */ /* 0x000fe200028f16ff */
[----:B------:R-:W-:Y:S01]  /*4060*/  IMAD R16, R151, 0x80, R16 ;  /* 0x0000008097107824 */ /* 0x000fe200078e0210 */
[C---:B------:R-:W-:Y:S01]  /*4070*/  LEA R136, P5, R64.reuse, R18, 0x2 ;  /* 0x0000001240887211 */ /* 0x040fe200078a10ff */
[----:B------:R-:W-:Y:S03]  /*4080*/  STL [R1+0x6f4], R64 ;  /* 0x0006f44001007387 */ /* 0x000fe60000100800 */
[----:B------:R-:W-:Y:S01]  /*4090*/  LEA.HI.X.SX32 R137, R64, R0, 0x2, P5 ;  /* 0x0000000040897211 */ /* 0x000fe200028f16ff */
[----:B------:R-:W-:Y:S01]  /*40a0*/  STL [R1+0x6f0], R66 ;  /* 0x0006f04201007387 */ /* 0x000fe20000100800 */
[----:B------:R-:W-:-:S03]  /*40b0*/  LEA R134, P5, R68, R18, 0x2 ;  /* 0x0000001244867211 */ /* 0x000fc600078a10ff */
[----:B------:R2:W-:Y:S01]  /*40c0*/  STL [R1+0x6ec], R68 ;  /* 0x0006ec4401007387 */ /* 0x0005e20000100800 */
[----:B------:R-:W-:Y:S02]  /*40d0*/  LEA.HI.X.SX32 R135, R68, R0, 0x2, P5 ;  /* 0x0000000044877211 */ /* 0x000fe400028f16ff */
[C---:B------:R-:W-:Y:S01]  /*40e0*/  LEA R132, P5, R10.reuse, R18, 0x2 ;  /* 0x000000120a847211 */ /* 0x040fe200078a10ff */
[----:B------:R-:W-:Y:S03]  /*40f0*/  STL [R1+0x6e8], R67 ;  /* 0x0006e84301007387 */ /* 0x000fe60000100800 */
[----:B------:R-:W-:Y:S01]  /*4100*/  LEA.HI.X.SX32 R133, R10, R0, 0x2, P5 ;  /* 0x000000000a857211 */ /* 0x000fe200028f16ff */
[----:B------:R3:W-:Y:S01]  /*4110*/  STL [R1+0x6e4], R10 ;  /* 0x0006e40a01007387 */ /* 0x0007e20000100800 */
[-C--:B------:R-:W-:Y:S02]  /*4120*/  LEA R130, P5, R25, R18.reuse, 0x2 ;  /* 0x0000001219827211 */ /* 0x080fe400078a10ff */
[----:B--2---:R-:W-:Y:S01]  /*4130*/  LEA R68, P6, R65, R18, 0x2 ;  /* 0x0000001241447211 */ /* 0x004fe200078c10ff */
[----:B------:R-:W-:Y:S01]  /*4140*/  STL [R1+0x6e0], R65 ;  /* 0x0006e04101007387 */ /* 0x000fe20000100800 */
[----:B------:R-:W-:-:S02]  /*4150*/  LEA.HI.X.SX32 R131, R25, R0, 0x2, P5 ;  /* 0x0000000019837211 */ /* 0x000fc400028f16ff */
[----:B------:R-:W-:Y:S01]  /*4160*/  LEA.HI.X.SX32 R69, R65, R0, 0x2, P6 ;  /* 0x0000000041457211 */ /* 0x000fe200030f16ff */
[----:B------:R2:W-:Y:S01]  /*4170*/  STL [R1+0x6dc], R25 ;  /* 0x0006dc1901007387 */ /* 0x0005e20000100800 */
[CC--:B------:R-:W-:Y:S01]  /*4180*/  LEA R66, P6, R26.reuse, R18.reuse, 0x2 ;  /* 0x000000121a427211 */ /* 0x0c0fe200078c10ff */
[----:B---3--:R-:W-:Y:S01]  /*4190*/  IMAD R10, R57, UR5, RZ ;  /* 0x00000005390a7c24 */ /* 0x008fe2000f8e02ff */
[C---:B------:R-:W-:Y:S01]  /*41a0*/  LEA R128, P5, R27.reuse, R18, 0x2 ;  /* 0x000000121b807211 */ /* 0x040fe200078a10ff */
[----:B------:R3:W-:Y:S01]  /*41b0*/  STL [R1+0x6d8], R26 ;  /* 0x0006d81a01007387 */ /* 0x0007e20000100800 */
[----:B------:R-:W-:Y:S02]  /*41c0*/  LEA.HI.X.SX32 R67, R26, R0, 0x2, P6 ;  /* 0x000000001a437211 */ /* 0x000fe400030f16ff */
[----:B------:R-:W-:Y:S01]  /*41d0*/  LEA R64, P6, R28, R18, 0x2 ;  /* 0x000000121c407211 */ /* 0x000fe200078c10ff */
[----:B------:R4:W-:Y:S01]  /*41e0*/  STL [R1+0x6d4], R27 ;  /* 0x0006d41b01007387 */ /* 0x0009e20000100800 */
[----:B------:R-:W-:Y:S01]  /*41f0*/  LEA.HI.X.SX32 R129, R27, R0, 0x2, P5 ;  /* 0x000000001b817211 */ /* 0x000fe200028f16ff */
[----:B--2---:R-:W-:Y:S01]  /*4200*/  IMAD R25, R92, UR5, RZ ;  /* 0x000000055c197c24 */ /* 0x004fe2000f8e02ff */
[----:B------:R-:W-:Y:S01]  /*4210*/  LEA R126, P5, R29, R18, 0x2 ;  /* 0x000000121d7e7211 */ /* 0x000fe200078a10ff */
[----:B------:R2:W-:Y:S01]  /*4220*/  STL [R1+0x6d0], R28 ;  /* 0x0006d01c01007387 */ /* 0x0005e20000100800 */
[----:B------:R-:W-:Y:S01]  /*4230*/  LEA.HI.X.SX32 R65, R28, R0, 0x2, P6 ;  /* 0x000000001c417211 */ /* 0x000fe200030f16ff */
[----:B---3--:R-:W-:Y:S01]  /*4240*/  IMAD R26, R88, UR5, RZ ;  /* 0x00000005581a7c24 */ /* 0x008fe2000f8e02ff */
[----:B------:R-:W-:Y:S01]  /*4250*/  LEA R62, P6, R93, R18, 0x2 ;  /* 0x000000125d3e7211 */ /* 0x000fe200078c10ff */
[----:B------:R3:W-:Y:S01]  /*4260*/  STL [R1+0x6cc], R29 ;  /* 0x0006cc1d01007387 */ /* 0x0007e20000100800 */
[----:B------:R-:W-:Y:S01]  /*4270*/  LEA.HI.X.SX32 R127, R29, R0, 0x2, P5 ;  /* 0x000000001d7f7211 */ /* 0x000fe200028f16ff */
[----:B----4-:R-:W-:Y:S01]  /*4280*/  IMAD R27, R86, UR5, RZ ;  /* 0x00000005561b7c24 */ /* 0x010fe2000f8e02ff */
[----:B------:R-:W-:Y:S01]  /*4290*/  LEA R124, P5, R91, R18, 0x2 ;  /* 0x000000125b7c7211 */ /* 0x000fe200078a10ff */
[----:B------:R-:W-:Y:S01]  /*42a0*/  STL [R1+0x6c8], R93 ;  /* 0x0006c85d01007387 */ /* 0x000fe20000100800 */
[----:B------:R-:W-:Y:S01]  /*42b0*/  LEA.HI.X.SX32 R63, R93, R0, 0x2, P6 ;  /* 0x000000005d3f7211 */ /* 0x000fe200030f16ff */
[----:B--2---:R-:W-:Y:S01]  /*42c0*/  IMAD R28, R84, UR5, RZ ;  /* 0x00000005541c7c24 */ /* 0x004fe2000f8e02ff */
[----:B------:R-:W-:Y:S01]  /*42d0*/  LEA R60, P6, R89, R18, 0x2 ;  /* 0x00000012593c7211 */ /* 0x000fe200078c10ff */
[----:B------:R-:W-:Y:S01]  /*42e0*/  STL [R1+0x6c4], R91 ;  /* 0x0006c45b01007387 */ /* 0x000fe20000100800 */
[----:B------:R-:W-:Y:S01]  /*42f0*/  LEA.HI.X.SX32 R125, R91, R0, 0x2, P5 ;  /* 0x000000005b7d7211 */ /* 0x000fe200028f16ff */
[----:B---3--:R-:W-:Y:S01]  /*4300*/  IMAD R29, R82, UR5, RZ ;  /* 0x00000005521d7c24 */ /* 0x008fe2000f8e02ff */
[----:B------:R-:W-:Y:S01]  /*4310*/  LEA R122, P5, R87, R18, 0x2 ;  /* 0x00000012577a7211 */ /* 0x000fe200078a10ff */
[----:B------:R-:W-:Y:S01]  /*4320*/  STL [R1+0x6c0], R89 ;  /* 0x0006c05901007387 */ /* 0x000fe20000100800 */
[----:B------:R-:W-:-:S02]  /*4330*/  LEA.HI.X.SX32 R61, R89, R0, 0x2, P6 ;  /* 0x00000000593d7211 */ /* 0x000fc400030f16ff */
[----:B------:R-:W-:Y:S01]  /*4340*/  LEA R58, P6, R53, R18, 0x2 ;  /* 0x00000012353a7211 */ /* 0x000fe200078c10ff */
[----:B------:R-:W-:Y:S01]  /*4350*/  STL [R1+0x6bc], R87 ;  /* 0x0006bc5701007387 */ /* 0x000fe20000100800 */
[----:B------:R-:W-:Y:S02]  /*4360*/  LEA.HI.X.SX32 R123, R87, R0, 0x2, P5 ;  /* 0x00000000577b7211 */ /* 0x000fe400028f16ff */
[----:B------:R-:W-:Y:S01]  /*4370*/  LEA R120, P5, R51, R18, 0x2 ;  /* 0x0000001233787211 */ /* 0x000fe200078a10ff */
[----:B------:R2:W-:Y:S01]  /*4380*/  STL [R1+0x6b8], R53 ;  /* 0x0006b83501007387 */ /* 0x0005e20000100800 */
[----:B------:R-:W-:Y:S02]  /*4390*/  LEA.HI.X.SX32 R59, R53, R0, 0x2, P6 ;  /* 0x00000000353b7211 */ /* 0x000fe400030f16ff */
[----:B------:R-:W-:Y:S01]  /*43a0*/  LEA R56, P6, R36, R18, 0x2 ;  /* 0x0000001224387211 */ /* 0x000fe200078c10ff */
[----:B------:R-:W-:Y:S01]  /*43b0*/  STL [R1+0x6b4], R51 ;  /* 0x0006b43301007387 */ /* 0x000fe20000100800 */
[----:B------:R-:W-:-:S02]  /*43c0*/  LEA.HI.X.SX32 R121, R51, R0, 0x2, P5 ;  /* 0x0000000033797211 */ /* 0x000fc400028f16ff */
[C---:B------:R-:W-:Y:S01]  /*43d0*/  LEA R118, P5, R37.reuse, R18, 0x2 ;  /* 0x0000001225767211 */ /* 0x040fe200078a10ff */
[----:B------:R-:W-:Y:S01]  /*43e0*/  STL [R1+0x6b0], R36 ;  /* 0x0006b02401007387 */ /* 0x000fe20000100800 */
[----:B------:R-:W-:Y:S02]  /*43f0*/  LEA.HI.X.SX32 R57, R36, R0, 0x2, P6 ;  /* 0x0000000024397211 */ /* 0x000fe400030f16ff */
[C---:B------:R-:W-:Y:S01]  /*4400*/  LEA R54, P6, R38.reuse, R18, 0x2 ;  /* 0x0000001226367211 */ /* 0x040fe200078c10ff */
[----:B------:R-:W-:Y:S01]  /*4410*/  STL [R1+0x6ac], R37 ;  /* 0x0006ac2501007387 */ /* 0x000fe20000100800 */
[----:B------:R-:W-:Y:S02]  /*4420*/  LEA.HI.X.SX32 R119, R37, R0, 0x2, P5 ;  /* 0x0000000025777211 */ /* 0x000fe400028f16ff */
[----:B------:R-:W-:Y:S01]  /*4430*/  LEA R116, P5, R3, R18, 0x2 ;  /* 0x0000001203747211 */ /* 0x000fe200078a10ff */
[----:B------:R-:W-:Y:S01]  /*4440*/  STL [R1+0x6a8], R38 ;  /* 0x0006a82601007387 */ /* 0x000fe20000100800 */
[----:B------:R-:W-:-:S02]  /*4450*/  LEA.HI.X.SX32 R55, R38, R0, 0x2, P6 ;  /* 0x0000000026377211 */ /* 0x000fc400030f16ff */
[C---:B------:R-:W-:Y:S01]  /*4460*/  LEA R52, P6, R40.reuse, R18, 0x2 ;  /* 0x0000001228347211 */ /* 0x040fe200078c10ff */
[----:B------:R3:W-:Y:S01]  /*4470*/  STL [R1+0x6a4], R3 ;  /* 0x0006a40301007387 */ /* 0x0007e20000100800 */
[----:B------:R-:W-:Y:S02]  /*4480*/  LEA.HI.X.SX32 R117, R3, R0, 0x2, P5 ;  /* 0x0000000003757211 */ /* 0x000fe400028f16ff */
[C---:B------:R-:W-:Y:S01]  /*4490*/  LEA R114, P5, R41.reuse, R18, 0x2 ;  /* 0x0000001229727211 */ /* 0x040fe200078a10ff */
[----:B------:R-:W-:Y:S01]  /*44a0*/  STL [R1+0x6a0], R40 ;  /* 0x0006a02801007387 */ /* 0x000fe20000100800 */
[----:B--2---:R-:W-:Y:S02]  /*44b0*/  LEA.HI.X.SX32 R53, R40, R0, 0x2, P6 ;  /* 0x0000000028357211 */ /* 0x004fe400030f16ff */
        /* <DEDUP_REMOVED lines=8> */
[----:B------:R2:W-:Y:S01]  /*4540*/  STL [R1+0x694], R11 ;  /* 0x0006940b01007387 */ /* 0x0005e20000100800 */
[----:B------:R-:W-:Y:S02]  /*4550*/  LEA.HI.X.SX32 R113, R11, R0, 0x2, P5 ;  /* 0x000000000b717211 */ /* 0x000fe400028f16ff */
[----:B------:R-:W-:Y:S01]  /*4560*/  LEA R110, P5, R24, R18, 0x2 ;  /* 0x00000012186e7211 */ /* 0x000fe200078a10ff */
[----:B------:R3:W-:Y:S01]  /*4570*/  STL [R1+0x690], R44 ;  /* 0x0006902c01007387 */ /* 0x0007e20000100800 */
[----:B------:R-:W-:Y:S02]  /*4580*/  LEA.HI.X.SX32 R49, R44, R0, 0x2, P6 ;  /* 0x000000002c317211 */ /* 0x000fe400030f16ff */
[----:B------:R-:W-:Y:S01]  /*4590*/  LEA R46, P6, R35, R18, 0x2 ;  /* 0x00000012232e7211 */ /* 0x000fe200078c10ff */
[----:B------:R4:W-:Y:S01]  /*45a0*/  STL [R1+0x68c], R24 ;  /* 0x00068c1801007387 */ /* 0x0009e20000100800 */
[----:B------:R-:W-:Y:S01]  /*45b0*/  LEA.HI.X.SX32 R111, R24, R0, 0x2, P5 ;  /* 0x00000000186f7211 */ /* 0x000fe200028f16ff */
[----:B--2---:R-:W-:Y:S01]  /*45c0*/  IMAD R11, R94, UR5, RZ ;  /* 0x000000055e0b7c24 */ /* 0x004fe2000f8e02ff */
[----:B------:R-:W-:Y:S01]  /*45d0*/  LEA R108, P5, R5, R18, 0x2 ;  /* 0x00000012056c7211 */ /* 0x000fe200078a10ff */
[----:B------:R-:W-:Y:S01]  /*45e0*/  STL [R1+0x688], R35 ;  /* 0x0006882301007387 */ /* 0x000fe20000100800 */
[----:B------:R-:W-:-:S02]  /*45f0*/  LEA.HI.X.SX32 R47, R35, R0, 0x2, P6 ;  /* 0x00000000232f7211 */ /* 0x000fc400030f16ff */
[----:B---3--:R-:W-:Y:S01]  /*4600*/  LEA R44, P6, R34, R18, 0x2 ;  /* 0x00000012222c7211 */ /* 0x008fe200078c10ff */
[----:B------:R2:W-:Y:S01]  /*4610*/  STL [R1+0x684], R5 ;  /* 0x0006840501007387 */ /* 0x0005e20000100800 */
[----:B------:R-:W-:Y:S01]  /*4620*/  LEA.HI.X.SX32 R109, R5, R0, 0x2, P5 ;  /* 0x00000000056d7211 */ /* 0x000fe200028f16ff */
[----:B----4-:R-:W-:Y:S01]  /*4630*/  IMAD R24, R96, UR5, RZ ;  /* 0x0000000560187c24 */ /* 0x010fe2000f8e02ff */
[----:B------:R-:W-:Y:S01]  /*4640*/  LEA R106, P5, R23, R18, 0x2 ;  /* 0x00000012176a7211 */ /* 0x000fe200078a10ff */
[----:B------:R-:W-:Y:S01]  /*4650*/  STL [R1+0x680], R34 ;  /* 0x0006802201007387 */ /* 0x000fe20000100800 */
        /* <DEDUP_REMOVED lines=8> */
[----:B------:R-:W-:Y:S01]  /*46e0*/  LEA R40, P6, R32, R18, 0x2 ;  /* 0x0000001220287211 */ /* 0x000fe200078c10ff */
[----:B------:R2:W-:Y:S01]  /*46f0*/  STL [R1+0x674], R10 ;  /* 0x0006740a01007387 */ /* 0x0005e20000100800 */
[----:B------:R-:W-:Y:S01]  /*4700*/  LEA.HI.X.SX32 R105, R10, R0, 0x2, P5 ;  /* 0x000000000a697211 */ /* 0x000fe200028f16ff */
[----:B---3--:R-:W-:Y:S01]  /*4710*/  IMAD R23, R83, UR5, RZ ;  /* 0x0000000553177c24 */ /* 0x008fe2000f8e02ff */
[C---:B------:R-:W-:Y:S01]  /*4720*/  LEA R102, P5, R31.reuse, R18, 0x2 ;  /* 0x000000121f667211 */ /* 0x040fe200078a10ff */
[----:B------:R3:W-:Y:S01]  /*4730*/  STL [R1+0x670], R32 ;  /* 0x0006702001007387 */ /* 0x0007e20000100800 */
[----:B------:R-:W-:Y:S02]  /*4740*/  LEA.HI.X.SX32 R41, R32, R0, 0x2, P6 ;  /* 0x0000000020297211 */ /* 0x000fe400030f16ff */
[C---:B------:R-:W-:Y:S01]  /*4750*/  LEA R38, P6, R30.reuse, R18, 0x2 ;  /* 0x000000121e267211 */ /* 0x040fe200078c10ff */
[----:B------:R-:W-:Y:S01]  /*4760*/  STL [R1+0x66c], R31 ;  /* 0x00066c1f01007387 */ /* 0x000fe20000100800 */
[----:B------:R-:W-:Y:S01]  /*4770*/  LEA.HI.X.SX32 R103, R31, R0, 0x2, P5 ;  /* 0x000000001f677211 */ /* 0x000fe200028f16ff */
[----:B--2---:R-:W-:Y:S01]  /*4780*/  IMAD R10, R85, UR5, RZ ;  /* 0x00000005550a7c24 */ /* 0x004fe2000f8e02ff */
[----:B------:R-:W-:Y:S01]  /*4790*/  LEA R100, P5, R29, R18, 0x2 ;  /* 0x000000121d647211 */ /* 0x000fe200078a10ff */
[----:B------:R2:W-:Y:S01]  /*47a0*/  STL [R1+0x660], R30 ;  /* 0x0006601e01007387 */ /* 0x0005e20000100800 */
        /* <DEDUP_REMOVED lines=10> */
[----:B------:R-:W-:Y:S01]  /*4850*/  LEA R96, P5, R3, R18, 0x2 ;  /* 0x0000001203607211 */ /* 0x000fe200078a10ff */
[----:B------:R-:W-:Y:S01]  /*4860*/  STL [R1+0x640], R26 ;  /* 0x0006401a01007387 */ /* 0x000fe20000100800 */
[----:B------:R-:W-:Y:S02]  /*4870*/  LEA.HI.X.SX32 R35, R26, R0, 0x2, P6 ;  /* 0x000000001a237211 */ /* 0x000fe400030f16ff */
[----:B---3--:R-:W-:Y:S01]  /*4880*/  LEA R32, P6, R25, R18, 0x2 ;  /* 0x0000001219207211 */ /* 0x008fe200078c10ff */
[----:B------:R3:W-:Y:S01]  /*4890*/  STL [R1+0x63c], R3 ;  /* 0x00063c0301007387 */ /* 0x0007e20000100800 */
[----:B------:R-:W-:Y:S02]  /*48a0*/  LEA.HI.X.SX32 R97, R3, R0, 0x2, P5 ;  /* 0x0000000003617211 */ /* 0x000fe400028f16ff */
[----:B------:R-:W-:Y:S01]  /*48b0*/  LEA R94, P5, R11, R18, 0x2 ;  /* 0x000000120b5e7211 */ /* 0x000fe200078a10ff */
[----:B------:R-:W-:Y:S01]  /*48c0*/  STL [R1+0x638], R25 ;  /* 0x0006381901007387 */ /* 0x000fe20000100800 */
[----:B------:R-:W-:-:S02]  /*48d0*/  LEA.HI.X.SX32 R33, R25, R0, 0x2, P6 ;  /* 0x0000000019217211 */ /* 0x000fc400030f16ff */
[C---:B--2---:R-:W-:Y:S01]  /*48e0*/  LEA R30, P6, R24.reuse, R18, 0x2 ;  /* 0x00000012181e7211 */ /* 0x044fe200078c10ff */
[----:B------:R2:W-:Y:S01]  /*48f0*/  STL [R1+0x634], R11 ;  /* 0x0006340b01007387 */ /* 0x0005e20000100800 */
[----:B------:R-:W-:Y:S01]  /*4900*/  LEA.HI.X.SX32 R95, R11, R0, 0x2, P5 ;  /* 0x000000000b5f7211 */ /* 0x000fe200028f16ff */
[----:B---3--:R-:W-:Y:S01]  /*4910*/  IMAD R3, R19, UR5, RZ ;  /* 0x0000000513037c24 */ /* 0x008fe2000f8e02ff */
        /* <DEDUP_REMOVED lines=9> */
[----:B------:R-:W-:Y:S01]  /*49b0*/  LEA.HI.X.SX32 R29, R23, R0, 0x2, P6 ;  /* 0x00000000171d7211 */ /* 0x000fe200030f16ff */
[----:B------:R-:W-:Y:S01]  /*49c0*/  VIADD R17, R16, UR12 ;  /* 0x0000000c10117c36 */ /* 0x000fe20008000000 */
[----:B------:R-:W-:Y:S01]  /*49d0*/  LEA R26, P6, R22, R18, 0x2 ;  /* 0x00000012161a7211 */ /* 0x000fe200078c10ff */
[----:B------:R2:W-:Y:S01]  /*49e0*/  STL [R1+0x624], R10 ;  /* 0x0006240a01007387 */ /* 0x0005e20000100800 */
[----:B------:R-:W-:Y:S01]  /*49f0*/  LEA.HI.X.SX32 R91, R10, R0, 0x2, P5 ;  /* 0x000000000a5b7211 */ /* 0x000fe200028f16ff */
[----:B---3--:R-:W-:Y:S01]  /*4a00*/  IMAD R5, R15, UR5, RZ ;  /* 0x000000050f057c24 */ /* 0x008fe2000f8e02ff */
[----:B------:R-:W-:Y:S01]  /*4a10*/  LEA R88, P5, R21, R18, 0x2 ;  /* 0x0000001215587211 */ /* 0x000fe200078a10ff */
[----:B------:R3:W-:Y:S01]  /*4a20*/  STL [R1+0x620], R22 ;  /* 0x0006201601007387 */ /* 0x0007e20000100800 */
[----:B------:R-:W-:-:S02]  /*4a30*/  LEA.HI.X.SX32 R27, R22, R0, 0x2, P6 ;  /* 0x00000000161b7211 */ /* 0x000fc400030f16ff */
[----:B------:R-:W-:Y:S01]  /*4a40*/  LEA R24, P6, R20, R18, 0x2 ;  /* 0x0000001214187211 */ /* 0x000fe200078c10ff */
[----:B------:R-:W-:Y:S01]  /*4a50*/  STL [R1+0x61c], R21 ;  /* 0x00061c1501007387 */ /* 0x000fe20000100800 */
[----:B------:R-:W-:Y:S01]  /*4a60*/  LEA.HI.X.SX32 R89, R21, R0, 0x2, P5 ;  /* 0x0000000015597211 */ /* 0x000fe200028f16ff */
[----:B--2---:R-:W-:Y:S01]  /*4a70*/  IMAD R10, R14, UR5, RZ ;  /* 0x000000050e0a7c24 */ /* 0x004fe2000f8e02ff */
[----:B------:R-:W-:Y:S01]  /*4a80*/  LEA R86, P5, R3, R18, 0x2 ;  /* 0x0000001203567211 */ /* 0x000fe200078a10ff */
[----:B------:R2:W-:Y:S01]  /*4a90*/  STL [R1+0x618], R20 ;  /* 0x0006181401007387 */ /* 0x0005e20000100800 */
[----:B------:R-:W-:Y:S02]  /*4aa0*/  LEA.HI.X.SX32 R25, R20, R0, 0x2, P6 ;  /* 0x0000000014197211 */ /* 0x000fe400030f16ff */
[----:B---3--:R-:W-:Y:S01]  /*4ab0*/  LEA R22, P6, R11, R18, 0x2 ;  /* 0x000000120b167211 */ /* 0x008fe200078c10ff */
[----:B------:R3:W-:Y:S01]  /*4ac0*/  STL [R1+0x614], R3 ;  /* 0x0006140301007387 */ /* 0x0007e20000100800 */
[----:B------:R-:W-:-:S02]  /*4ad0*/  LEA.HI.X.SX32 R87, R3, R0, 0x2, P5 ;  /* 0x0000000003577211 */ /* 0x000fc400028f16ff */
[----:B------:R-:W-:Y:S01]  /*4ae0*/  LEA R84, P5, R5, R18, 0x2 ;  /* 0x0000001205547211 */ /* 0x000fe200078a10ff */
[----:B------:R-:W-:Y:S01]  /*4af0*/  STL [R1+0x610], R11 ;  /* 0x0006100b01007387 */ /* 0x000fe20000100800 */
[----:B------:R-:W-:Y:S02]  /*4b00*/  LEA.HI.X.SX32 R23, R11, R0, 0x2, P6 ;  /* 0x000000000b177211 */ /* 0x000fe400030f16ff */
[----:B--2---:R-:W-:Y:S01]  /*4b10*/  LEA R20, P6, R10, R18, 0x2 ;  /* 0x000000120a147211 */ /* 0x004fe200078c10ff */
[----:B------:R2:W-:Y:S01]  /*4b20*/  STL [R1+0x60c], R5 ;  /* 0x00060c0501007387 */ /* 0x0005e20000100800 */
[----:B------:R-:W-:Y:S01]  /*4b30*/  LEA.HI.X.SX32 R85, R5, R0, 0x2, P5 ;  /* 0x0000000005557211 */ /* 0x000fe200028f16ff */
[----:B---3--:R-:W-:Y:S01]  /*4b40*/  IMAD R3, R2, UR5, RZ ;  /* 0x0000000502037c24 */ /* 0x008fe2000f8e02ff */
[----:B------:R-:W-:Y:S01]  /*4b50*/  LEA R82, P5, R8, R18, 0x2 ;  /* 0x0000001208527211 */ /* 0x000fe200078a10ff */
[----:B------:R-:W-:Y:S01]  /*4b60*/  IMAD.SHL.U32 R2, R149, 0x4, RZ ;  /* 0x0000000495027824 */ /* 0x000fe200078e00ff */
[----:B------:R-:W-:Y:S01]  /*4b70*/  LEA.HI.X.SX32 R21, R10, R0, 0x2, P6 ;  /* 0x000000000a157211 */ /* 0x000fe200030f16ff */
[----:B------:R-:W-:Y:S01]  /*4b80*/  STL [R1+0x608], R10 ;  /* 0x0006080a01007387 */ /* 0x000fe20000100800 */
[----:B------:R-:W-:-:S02]  /*4b90*/  LEA R18, P6, R3, R18, 0x2 ;  /* 0x0000001203127211 */ /* 0x000fc400078c10ff */
[-C--:B------:R-:W-:Y:S01]  /*4ba0*/  LEA.HI.X.SX32 R83, R8, R0.reuse, 0x2, P5 ;  /* 0x0000000008537211 */ /* 0x080fe200028f16ff */
[----:B--2---:R-:W-:Y:S01]  /*4bb0*/  IMAD.SHL.U32 R5, R150, 0x4, RZ ;  /* 0x0000000496057824 */ /* 0x004fe200078e00ff */
[----:B------:R-:W-:Y:S01]  /*4bc0*/  LEA.HI.X.SX32 R19, R3, R0, 0x2, P6 ;  /* 0x0000000003137211 */ /* 0x000fe200030f16ff */
[----:B------:R-:W-:Y:S01]  /*4bd0*/  STL [R1+0x604], R8 ;  /* 0x0006040801007387 */ /* 0x000fe20000100800 */
[----:B------:R-:W-:Y:S01]  /*4be0*/  IADD3 R146, P6, R2, UR6, RZ ;  /* 0x0000000602927c10 */ /* 0x000fe2000ffde0ff */
[----:B------:R-:W-:Y:S01]  /*4bf0*/  VIADD R0, R6, 0xfffffff8 ;  /* 0xfffffff806007836 */ /* 0x000fe20000000000 */
[----:B------:R-:W-:Y:S01]  /*4c00*/  IADD3 R144, P5, R5, UR6, RZ ;  /* 0x0000000605907c10 */ /* 0x000fe2000ffbe0ff */
[----:B------:R2:W-:Y:S01]  /*4c10*/  STL [R1+0x600], R3 ;  /* 0x0006000301007387 */ /* 0x0005e20000100800 */
[----:B------:R-:W-:Y:S02]  /*4c20*/  LEA.HI.X.SX32 R147, R149, UR7, 0x2, P6 ;  /* 0x0000000795937c11 */ /* 0x000fe4000b0f16ff */
[----:B------:R-:W-:Y:S01]  /*4c30*/  LEA.HI.X.SX32 R145, R150, UR7, 0x2, P5 ;  /* 0x0000000796917c11 */ /* 0x000fe2000a8f16ff */
[----:B------:R-:W-:Y:S01]  /*4c40*/  STL [R1+0x654], R5 ;  /* 0x0006540501007387 */ /* 0x000fe20000100800 */
[----:B------:R-:W-:Y:S01]  /*4c50*/  ISETP.GE.U32.AND P5, PT, R7, 0x7fffffdb, PT ;  /* 0x7fffffdb0700780c */ /* 0x000fe20003fa6070 */
[----:B------:R-:W-:Y:S01]  /*4c60*/  IMAD.WIDE R232, R4, 0x4, R146 ;  /* 0x0000000404e87825 */ /* 0x000fe200078e0292 */
[----:B------:R-:W-:Y:S01]  /*4c70*/  LOP3.LUT R7, R16, 0x10, RZ, 0x3c, !PT ;  /* 0x0000001010077812 */ /* 0x000fe200078e3cff */
[----:B------:R3:W-:Y:S01]  /*4c80*/  STL [R1+0x650], R2 ;  /* 0x0006500201007387 */ /* 0x0007e20000100800 */
[----:B------:R-:W-:Y:S01]  /*4c90*/  ISETP.GE.U32.AND P6, PT, R148, 0x7fffffda, PT ;  /* 0x7fffffda9400780c */ /* 0x000fe20003fc6070 */
[C---:B--2---:R-:W-:Y:S01]  /*4ca0*/  IMAD.SHL.U32 R3, R4.reuse, 0x2, RZ ;  /* 0x0000000204037824 */ /* 0x044fe200078e00ff */
[----:B------:R-:W2:Y:S01]  /*4cb0*/  LDC R8, c[0x0][0x230] ;  /* 0x00008c00ff087b82 */ /* 0x000ea20000000800 */
[--C-:B------:R-:W-:Y:S01]  /*4cc0*/  IMAD.WIDE R230, R4, 0x4, R144.reuse ;  /* 0x0000000404e67825 */ /* 0x100fe200078e0290 */
[----:B------:R-:W-:Y:S01]  /*4cd0*/  @!PT LDS RZ, [RZ] ;  /* 0x00000000fffff984 */ /* 0x000fe20000000800 */
[----:B------:R-:W-:Y:S01]  /*4ce0*/  @!PT LDS RZ, [RZ] ;  /* 0x00000000fffff984 */ /* 0x000fe20000000800 */
[----:B------:R-:W-:Y:S01]  /*4cf0*/  @!PT LDS RZ, [RZ] ;  /* 0x00000000fffff984 */ /* 0x000fe20000000800 */
[----:B------:R-:W-:Y:S03]  /*4d00*/  LDGSTS.E [R17], desc[UR16][R144.64], !P1 ;  /* 0x0000000090117fae */ /* 0x000fe6000c921850 */
[----:B------:R-:W-:Y:S01]  /*4d10*/  IMAD.WIDE R14, R3, 0x4, R144 ;  /* 0x00000004030e7825 */ /* 0x000fe200078e0290 */
[----:B------:R-:W-:Y:S01]  /*4d20*/  LDGSTS.E [R17+0x4000], desc[UR16][R146.64], !P1 ;  /* 0x0400000092117fae */ /* 0x000fe2000c921850 */
[----:B------:R-:W-:-:S02]  /*4d30*/  ISETP.GE.U32.AND P1, PT, R0, 0x7fffffd9, PT ;  /* 0x7fffffd90000780c */ /* 0x000fc40003f26070 */
[----:B------:R-:W-:Y:S01]  /*4d40*/  IMAD.WIDE R10, R3, 0x4, R146 ;  /* 0x00000004030a7825 */ /* 0x000fe200078e0292 */
[----:B------:R4:W-:Y:S03]  /*4d50*/  STL [R1+0x78c], R3 ;  /* 0x00078c0301007387 */ /* 0x0009e60000100800 */
[C---:B---3--:R-:W-:Y:S01]  /*4d60*/  VIADD R2, R6.reuse, 0xfffffff6 ;  /* 0xfffffff606027836 */ /* 0x048fe20000000000 */
[----:B------:R-:W-:Y:S01]  /*4d70*/  LDGSTS.E [R17+0x4], desc[UR16][R230.64], !P3 ;  /* 0x00004000e6117fae */ /* 0x000fe2000d921850 */
[----:B------:R-:W-:Y:S02]  /*4d80*/  VIADD R0, R6, 0xfffffff7 ;  /* 0xfffffff706007836 */ /* 0x000fe40000000000 */
[C---:B------:R-:W-:Y:S01]  /*4d90*/  IMAD.SHL.U32 R5, R4.reuse, 0x4, RZ ;  /* 0x0000000404057824 */ /* 0x040fe200078e00ff */
[----:B------:R-:W-:Y:S01]  /*4da0*/  LDGSTS.E [R17+0x4004], desc[UR16][R232.64], !P3 ;  /* 0x04004000e8117fae */ /* 0x000fe2000d921850 */
[----:B----4-:R-:W-:Y:S01]  /*4db0*/  IMAD R3, R4, 0x3, RZ ;  /* 0x0000000304037824 */ /* 0x010fe200078e02ff */
[----:B------:R-:W-:-:S02]  /*4dc0*/  ISETP.GE.U32.AND P3, PT, R0, 0x7fffffd8, PT ;  /* 0x7fffffd80000780c */ /* 0x000fc40003f66070 */
[----:B------:R3:W-:Y:S01]  /*4dd0*/  STL.64 [R1+0x40], R14 ;  /* 0x0000400e01007387 */ /* 0x0007e20000100a00 */
[----:B------:R-:W-:Y:S02]  /*4de0*/  VIADD R0, R6, 0xfffffff5 ;  /* 0xfffffff506007836 */ /* 0x000fe40000000000 */
[--C-:B------:R-:W-:Y:S01]  /*4df0*/  IMAD.WIDE R150, R3, 0x4, R144.reuse ;  /* 0x0000000403967825 */ /* 0x100fe200078e0290 */
[----:B------:R3:W-:Y:S03]  /*4e00*/  LDGSTS.E [R17+0x8], desc[UR16][R14.64], !P4 ;  /* 0x000080000e117fae */ /* 0x0007e6000e121850 */
[----:B------:R-:W-:Y:S01]  /*4e10*/  IMAD.WIDE R148, R5, 0x4, R144 ;  /* 0x0000000405947825 */ /* 0x000fe200078e0290 */
[----:B------:R-:W-:Y:S04]  /*4e20*/  STL.64 [R1+0x38], R10 ;  /* 0x0000380a01007387 */ /* 0x000fe80000100a00 */
[----:B------:R4:W-:Y:S01]  /*4e30*/  LDGSTS.E [R17+0x4008], desc[UR16][R10.64], !P4 ;  /* 0x040080000a117fae */ /* 0x0009e2000e121850 */
[----:B------:R-:W-:-:S03]  /*4e40*/  ISETP.GE.U32.AND P4, PT, R2, 0x7fffffd7, PT ;  /* 0x7fffffd70200780c */ /* 0x000fc60003f86070 */
[----:B------:R1:W-:Y:S01]  /*4e50*/  STL [R1+0x788], R3 ;  /* 0x0007880301007387 */ /* 0x0003e20000100800 */
[----:B---3--:R-:W-:Y:S01]  /*4e60*/  VIADD R15, R7, UR12 ;  /* 0x0000000c070f7c36 */ /* 0x008fe20008000000 */
[----:B------:R-:W3:Y:S01]  /*4e70*/  LDC R14, c[0x0][0x230] ;  /* 0x00008c00ff0e7b82 */ /* 0x000ee20000000800 */
[----:B------:R-:W-:Y:S01]  /*4e80*/  IMAD R7, R4, 0x7, RZ ;  /* 0x0000000704077824 */ /* 0x000fe200078e02ff */
[----:B------:R2:W-:Y:S03]  /*4e90*/  STL [R1+0x73c], R5 ;  /* 0x00073c0501007387 */ /* 0x0005e60000100800 */
[----:B------:R-:W-:Y:S01]  /*4ea0*/  IMAD.WIDE R220, R7, 0x4, R144 ;  /* 0x0000000407dc7825 */ /* 0x000fe200078e0290 */
[----:B------:R-:W-:Y:S03]  /*4eb0*/  LDGSTS.E [R17+0xc], desc[UR16][R150.64], !P0 ;  /* 0x0000c00096117fae */ /* 0x000fe6000c121850 */
[--C-:B-1----:R-:W-:Y:S01]  /*4ec0*/  IMAD.WIDE R2, R3, 0x4, R146.reuse ;  /* 0x0000000403027825 */ /* 0x102fe200078e0292 */
[----:B------:R-:W-:Y:S03]  /*4ed0*/  STL.64 [R1+0x30], R150 ;  /* 0x0000309601007387 */ /* 0x000fe60000100a00 */
[----:B----4-:R-:W-:Y:S01]  /*4ee0*/  IMAD.WIDE R10, R5, 0x4, R146 ;  /* 0x00000004050a7825 */ /* 0x010fe200078e0292 */
[----:B------:R1:W-:Y:S01]  /*4ef0*/  LDGSTS.E [R17+0x400c], desc[UR16][R2.64], !P0 ;  /* 0x0400c00002117fae */ /* 0x0003e2000c121850 */
[----:B------:R-:W-:-:S02]  /*4f00*/  ISETP.GE.U32.AND P0, PT, R0, 0x7fffffd6, PT ;  /* 0x7fffffd60000780c */ /* 0x000fc40003f06070 */
[----:B------:R-:W-:Y:S01]  /*4f10*/  VIADD R0, R6, 0xfffffff4 ;  /* 0xfffffff406007836 */ /* 0x000fe20000000000 */
[----:B------:R1:W-:Y:S01]  /*4f20*/  STL.64 [R1+0x28], R2 ;  /* 0x0000280201007387 */ /* 0x0003e20000100a00 */
[C---:B--2---:R-:W-:Y:S01]  /*4f30*/  LOP3.LUT R5, R16.reuse, 0x20, RZ, 0x3c, !PT ;  /* 0x0000002010057812 */ /* 0x044fe200078e3cff */
[----:B------:R-:W-:Y:S02]  /*4f40*/  IMAD.WIDE R174, R7, 0x4, R146 ;  /* 0x0000000407ae7825 */ /* 0x000fe400078e0292 */
[----:B------:R2:W-:Y:S02]  /*4f50*/  STL.64 [R1+0x20], R148 ;  /* 0x0000209401007387 */ /* 0x0005e40000100a00 */
[----:B------:R-:W-:Y:S01]  /*4f60*/  VIADD R244, R5, UR12 ;  /* 0x0000000c05f47c36 */ /* 0x000fe20008000000 */
[----:B------:R-:W-:Y:S01]  /*4f70*/  LOP3.LUT R5, R16, 0x30, RZ, 0x3c, !PT ;  /* 0x0000003010057812 */ /* 0x000fe200078e3cff */
[----:B------:R2:W-:Y:S01]  /*4f80*/  LDGSTS.E [R15], desc[UR16][R148.64], !P2 ;  /* 0x00000000940f7fae */ /* 0x0005e2000d121850 */
[----:B-1----:R-:W-:-:S03]  /*4f90*/  IMAD R2, R4, 0x5, RZ ;  /* 0x0000000504027824 */ /* 0x002fc600078e02ff */
[----:B------:R1:W-:Y:S01]  /*4fa0*/  STL.64 [R1+0x18], R10 ;  /* 0x0000180a01007387 */ /* 0x0003e20000100a00 */
[----:B------:R-:W-:Y:S02]  /*4fb0*/  IMAD R3, R4, 0x6, RZ ;  /* 0x0000000604037824 */ /* 0x000fe400078e02ff */
[--C-:B------:R-:W-:Y:S01]  /*4fc0*/  IMAD.WIDE R150, R2, 0x4, R144.reuse ;  /* 0x0000000402967825 */ /* 0x100fe200078e0290 */
[----:B------:R1:W-:Y:S01]  /*4fd0*/  LDGSTS.E [R15+0x4000], desc[UR16][R10.64], !P2 ;  /* 0x040000000a0f7fae */ /* 0x0003e2000d121850 */
[----:B------:R-:W-:Y:S02]  /*4fe0*/  ISETP.GE.U32.AND P2, PT, R0, 0x7fffffd5, PT ;  /* 0x7fffffd50000780c */ /* 0x000fe40003f46070 */
[----:B------:R-:W-:Y:S01]  /*4ff0*/  VIADD R0, R6, 0xfffffff3 ;  /* 0xfffffff306007836 */ /* 0x000fe20000000000 */
[----:B------:R-:W-:Y:S01]  /*5000*/  LDGSTS.E [R15+0x4], desc[UR16][R150.64], !P5 ;  /* 0x00004000960f7fae */ /* 0x000fe2000e921850 */
[----:B--2---:R-:W-:-:S03]  /*5010*/  IMAD.WIDE R148, R3, 0x4, R144 ;  /* 0x0000000403947825 */ /* 0x004fc600078e0290 */
[----:B------:R2:W-:Y:S01]  /*5020*/  STL [R1+0x784], R2 ;  /* 0x0007840201007387 */ /* 0x0005e20000100800 */
[----:B------:R-:W-:-:S03]  /*5030*/  IMAD.WIDE R250, R3, 0x4, R146 ;  /* 0x0000000403fa7825 */ /* 0x000fc600078e0292 */
[----:B------:R4:W-:Y:S01]  /*5040*/  STL [R1+0x780], R3 ;  /* 0x0007800301007387 */ /* 0x0009e20000100800 */
[----:B-1----:R-:W-:-:S03]  /*5050*/  IMAD.WIDE R10, R2, 0x4, R146 ;  /* 0x00000004020a7825 */ /* 0x002fc600078e0292 */
[----:B------:R-:W-:Y:S01]  /*5060*/  STL.64 [R1+0x10], R150 ;  /* 0x0000109601007387 */ /* 0x000fe20000100a00 */
[----:B------:R-:W-:Y:S01]  /*5070*/  VIADD R245, R5, UR12 ;  /* 0x0000000c05f57c36 */ /* 0x000fe20008000000 */
[----:B------:R-:W-:Y:S01]  /*5080*/  LOP3.LUT R5, R16, 0x40, RZ, 0x3c, !PT ;  /* 0x0000004010057812 */ /* 0x000fe200078e3cff */
[----:B--2---:R-:W-:Y:S01]  /*5090*/  VIADD R2, R6, 0xfffffff2 ;  /* 0xfffffff206027836 */ /* 0x004fe20000000000 */
[----:B------:R1:W-:Y:S01]  /*50a0*/  LDGSTS.E [R15+0x4004], desc[UR16][R10.64], !P5 ;  /* 0x040040000a0f7fae */ /* 0x0003e2000e921850 */
[----:B------:R-:W-:Y:S01]  /*50b0*/  ISETP.GE.U32.AND P5, PT, R0, 0x7fffffd4, PT ;  /* 0x7fffffd40000780c */ /* 0x000fe20003fa6070 */
[----:B----4-:R-:W-:Y:S02]  /*50c0*/  IMAD.SHL.U32 R3, R4, 0x8, RZ ;  /* 0x0000000804037824 */ /* 0x010fe400078e00ff */
[----:B------:R-:W-:Y:S01]  /*50d0*/  VIADD R0, R6, 0xfffffff1 ;  /* 0xfffffff106007836 */ /* 0x000fe20000000000 */
[----:B------:R-:W-:Y:S01]  /*50e0*/  LDGSTS.E [R15+0x8], desc[UR16][R148.64], !P6 ;  /* 0x00008000940f7fae */ /* 0x000fe2000f121850 */
[----:B------:R-:W-:-:S03]  /*50f0*/  IMAD.WIDE R228, R3, 0x4, R144 ;  /* 0x0000000403e47825 */ /* 0x000fc600078e0290 */
[----:B------:R-:W-:Y:S01]  /*5100*/  LDGSTS.E [R15+0x4008], desc[UR16][R250.64], !P6 ;  /* 0x04008000fa0f7fae */ /* 0x000fe2000f121850 */
[----:B------:R-:W-:Y:S01]  /*5110*/  ISETP.GE.U32.AND P6, PT, R2, 0x7fffffd3, PT ;  /* 0x7fffffd30200780c */ /* 0x000fe20003fc6070 */
[----:B------:R-:W-:Y:S02]  /*5120*/  IMAD.WIDE R162, R3, 0x4, R146 ;  /* 0x0000000403a27825 */ /* 0x000fe400078e0292 */
[----:B------:R-:W-:Y:S02]  /*5130*/  LDGSTS.E [R15+0xc], desc[UR16][R220.64], !P1 ;  /* 0x0000c000dc0f7fae */ /* 0x000fe4000c921850 */
[----:B------:R-:W-:Y:S02]  /*5140*/  IMAD R2, R4, 0x9, RZ ;  /* 0x0000000904027824 */ /* 0x000fe400078e02ff */
[----:B------:R2:W-:Y:S01]  /*5150*/  LDGSTS.E [R15+0x400c], desc[UR16][R174.64], !P1 ;  /* 0x0400c000ae0f7fae */ /* 0x0005e2000c921850 */
[----:B------:R-:W-:Y:S01]  /*5160*/  ISETP.GE.U32.AND P1, PT, R0, 0x7fffffd2, PT ;  /* 0x7fffffd20000780c */ /* 0x000fe20003f26070 */
[----:B------:R-:W-:-:S02]  /*5170*/  VIADD R0, R6, 0xfffffff0 ;  /* 0xfffffff006007836 */ /* 0x000fc40000000000 */
[----:B------:R-:W-:Y:S01]  /*5180*/  STL.64 [R1], R148 ;  /* 0x0000009401007387 */ /* 0x000fe20000100a00 */
[----:B------:R-:W-:-:S03]  /*5190*/  IMAD.WIDE R224, R2, 0x4, R144 ;  /* 0x0000000402e07825 */ /* 0x000fc600078e0290 */
[----:B------:R1:W-:Y:S01]  /*51a0*/  STL.64 [R1+0x8a8], R10 ;  /* 0x0008a80a01007387 */ /* 0x0003e20000100a00 */
[----:B------:R-:W-:-:S03]  /*51b0*/  IMAD.WIDE R226, R2, 0x4, R146 ;  /* 0x0000000402e27825 */ /* 0x000fc600078e0292 */
[----:B------:R-:W-:Y:S01]  /*51c0*/  STL.64 [R1+0x898], R250 ;  /* 0x000898fa01007387 */ /* 0x000fe20000100a00 */
[----:B------:R-:W-:Y:S01]  /*51d0*/  VIADD R246, R5, UR12 ;  /* 0x0000000c05f67c36 */ /* 0x000fe20008000000 */
[----:B------:R-:W-:Y:S02]  /*51e0*/  LOP3.LUT R5, R16, 0x50, RZ, 0x3c, !PT ;  /* 0x0000005010057812 */ /* 0x000fe400078e3cff */
[----:B------:R-:W-:Y:S03]  /*51f0*/  STL [R1+0x77c], R7 ;  /* 0x00077c0701007387 */ /* 0x000fe60000100800 */
[----:B------:R-:W-:Y:S01]  /*5200*/  VIADD R247, R5, UR12 ;  /* 0x0000000c05f77c36 */ /* 0x000fe20008000000 */
[----:B------:R4:W-:Y:S01]  /*5210*/  STL [R1+0x778], R3 ;  /* 0x0007780301007387 */ /* 0x0009e20000100800 */
[----:B------:R-:W-:Y:S02]  /*5220*/  IMAD R5, R4, 0x18, RZ ;  /* 0x0000001804057824 */ /* 0x000fe400078e02ff */
[----:B-1----:R-:W-:Y:S01]  /*5230*/  IMAD.MOV.U32 R10, RZ, RZ, R232 ;  /* 0x000000ffff0a7224 */ /* 0x002fe200078e00e8 */
[----:B------:R-:W-:Y:S01]  /*5240*/  LDGSTS.E [R244], desc[UR16][R228.64], !P3 ;  /* 0x00000000e4f47fae */ /* 0x000fe2000d921850 */
[----:B------:R-:W-:-:S03]  /*5250*/  IMAD.WIDE R164, R5, 0x4, R144 ;  /* 0x0000000405a47825 */ /* 0x000fc600078e0290 */
[----:B------:R1:W-:Y:S01]  /*5260*/  LDGSTS.E [R244+0x4000], desc[UR16][R162.64], !P3 ;  /* 0x04000000a2f47fae */ /* 0x0003e2000d921850 */
[----:B------:R-:W-:Y:S01]  /*5270*/  ISETP.GE.U32.AND P3, PT, R0, 0x7fffffd1, PT ;  /* 0x7fffffd10000780c */ /* 0x000fe20003f66070 */
[----:B----4-:R-:W-:Y:S02]  /*5280*/  IMAD R3, R4, 0xa, RZ ;  /* 0x0000000a04037824 */ /* 0x010fe400078e02ff */
[----:B------:R-:W-:Y:S01]  /*5290*/  STL.64 [R1+0x8a0], R220 ;  /* 0x0008a0dc01007387 */ /* 0x000fe20000100a00 */
[----:B------:R-:W-:Y:S02]  /*52a0*/  VIADD R0, R6, 0xffffffef ;  /* 0xffffffef06007836 */ /* 0x000fe40000000000 */
[----:B------:R-:W-:Y:S01]  /*52b0*/  IMAD R7, R4, 0xb, RZ ;  /* 0x0000000b04077824 */ /* 0x000fe200078e02ff */
[----:B------:R2:W-:Y:S01]  /*52c0*/  STL.64 [R1+0x8b0], R174 ;  /* 0x0008b0ae01007387 */ /* 0x0005e20000100a00 */
[----:B------:R-:W-:-:S03]  /*52d0*/  IMAD.WIDE R222, R3, 0x4, R144 ;  /* 0x0000000403de7825 */ /* 0x000fc600078e0290 */
[----:B------:R-:W-:Y:S01]  /*52e0*/  STL.64 [R1+0x8c8], R228 ;  /* 0x0008c8e401007387 */ /* 0x000fe20000100a00 */
[----:B------:R-:W-:-:S03]  /*52f0*/  IMAD.WIDE R216, R3, 0x4, R146 ;  /* 0x0000000403d87825 */ /* 0x000fc600078e0292 */
[----:B------:R4:W-:Y:S01]  /*5300*/  STL [R1+0x774], R2 ;  /* 0x0007740201007387 */ /* 0x0009e20000100800 */
[----:B------:R-:W-:-:S03]  /*5310*/  IMAD.WIDE R208, R7, 0x4, R144 ;  /* 0x0000000407d07825 */ /* 0x000fc600078e0290 */
[----:B------:R-:W-:Y:S01]  /*5320*/  LDGSTS.E [R244+0x4], desc[UR16][R224.64], !P4 ;  /* 0x00004000e0f47fae */ /* 0x000fe2000e121850 */
[--C-:B------:R-:W-:Y:S01]  /*5330*/  IMAD.WIDE R218, R7, 0x4, R146.reuse ;  /* 0x0000000407da7825 */ /* 0x100fe200078e0292 */
[----:B--2---:R-:W-:Y:S02]  /*5340*/  LOP3.LUT R174, R238, 0x40, RZ, 0x3c, !PT ;  /* 0x00000040eeae7812 */ /* 0x004fe400078e3cff */
[----:B------:R-:W-:Y:S01]  /*5350*/  STL.64 [R1+0x8d0], R162 ;  /* 0x0008d0a201007387 */ /* 0x000fe20000100a00 */
[----:B------:R-:W-:-:S03]  /*5360*/  IMAD.WIDE R172, R5, 0x4, R146 ;  /* 0x0000000405ac7825 */ /* 0x000fc600078e0292 */
[----:B------:R2:W-:Y:S01]  /*5370*/  LDGSTS.E [R244+0x4004], desc[UR16][R226.64], !P4 ;  /* 0x04004000e2f47fae */ /* 0x0005e2000e121850 */
[----:B------:R-:W-:Y:S01]  /*5380*/  ISETP.GE.U32.AND P4, PT, R0, 0x7fffffd0, PT ;  /* 0x7fffffd00000780c */ /* 0x000fe20003f86070 */
[C---:B----4-:R-:W-:Y:S02]  /*5390*/  VIADD R2, R6.reuse, 0xffffffee ;  /* 0xffffffee06027836 */ /* 0x050fe40000000000 */
[----:B------:R4:W-:Y:S01]  /*53a0*/  STL [R1+0x770], R3 ;  /* 0x0007700301007387 */ /* 0x0009e20000100800 */
[----:B------:R-:W-:Y:S02]  /*53b0*/  VIADD R0, R6, 0xffffffed ;  /* 0xffffffed06007836 */ /* 0x000fe40000000000 */
[----:B------:R-:W-:Y:S01]  /*53c0*/  IMAD.MOV.U32 R250, RZ, RZ, R230 ;  /* 0x000000fffffa7224 */ /* 0x000fe200078e00e6 */
[----:B------:R-:W-:Y:S01]  /*53d0*/  LDGSTS.E [R244+0x8], desc[UR16][R222.64], !P0 ;  /* 0x00008000def47fae */ /* 0x000fe2000c121850 */
[----:B------:R-:W-:Y:S02]  /*53e0*/  IMAD.MOV.U32 R251, RZ, RZ, R231 ;  /* 0x000000fffffb7224 */ /* 0x000fe400078e00e7 */
[----:B------:R-:W-:Y:S01]  /*53f0*/  IMAD.MOV.U32 R11, RZ, RZ, R233 ;  /* 0x000000ffff0b7224 */ /* 0x000fe200078e00e9 */
[----:B------:R-:W-:Y:S01]  /*5400*/  LDGSTS.E [R244+0x4008], desc[UR16][R216.64], !P0 ;  /* 0x04008000d8f47fae */ /* 0x000fe2000c121850 */
[----:B------:R-:W-:Y:S01]  /*5410*/  ISETP.GE.U32.AND P0, PT, R2, 0x7fffffcf, PT ;  /* 0x7fffffcf0200780c */ /* 0x000fe20003f06070 */
[----:B----4-:R-:W-:-:S02]  /*5420*/  IMAD R3, R4, 0xc, RZ ;  /* 0x0000000c04037824 */ /* 0x010fc400078e02ff */
[----:B------:R-:W-:Y:S01]  /*5430*/  LDGSTS.E [R244+0xc], desc[UR16][R208.64], !P2 ;  /* 0x0000c000d0f47fae */ /* 0x000fe2000d121850 */
[----:B------:R-:W-:Y:S02]  /*5440*/  IMAD R2, R4, 0xd, RZ ;  /* 0x0000000d04027824 */ /* 0x000fe400078e02ff */
[C---:B------:R-:W-:Y:S01]  /*5450*/  IMAD.WIDE R204, R3.reuse, 0x4, R144 ;  /* 0x0000000403cc7825 */ /* 0x040fe200078e0290 */
[----:B------:R-:W-:Y:S01]  /*5460*/  LDGSTS.E [R244+0x400c], desc[UR16][R218.64], !P2 ;  /* 0x0400c000daf47fae */ /* 0x000fe2000d121850 */
[----:B------:R-:W-:Y:S02]  /*5470*/  ISETP.GE.U32.AND P2, PT, R0, 0x7fffffce, PT ;  /* 0x7fffffce0000780c */ /* 0x000fe40003f46070 */
[----:B------:R-:W-:Y:S01]  /*5480*/  IMAD.WIDE R214, R3, 0x4, R146 ;  /* 0x0000000403d67825 */ /* 0x000fe200078e0292 */
[----:B------:R-:W-:Y:S03]  /*5490*/  STL.64 [R1+0x8d8], R224 ;  /* 0x0008d8e001007387 */ /* 0x000fe60000100a00 */
[----:B------:R-:W-:Y:S01]  /*54a0*/  VIADD R0, R6, 0xffffffec ;  /* 0xffffffec06007836 */ /* 0x000fe20000000000 */
[----:B------:R-:W-:Y:S01]  /*54b0*/  STL.64 [R1+0x8e0], R226 ;  /* 0x0008e0e201007387 */ /* 0x000fe20000100a00 */
[----:B------:R-:W-:-:S03]  /*54c0*/  IMAD.WIDE R212, R2, 0x4, R144 ;  /* 0x0000000402d47825 */ /* 0x000fc600078e0290 */
[----:B------:R-:W-:Y:S01]  /*54d0*/  STL [R1+0x76c], R7 ;  /* 0x00076c0701007387 */ /* 0x000fe20000100800 */
[----:B------:R-:W-:-:S03]  /*54e0*/  IMAD.WIDE R206, R2, 0x4, R146 ;  /* 0x0000000402ce7825 */ /* 0x000fc600078e0292 */
[----:B------:R4:W-:Y:S01]  /*54f0*/  STL [R1+0x768], R3 ;  /* 0x0007680301007387 */ /* 0x0009e20000100800 */
[C---:B-1----:R-:W-:Y:S02]  /*5500*/  IMAD R163, R4.reuse, 0x1e, RZ ;  /* 0x0000001e04a37824 */ /* 0x042fe400078e02ff */
[----:B------:R-:W-:Y:S01]  /*5510*/  IMAD R162, R4, 0x1f, RZ ;  /* 0x0000001f04a27824 */ /* 0x000fe200078e02ff */
[----:B------:R-:W-:Y:S01]  /*5520*/  LDGSTS.E [R245], desc[UR16][R204.64], !P5 ;  /* 0x00000000ccf57fae */ /* 0x000fe2000e921850 */
[----:B------:R-:W-:-:S03]  /*5530*/  IMAD.WIDE R242, R163, 0x4, R146 ;  /* 0x00000004a3f27825 */ /* 0x000fc600078e0292 */
[----:B------:R-:W-:Y:S01]  /*5540*/  LDGSTS.E [R245+0x4000], desc[UR16][R214.64], !P5 ;  /* 0x04000000d6f57fae */ /* 0x000fe2000e921850 */
[----:B------:R-:W-:Y:S01]  /*5550*/  ISETP.GE.U32.AND P5, PT, R0, 0x7fffffcd, PT ;  /* 0x7fffffcd0000780c */ /* 0x000fe20003fa6070 */
[----:B----4-:R-:W-:Y:S02]  /*5560*/  IMAD R3, R4, 0xe, RZ ;  /* 0x0000000e04037824 */ /* 0x010fe400078e02ff */
[----:B------:R-:W-:Y:S01]  /*5570*/  VIADD R0, R6, 0xffffffeb ;  /* 0xffffffeb06007836 */ /* 0x000fe20000000000 */
[----:B------:R-:W-:Y:S01]  /*5580*/  LDGSTS.E [R245+0x4], desc[UR16][R212.64], !P6 ;  /* 0x00004000d4f57fae */ /* 0x000fe2000f121850 */
[----:B------:R-:W-:Y:S02]  /*5590*/  IMAD R7, R4, 0xf, RZ ;  /* 0x0000000f04077824 */ /* 0x000fe400078e02ff */
[C---:B------:R-:W-:Y:S01]  /*55a0*/  IMAD.WIDE R210, R3.reuse, 0x4, R144 ;  /* 0x0000000403d27825 */ /* 0x040fe200078e0290 */
[----:B------:R1:W-:Y:S03]  /*55b0*/  STL [R1+0x764], R2 ;  /* 0x0007640201007387 */ /* 0x0003e60000100800 */
[----:B------:R-:W-:Y:S01]  /*55c0*/  IMAD.WIDE R188, R3, 0x4, R146 ;  /* 0x0000000403bc7825 */ /* 0x000fe200078e0292 */
[----:B------:R-:W-:Y:S01]  /*55d0*/  LDGSTS.E [R245+0x4004], desc[UR16][R206.64], !P6 ;  /* 0x04004000cef57fae */ /* 0x000fe2000f121850 */
[----:B------:R-:W-:-:S02]  /*55e0*/  ISETP.GE.U32.AND P6, PT, R0, 0x7fffffcc, PT ;  /* 0x7fffffcc0000780c */ /* 0x000fc40003fc6070 */
[C---:B------:R-:W-:Y:S01]  /*55f0*/  IMAD.WIDE R202, R7.reuse, 0x4, R144 ;  /* 0x0000000407ca7825 */ /* 0x040fe200078e0290 */
[----:B------:R4:W-:Y:S03]  /*5600*/  STL [R1+0x760], R3 ;  /* 0x0007600301007387 */ /* 0x0009e60000100800 */
[----:B------:R-:W-:Y:S01]  /*5610*/  IMAD.WIDE R190, R7, 0x4, R146 ;  /* 0x0000000407be7825 */ /* 0x000fe200078e0292 */
[----:B------:R-:W-:Y:S03]  /*5620*/  LDGSTS.E [R245+0x8], desc[UR16][R210.64], !P1 ;  /* 0x00008000d2f57fae */ /* 0x000fe6000c921850 */
[C---:B------:R-:W-:Y:S01]  /*5630*/  VIADD R0, R6.reuse, 0xffffffe9 ;  /* 0xffffffe906007836 */ /* 0x040fe20000000000 */
[----:B------:R-:W-:Y:S01]  /*5640*/  LDGSTS.E [R245+0x4008], desc[UR16][R188.64], !P1 ;  /* 0x04008000bcf57fae */ /* 0x000fe2000c921850 */
[----:B-1----:R-:W-:-:S02]  /*5650*/  VIADD R2, R6, 0xffffffea ;  /* 0xffffffea06027836 */ /* 0x002fc40000000000 */
[----:B----4-:R-:W-:Y:S01]  /*5660*/  IMAD.SHL.U32 R3, R4, 0x10, RZ ;  /* 0x0000001004037824 */ /* 0x010fe200078e00ff */
[----:B------:R-:W-:Y:S01]  /*5670*/  LDGSTS.E [R245+0xc], desc[UR16][R202.64], !P3 ;  /* 0x0000c000caf57fae */ /* 0x000fe2000d921850 */
[--C-:B------:R-:W-:Y:S01]  /*5680*/  IMAD.WIDE R240, R162, 0x4, R144.reuse ;  /* 0x00000004a2f07825 */ /* 0x100fe200078e0290 */
[----:B------:R-:W-:Y:S02]  /*5690*/  ISETP.GE.U32.AND P1, PT, R2, 0x7fffffcb, PT ;  /* 0x7fffffcb0200780c */ /* 0x000fe40003f26070 */
[----:B------:R1:W-:Y:S01]  /*56a0*/  STL [R1+0x75c], R7 ;  /* 0x00075c0701007387 */ /* 0x0003e20000100800 */
[----:B------:R-:W-:-:S03]  /*56b0*/  IMAD.WIDE R200, R3, 0x4, R144 ;  /* 0x0000000403c87825 */ /* 0x000fc600078e0290 */
[----:B------:R-:W-:Y:S01]  /*56c0*/  LDGSTS.E [R245+0x400c], desc[UR16][R190.64], !P3 ;  /* 0x0400c000bef57fae */ /* 0x000fe2000d921850 */
[----:B------:R-:W-:Y:S01]  /*56d0*/  IMAD.WIDE R192, R3, 0x4, R146 ;  /* 0x0000000403c07825 */ /* 0x000fe200078e0292 */
[----:B------:R-:W-:Y:S02]  /*56e0*/  ISETP.GE.U32.AND P3, PT, R0, 0x7fffffca, PT ;  /* 0x7fffffca0000780c */ /* 0x000fe40003f66070 */
[----:B------:R4:W-:Y:S01]  /*56f0*/  STL [R1+0x758], R3 ;  /* 0x0007580301007387 */ /* 0x0009e20000100800 */
[----:B------:R-:W-:Y:S01]  /*5700*/  VIADD R0, R6, 0xffffffe8 ;  /* 0xffffffe806007836 */ /* 0x000fe20000000000 */
[----:B-1----:R-:W-:Y:S01]  /*5710*/  LOP3.LUT R7, R16, 0x60, RZ, 0x3c, !PT ;  /* 0x0000006010077812 */ /* 0x002fe200078e3cff */
[----:B------:R-:W-:Y:S01]  /*5720*/  IMAD R2, R4, 0x12, RZ ;  /* 0x0000001204027824 */ /* 0x000fe200078e02ff */
[----:B------:R-:W-:Y:S03]  /*5730*/  LDGSTS.E [R246], desc[UR16][R200.64], !P4 ;  /* 0x00000000c8f67fae */ /* 0x000fe6000e121850 */
[----:B------:R-:W-:Y:S01]  /*5740*/  IMAD.WIDE R194, R2, 0x4, R144 ;  /* 0x0000000402c27825 */ /* 0x000fe200078e0290 */
[----:B------:R-:W-:Y:S01]  /*5750*/  LDGSTS.E [R246+0x4000], desc[UR16][R192.64], !P4 ;  /* 0x04000000c0f67fae */ /* 0x000fe2000e121850 */
[----:B------:R-:W-:-:S02]  /*5760*/  ISETP.GE.U32.AND P4, PT, R0, 0x7fffffc9, PT ;  /* 0x7fffffc90000780c */ /* 0x000fc40003f86070 */
[----:B----4-:R-:W-:Y:S02]  /*5770*/  IMAD R3, R4, 0x11, RZ ;  /* 0x0000001104037824 */ /* 0x010fe400078e02ff */
[----:B------:R-:W-:Y:S02]  /*5780*/  VIADD R0, R6, 0xffffffe7 ;  /* 0xffffffe706007836 */ /* 0x000fe40000000000 */
[C---:B------:R-:W-:Y:S01]  /*5790*/  IMAD.WIDE R198, R3.reuse, 0x4, R144 ;  /* 0x0000000403c67825 */ /* 0x040fe200078e0290 */
[----:B------:R1:W-:Y:S03]  /*57a0*/  STL [R1+0x754], R3 ;  /* 0x0007540301007387 */ /* 0x0003e60000100800 */
[--C-:B------:R-:W-:Y:S01]  /*57b0*/  IMAD.WIDE R196, R3, 0x4, R146.reuse ;  /* 0x0000000403c47825 */ /* 0x100fe200078e0292 */
[----:B------:R-:W-:Y:S03]  /*57c0*/  LDGSTS.E [R246+0x4], desc[UR16][R198.64], !P0 ;  /* 0x00004000c6f67fae */ /* 0x000fe6000c121850 */
[----:B------:R-:W-:Y:S01]  /*57d0*/  IMAD.WIDE R168, R2, 0x4, R146 ;  /* 0x0000000402a87825 */ /* 0x000fe200078e0292 */
[----:B------:R-:W-:Y:S01]  /*57e0*/  LDGSTS.E [R246+0x4004], desc[UR16][R196.64], !P0 ;  /* 0x04004000c4f67fae */ /* 0x000fe2000c121850 */
[----:B------:R-:W-:-:S02]  /*57f0*/  ISETP.GE.U32.AND P0, PT, R0, 0x7fffffc8, PT ;  /* 0x7fffffc80000780c */ /* 0x000fc40003f06070 */
[----:B------:R-:W-:Y:S01]  /*5800*/  VIADD R0, R6, 0xffffffe6 ;  /* 0xffffffe606007836 */ /* 0x000fe20000000000 */
[----:B------:R4:W-:Y:S01]  /*5810*/  STL [R1+0x750], R2 ;  /* 0x0007500201007387 */ /* 0x0009e20000100800 */
[----:B-1----:R-:W-:Y:S02]  /*5820*/  IMAD R3, R4, 0x14, RZ ;  /* 0x0000001404037824 */ /* 0x002fe400078e02ff */
[----:B------:R-:W-:Y:S01]  /*5830*/  VIADD R248, R7, UR12 ;  /* 0x0000000c07f87c36 */ /* 0x000fe20008000000 */
[----:B------:R-:W-:Y:S01]  /*5840*/  LDGSTS.E [R246+0x8], desc[UR16][R194.64], !P2 ;  /* 0x00008000c2f67fae */ /* 0x000fe2000d121850 */
[----:B------:R-:W-:-:S03]  /*5850*/  IMAD.WIDE R150, R3, 0x4, R144 ;  /* 0x0000000403967825 */ /* 0x000fc600078e0290 */
[----:B------:R-:W-:Y:S01]  /*5860*/  LDGSTS.E [R246+0x4008], desc[UR16][R168.64], !P2 ;  /* 0x04008000a8f67fae */ /* 0x000fe2000d121850 */
[----:B------:R-:W-:Y:S01]  /*5870*/  ISETP.GE.U32.AND P2, PT, R0, 0x7fffffc7, PT ;  /* 0x7fffffc70000780c */ /* 0x000fe20003f46070 */
        /* <DEDUP_REMOVED lines=9> */
[----:B-1----:R-:W-:Y:S01]  /*5910*/  IMAD R2, R4, 0x15, RZ ;  /* 0x0000001504027824 */ /* 0x002fe200078e02ff */
[----:B------:R1:W-:Y:S01]  /*5920*/  STL [R1+0x748], R3 ;  /* 0x0007480301007387 */ /* 0x0003e20000100800 */
[----:B------:R-:W-:Y:S02]  /*5930*/  VIADD R0, R6, 0xffffffe4 ;  /* 0xffffffe406007836 */ /* 0x000fe40000000000 */
[C---:B------:R-:W-:Y:S01]  /*5940*/  IMAD.WIDE R180, R2.reuse, 0x4, R144 ;  /* 0x0000000402b47825 */ /* 0x040fe200078e0290 */
[----:B------:R4:W-:Y:S03]  /*5950*/  STL [R1+0x744], R2 ;  /* 0x0007440201007387 */ /* 0x0009e60000100800 */
[----:B------:R-:W-:Y:S01]  /*5960*/  IMAD.WIDE R176, R2, 0x4, R146 ;  /* 0x0000000402b07825 */ /* 0x000fe200078e0292 */
[----:B------:R-:W-:Y:S03]  /*5970*/  LDGSTS.E [R247], desc[UR16][R150.64], !P6 ;  /* 0x0000000096f77fae */ /* 0x000fe6000f121850 */
[----:B-1----:R-:W-:Y:S01]  /*5980*/  IMAD R3, R4, 0x17, RZ ;  /* 0x0000001704037824 */ /* 0x002fe200078e02ff */
[----:B------:R-:W-:Y:S01]  /*5990*/  LDGSTS.E [R247+0x4000], desc[UR16][R184.64], !P6 ;  /* 0x04000000b8f77fae */ /* 0x000fe2000f121850 */
[----:B------:R-:W-:Y:S01]  /*59a0*/  ISETP.GE.U32.AND P6, PT, R0, 0x7fffffc5, PT ;  /* 0x7fffffc50000780c */ /* 0x000fe20003fc6070 */
[----:B----4-:R-:W-:-:S02]  /*59b0*/  IMAD R2, R4, 0x16, RZ ;  /* 0x0000001604027824 */ /* 0x010fc400078e02ff */
[----:B------:R-:W-:Y:S01]  /*59c0*/  VIADD R0, R6, 0xffffffe3 ;  /* 0xffffffe306007836 */ /* 0x000fe20000000000 */
[----:B------:R-:W-:Y:S01]  /*59d0*/  LDGSTS.E [R247+0x4], desc[UR16][R180.64], !P1 ;  /* 0x00004000b4f77fae */ /* 0x000fe2000c921850 */
[----:B------:R-:W-:-:S03]  /*59e0*/  IMAD.WIDE R178, R2, 0x4, R144 ;  /* 0x0000000402b27825 */ /* 0x000fc600078e0290 */
[----:B------:R-:W-:Y:S01]  /*59f0*/  STL [R1+0x740], R2 ;  /* 0x0007400201007387 */ /* 0x000fe20000100800 */
[----:B------:R-:W-:-:S03]  /*5a00*/  IMAD.WIDE R158, R2, 0x4, R146 ;  /* 0x00000004029e7825 */ /* 0x000fc600078e0292 */
[----:B------:R1:W-:Y:S01]  /*5a10*/  STL [R1+0x738], R3 ;  /* 0x0007380301007387 */ /* 0x0003e20000100800 */
[----:B------:R-:W-:-:S03]  /*5a20*/  IMAD.WIDE R154, R3, 0x4, R144 ;  /* 0x00000004039a7825 */ /* 0x000fc600078e0290 */
[----:B------:R-:W-:Y:S01]  /*5a30*/  LDGSTS.E [R247+0x4004], desc[UR16][R176.64], !P1 ;  /* 0x04004000b0f77fae */ /* 0x000fe2000c921850 */
[----:B------:R-:W-:Y:S01]  /*5a40*/  IMAD.WIDE R170, R3, 0x4, R146 ;  /* 0x0000000403aa7825 */ /* 0x000fe200078e0292 */
[----:B------:R-:W-:Y:S02]  /*5a50*/  ISETP.GE.U32.AND P1, PT, R0, 0x7fffffc4, PT ;  /* 0x7fffffc40000780c */ /* 0x000fe40003f26070 */
[----:B------:R-:W-:Y:S01]  /*5a60*/  LDGSTS.E [R247+0x8], desc[UR16][R178.64], !P3 ;  /* 0x00008000b2f77fae */ /* 0x000fe2000d921850 */
[----:B------:R-:W-:Y:S02]  /*5a70*/  VIADD R0, R6, 0xffffffe2 ;  /* 0xffffffe206007836 */ /* 0x000fe40000000000 */
[----:B-1----:R-:W-:Y:S01]  /*5a80*/  IMAD R3, R4, 0x19, RZ ;  /* 0x0000001904037824 */ /* 0x002fe200078e02ff */
[----:B------:R-:W-:Y:S01]  /*5a90*/  LDGSTS.E [R247+0x4008], desc[UR16][R158.64], !P3 ;  /* 0x040080009ef77fae */ /* 0x000fe2000d921850 */
[----:B------:R-:W-:Y:S01]  /*5aa0*/  VIADD R2, R6, 0xffffffe1 ;  /* 0xffffffe106027836 */ /* 0x000fe20000000000 */
[----:B------:R-:W-:Y:S01]  /*5ab0*/  ISETP.GE.U32.AND P3, PT, R0, 0x7fffffc3, PT ;  /* 0x7fffffc30000780c */ /* 0x000fe20003f66070 */
[C---:B------:R-:W-:Y:S01]  /*5ac0*/  IMAD.WIDE R160, R3.reuse, 0x4, R144 ;  /* 0x0000000403a07825 */ /* 0x040fe200078e0290 */
[----:B------:R-:W-:Y:S03]  /*5ad0*/  LDGSTS.E [R247+0xc], desc[UR16][R154.64], !P4 ;  /* 0x0000c0009af77fae */ /* 0x000fe6000e121850 */
[----:B------:R-:W-:Y:S01]  /*5ae0*/  VIADD R6, R6, 0xffffffe0 ;  /* 0xffffffe006067836 */ /* 0x000fe20000000000 */
[----:B------:R-:W-:Y:S01]  /*5af0*/  LDGSTS.E [R247+0x400c], desc[UR16][R170.64], !P4 ;  /* 0x0400c000aaf77fae */ /* 0x000fe2000e121850 */
[----:B------:R-:W-:Y:S01]  /*5b00*/  IMAD.WIDE R166, R3, 0x4, R146 ;  /* 0x0000000403a67825 */ /* 0x000fe200078e0292 */
[----:B------:R-:W-:-:S02]  /*5b10*/  ISETP.GE.U32.AND P4, PT, R2, 0x7fffffc2, PT ;  /* 0x7fffffc20200780c */ /* 0x000fc40003f86070 */
[----:B------:R-:W-:Y:S04]  /*5b20*/  LDGSTS.E [R248], desc[UR16][R164.64], !P0 ;  /* 0x00000000a4f87fae */ /* 0x000fe8000c121850 */
[----:B------:R-:W-:Y:S01]  /*5b30*/  LDGSTS.E [R248+0x4000], desc[UR16][R172.64], !P0 ;  /* 0x04000000acf87fae */ /* 0x000fe2000c121850 */
[----:B------:R-:W-:-:S03]  /*5b40*/  ISETP.GE.AND P0, PT, R9, R6, PT ;  /* 0x000000060900720c */ /* 0x000fc60003f06270 */
[----:B------:R-:W-:Y:S01]  /*5b50*/  LDGSTS.E [R248+0x4], desc[UR16][R160.64], !P2 ;  /* 0x00004000a0f87fae */ /* 0x000fe2000d121850 */
[----:B------:R-:W-:Y:S02]  /*5b60*/  SEL R2, RZ, 0x4, P0 ;  /* 0x00000004ff027807 */ /* 0x000fe40000000000 */
[----:B------:R-:W-:Y:S01]  /*5b70*/  ISETP.GE.AND P0, PT, R9, UR4, PT ;  /* 0x0000000409007c0c */ /* 0x000fe2000bf06270 */
[----:B------:R-:W-:Y:S01]  /*5b80*/  LDGSTS.E [R248+0x4004], desc[UR16][R166.64], !P2 ;  /* 0x04004000a6f87fae */ /* 0x000fe2000d121850 */
[----:B------:R-:W-:Y:S02]  /*5b90*/  ISETP.GT.AND P2, PT, R249, 0x1f, PT ;  /* 0x0000001ff900780c */ /* 0x000fe40003f44270 */
[----:B------:R-:W-:Y:S01]  /*5ba0*/  LOP3.LUT R9, R16, 0x70, RZ, 0x3c, !PT ;  /* 0x0000007010097812 */ /* 0x000fe200078e3cff */
[----:B------:R1:W-:Y:S01]  /*5bb0*/  STL [R1+0x734], R5 ;  /* 0x0007340501007387 */ /* 0x0003e20000100800 */
[----:B------:R-:W-:Y:S02]  /*5bc0*/  SEL R0, RZ, 0x4, !P2 ;  /* 0x00000004ff007807 */ /* 0x000fe40005000000 */
[----:B------:R-:W-:Y:S01]  /*5bd0*/  ISETP.GE.U32.AND P2, PT, R6, 0x7fffffc1, PT ;  /* 0x7fffffc10600780c */ /* 0x000fe20003f46070 */
[----:B------:R4:W-:Y:S01]  /*5be0*/  STL [R1+0x730], R3 ;  /* 0x0007300301007387 */ /* 0x0009e20000100800 */
[----:B------:R-:W-:-:S02]  /*5bf0*/  SEL R0, R0, RZ, !P0 ;  /* 0x000000ff00007207 */ /* 0x000fc40004000000 */
[----:B------:R-:W-:Y:S01]  /*5c00*/  ISETP.GT.AND P0, PT, R249, 0x3f, PT ;  /* 0x0000003ff900780c */ /* 0x000fe20003f04270 */
[----:B-1----:R-:W-:-:S03]  /*5c10*/  IMAD R5, R4, 0x1a, RZ ;  /* 0x0000001a04057824 */ /* 0x002fc600078e02ff */
[----:B------:R-:W-:Y:S01]  /*5c20*/  SEL R2, R2, RZ, P0 ;  /* 0x000000ff02027207 */ /* 0x000fe20000000000 */
[C---:B------:R-:W-:Y:S01]  /*5c30*/  IMAD.WIDE R152, R5.reuse, 0x4, R144 ;  /* 0x0000000405987825 */ /* 0x040fe200078e0290 */
[----:B------:R1:W-:Y:S02]  /*5c40*/  STL [R1+0x72c], R5 ;  /* 0x00072c0501007387 */ /* 0x0003e40000100800 */
[----:B------:R-:W-:Y:S01]  /*5c50*/  ISETP.NE.U32.AND P0, PT, R2, RZ, PT ;  /* 0x000000ff0200720c */ /* 0x000fe20003f05070 */
[----:B------:R-:W-:Y:S01]  /*5c60*/  IMAD.WIDE R156, R5, 0x4, R146 ;  /* 0x00000004059c7825 */ /* 0x000fe200078e0292 */
[----:B------:R-:W-:Y:S03]  /*5c70*/  LDGSTS.E [R248+0x8], desc[UR16][R152.64], !P5 ;  /* 0x0000800098f87fae */ /* 0x000fe6000e921850 */
[----:B----4-:R-:W-:Y:S01]  /*5c80*/  IMAD R3, R4, 0x1b, RZ ;  /* 0x0000001b04037824 */ /* 0x010fe200078e02ff */
[----:B------:R-:W-:Y:S01]  /*5c90*/  LDGSTS.E [R248+0x4008], desc[UR16][R156.64], !P5 ;  /* 0x040080009cf87fae */ /* 0x000fe2000e921850 */
[----:B------:R-:W-:Y:S01]  /*5ca0*/  ISETP.NE.U32.AND P5, PT, R0, RZ, PT ;  /* 0x000000ff0000720c */ /* 0x000fe20003fa5070 */
[----:B-1----:R-:W-:-:S02]  /*5cb0*/  IMAD R5, R4, 0x1c, RZ ;  /* 0x0000001c04057824 */ /* 0x002fc400078e02ff */
[C---:B------:R-:W-:Y:S01]  /*5cc0*/  IMAD.WIDE R6, R3.reuse, 0x4, R144 ;  /* 0x0000000403067825 */ /* 0x040fe200078e0290 */
[----:B------:R1:W-:Y:S03]  /*5cd0*/  STL [R1+0x728], R3 ;  /* 0x0007280301007387 */ /* 0x0003e60000100800 */
[----:B------:R-:W-:Y:S01]  /*5ce0*/  IMAD.WIDE R148, R3, 0x4, R146 ;  /* 0x0000000403947825 */ /* 0x000fe200078e0292 */
[----:B------:R-:W-:Y:S03]  /*5cf0*/  LDGSTS.E [R248+0xc], desc[UR16][R6.64], !P6 ;  /* 0x0000c00006f87fae */ /* 0x000fe6000f121850 */
[----:B------:R-:W-:Y:S01]  /*5d00*/  VIADD R0, R8, 0xffffffdf ;  /* 0xffffffdf08007836 */ /* 0x000fe20000000000 */
[----:B------:R-:W-:Y:S01]  /*5d10*/  LDGSTS.E [R248+0x400c], desc[UR16][R148.64], !P6 ;  /* 0x0400c00094f87fae */ /* 0x000fe2000f121850 */
[----:B------:R-:W-:-:S02]  /*5d20*/  VIADD R2, R9, UR12 ;  /* 0x0000000c09027c36 */ /* 0x000fc40008000000 */
[C---:B------:R-:W-:Y:S01]  /*5d30*/  IMAD.WIDE R230, R5.reuse, 0x4, R144 ;  /* 0x0000000405e67825 */ /* 0x040fe200078e0290 */
[----:B------:R-:W-:Y:S01]  /*5d40*/  ISETP.GE.U32.AND P6, PT, R0, 0x7fffffc0, PT ;  /* 0x7fffffc00000780c */ /* 0x000fe20003fc6070 */
[----:B------:R4:W-:Y:S01]  /*5d50*/  STL [R1+0x724], R5 ;  /* 0x0007240501007387 */ /* 0x0009e20000100800 */
[----:B------:R-:W2:Y:S01]  /*5d60*/  LDC R9, c[0x0][0x230] ;  /* 0x00008c00ff097b82 */ /* 0x000ea20000000800 */
[----:B------:R-:W-:Y:S02]  /*5d70*/  IMAD.WIDE R232, R5, 0x4, R146 ;  /* 0x0000000405e87825 */ /* 0x000fe400078e0292 */
[----:B------:R-:W-:Y:S02]  /*5d80*/  LDGSTS.E [R2], desc[UR16][R230.64], !P1 ;  /* 0x00000000e6027fae */ /* 0x000fe4000c921850 */
[----:B---3--:R-:W-:Y:S02]  /*5d90*/  VIADD R8, R14, 0xffffffde ;  /* 0xffffffde0e087836 */ /* 0x008fe40000000000 */
[----:B-1----:R-:W-:Y:S01]  /*5da0*/  IMAD R3, R4, 0x1d, RZ ;  /* 0x0000001d04037824 */ /* 0x002fe200078e02ff */
[----:B------:R-:W-:Y:S01]  /*5db0*/  LDGSTS.E [R2+0x4000], desc[UR16][R232.64], !P1 ;  /* 0x04000000e8027fae */ /* 0x000fe2000c921850 */
[----:B------:R-:W-:Y:S01]  /*5dc0*/  VIADD R0, R234, 0xffffffdd ;  /* 0xffffffddea007836 */ /* 0x000fe20000000000 */
[----:B------:R-:W-:Y:S01]  /*5dd0*/  ISETP.GE.U32.AND P1, PT, R8, 0x7fffffbf, PT ;  /* 0x7fffffbf0800780c */ /* 0x000fe20003f26070 */
[C---:B------:R-:W-:Y:S01]  /*5de0*/  IMAD.WIDE R234, R3.reuse, 0x4, R144 ;  /* 0x0000000403ea7825 */ /* 0x040fe200078e0290 */
[----:B------:R1:W-:Y:S01]  /*5df0*/  STL [R1+0x720], R3 ;  /* 0x0007200301007387 */ /* 0x0003e20000100800 */
[----:B----4-:R-:W3:Y:S02]  /*5e00*/  LDC R5, c[0x0][0x230] ;  /* 0x00008c00ff057b82 */ /* 0x010ee40000000800 */
[----:B------:R-:W-:Y:S01]  /*5e10*/  IMAD.SHL.U32 R14, R4, 0x20, RZ ;  /* 0x00000020040e7824 */ /* 0x000fe200078e00ff */
[----:B------:R-:W-:Y:S01]  /*5e20*/  LDGSTS.E [R2+0x4], desc[UR16][R234.64], !P3 ;  /* 0x00004000ea027fae */ /* 0x000fe2000d921850 */
[----:B------:R-:W-:-:S03]  /*5e30*/  IMAD.WIDE R236, R3, 0x4, R146 ;  /* 0x0000000403ec7825 */ /* 0x000fc600078e0292 */
[----:B------:R-:W-:Y:S01]  /*5e40*/  STL [R1+0x71c], R163 ;  /* 0x00071ca301007387 */ /* 0x000fe20000100800 */
[----:B------:R-:W-:Y:S01]  /*5e50*/  VIADD R8, R238, UR12 ;  /* 0x0000000cee087c36 */ /* 0x000fe20008000000 */
[----:B-1----:R-:W1:Y:S01]  /*5e60*/  LDC R3, c[0x0][0x230] ;  /* 0x00008c00ff037b82 */ /* 0x002e620000000800 */
[--C-:B------:R-:W-:Y:S01]  /*5e70*/  IMAD.WIDE R238, R163, 0x4, R144.reuse ;  /* 0x00000004a3ee7825 */ /* 0x100fe200078e0290 */
[----:B------:R-:W-:Y:S01]  /*5e80*/  LDGSTS.E [R2+0x4004], desc[UR16][R236.64], !P3 ;  /* 0x04004000ec027fae */ /* 0x000fe2000d921850 */
[----:B------:R-:W-:Y:S02]  /*5e90*/  ISETP.GE.U32.AND P3, PT, R0, 0x7fffffbe, PT ;  /* 0x7fffffbe0000780c */ /* 0x000fe40003f66070 */
[----:B--2---:R-:W-:Y:S01]  /*5ea0*/  IMAD.WIDE R226, R14, 0x4, R144 ;  /* 0x000000040ee27825 */ /* 0x004fe200078e0290 */
[----:B------:R-:W-:Y:S03]  /*5eb0*/  LDGSTS.E [R2+0x8], desc[UR16][R238.64], !P4 ;  /* 0x00008000ee027fae */ /* 0x000fe6000e121850 */
[--C-:B------:R-:W-:Y:S01]  /*5ec0*/  IMAD.WIDE R144, R162, 0x4, R146.reuse ;  /* 0x00000004a2907825 */ /* 0x100fe200078e0292 */
[----:B------:R-:W-:Y:S03]  /*5ed0*/  LDGSTS.E [R2+0x4008], desc[UR16][R242.64], !P4 ;  /* 0x04008000f2027fae */ /* 0x000fe6000e121850 */
[----:B------:R-:W-:Y:S01]  /*5ee0*/  VIADD R0, R174, UR12 ;  /* 0x0000000cae007c36 */ /* 0x000fe20008000000 */
[----:B------:R-:W-:Y:S01]  /*5ef0*/  LDGSTS.E [R2+0xc], desc[UR16][R240.64], !P2 ;  /* 0x0000c000f0027fae */ /* 0x000fe2000d121850 */
[----:B------:R-:W-:-:S03]  /*5f00*/  IMAD.WIDE R224, R14, 0x4, R146 ;  /* 0x000000040ee07825 */ /* 0x000fc600078e0292 */
[----:B------:R-:W-:Y:S01]  /*5f10*/  LDGSTS.E [R2+0x400c], desc[UR16][R144.64], !P2 ;  /* 0x0400c00090027fae */ /* 0x000fe2000d121850 */
[----:B------:R-:W-:-:S03]  /*5f20*/  IMAD.WIDE R146, R14, 0x4, R10 ;  /* 0x000000040e927825 */ /* 0x000fc600078e020a */
[----:B------:R-:W0:Y:S04]  /*5f30*/  LDGDEPBAR ;  /* 0x00000000000079af */ /* 0x000e280000000000 */
[----:B------:R-:W-:Y:S04]  /*5f40*/  LDGSTS.E [R8+0x18000], desc[UR16][R142.64], P5 ;  /* 0x180000008e087fae */ /* 0x000fe8000a921850 */
        /* <DEDUP_REMOVED lines=63> */
[----:B------:R-:W0:Y:S01]  /*6340*/  LDGDEPBAR ;  /* 0x00000000000079af */ /* 0x000e220000000000 */
[----:B------:R-:W-:Y:S06]  /*6350*/  BAR.SYNC.DEFER_BLOCKING 0x0 ;  /* 0x0000000000007b1d */ /* 0x000fec0000010000 */
[----:B------:R2:W-:Y:S04]  /*6360*/  STL [R1+0x868], R174 ;  /* 0x000868ae01007387 */ /* 0x0005e80000100800 */
[----:B------:R4:W-:Y:S04]  /*6370*/  STL [R1+0x718], R162 ;  /* 0x000718a201007387 */ /* 0x0009e80000100800 */
[----:B------:R-:W3:Y:S04]  /*6380*/  LDL.LU.64 R228, [R1+0x40] ;  /* 0x0000400001e47983 */ /* 0x000ee80000300a00 */
[----:B--2---:R-:W2:Y:S01]  /*6390*/  LDL.LU.64 R174, [R1+0x30] ;  /* 0x0000300001ae7983 */ /* 0x004ea20000300a00 */
[----:B----4-:R-:W-:-:S03]  /*63a0*/  IMAD.WIDE R162, R14, 0x4, R250 ;  /* 0x000000040ea27825 */ /* 0x010fc600078e02fa */
[----:B------:R-:W4:Y:S04]  /*63b0*/  LDL.LU.64 R10, [R1+0x28] ;  /* 0x00002800010a7983 */ /* 0x000f280000300a00 */
[----:B------:R-:W4:Y:S04]  /*63c0*/  LDL.LU.64 R220, [R1+0x18] ;  /* 0x0000180001dc7983 */ /* 0x000f280000300a00 */
[----:B------:R-:W4:Y:S04]  /*63d0*/  LDL.LU.64 R250, [R1+0x10] ;  /* 0x0000100001fa7983 */ /* 0x000f280000300a00 */
[----:B------:R-:W-:Y:S01]  /*63e0*/  @!PT LDS RZ, [RZ] ;  /* 0x00000000fffff984 */ /* 0x000fe20000000800 */
[----:B------:R-:W-:Y:S01]  /*63f0*/  @!PT LDS RZ, [RZ] ;  /* 0x00000000fffff984 */ /* 0x000fe20000000800 */
[----:B------:R-:W-:Y:S01]  /*6400*/  @!PT LDS RZ, [RZ] ;  /* 0x00000000fffff984 */ /* 0x000fe20000000800 */
[----:B------:R-:W-:Y:S04]  /*6410*/  LDGSTS.E [R17+0x8000], desc[UR16][R226.64], !P6 ;  /* 0x08000000e2117fae */ /* 0x000fe8000f121850 */
[----:B------:R-:W-:Y:S04]  /*6420*/  LDGSTS.E [R17+0xc000], desc[UR16][R224.64], !P6 ;  /* 0x0c000000e0117fae */ /* 0x000fe8000f121850 */
[----:B------:R-:W-:Y:S04]  /*6430*/  LDGSTS.E [R17+0x8004], desc[UR16][R162.64], !P1 ;  /* 0x08004000a2117fae */ /* 0x000fe8000c921850 */
[----:B------:R-:W4:Y:S04]  /*6440*/  LDL.LU.64 R226, [R1+0x8e0] ;  /* 0x0008e00001e27983 */ /* 0x000f280000300a00 */
[----:B------:R-:W4:Y:S04]  /*6450*/  LDL.LU.64 R224, [R1+0x8d8] ;  /* 0x0008d80001e07983 */ /* 0x000f280000300a00 */
[----:B------:R-:W4:Y:S04]  /*6460*/  LDL.LU.64 R162, [R1+0x8d0] ;  /* 0x0008d00001a27983 */ /* 0x000f280000300a00 */
[----:B------:R2:W-:Y:S04]  /*6470*/  LDGSTS.E [R17+0xc004], desc[UR16][R146.64], !P1 ;  /* 0x0c00400092117fae */ /* 0x0005e8000c921850 */
[----:B------:R-:W2:Y:S01]  /*6480*/  LDL.LU.64 R146, [R1+0x38] ;  /* 0x0000380001927983 */ /* 0x000ea20000300a00 */
[----:B------:R-:W-:-:S02]  /*6490*/  VIADD R252, R252, 0xffffffdc ;  /* 0xffffffdcfcfc7836 */ /* 0x000fc40000000000 */
[----:B-1----:R-:W-:-:S03]  /*64a0*/  VIADD R3, R3, 0xffffffdb ;  /* 0xffffffdb03037836 */ /* 0x002fc60000000000 */
[----:B------:R-:W-:Y:S02]  /*64b0*/  ISETP.GE.U32.AND P1, PT, R252, 0x7fffffbd, PT ;  /* 0x7fffffbdfc00780c */ /* 0x000fe40003f26070 */
[----:B------:R-:W-:Y:S01]  /*64c0*/  ISETP.GE.U32.AND P2, PT, R3, 0x7fffffbc, PT ;  /* 0x7fffffbc0300780c */ /* 0x000fe20003f46070 */
[----:B---3--:R-:W-:Y:S02]  /*64d0*/  VIADD R5, R5, 0xffffffda ;  /* 0xffffffda05057836 */ /* 0x008fe40000000000 */
[----:B------:R-:W-:-:S05]  /*64e0*/  VIADD R9, R9, 0xffffffd9 ;  /* 0xffffffd909097836 */ /* 0x000fca0000000000 */
[----:B------:R-:W-:Y:S01]  /*64f0*/  ISETP.GE.U32.AND P4, PT, R9, 0x7fffffba, PT ;  /* 0x7fffffba0900780c */ /* 0x000fe20003f86070 */
[----:B------:R-:W-:-:S05]  /*6500*/  IMAD.WIDE R228, R14, 0x4, R228 ;  /* 0x000000040ee47825 */ /* 0x000fca00078e02e4 */
[----:B------:R-:W-:Y:S04]  /*6510*/  LDGSTS.E [R17+0x8008], desc[UR16][R228.64], !P3 ;  /* 0x08008000e4117fae */ /* 0x000fe8000d921850 */
[----:B------:R-:W3:Y:S04]  /*6520*/  LDL.LU.64 R228, [R1+0x8c8] ;  /* 0x0008c80001e47983 */ /* 0x000ee80000300a00 */
[----:B------:R-:W5:Y:S04]  /*6530*/  LDL.LU R252, [R1+0x8c4] ;  /* 0x0008c40001fc7983 */ /* 0x000f680000300800 */
[----:B------:R-:W5:Y:S01]  /*6540*/  LDL.LU R3, [R1+0x8c0] ;  /* 0x0008c00001037983 */ /* 0x000f620000300800 */
[----:B--2---:R-:W-:-:S05]  /*6550*/  IMAD.WIDE R146, R14, 0x4, R146 ;  /* 0x000000040e927825 */ /* 0x004fca00078e0292 */
[----:B------:R-:W-:Y:S04]  /*6560*/  LDGSTS.E [R17+0xc008], desc[UR16][R146.64], !P3 ;  /* 0x0c00800092117fae */ /* 0x000fe8000d921850 */
[----:B------:R-:W2:Y:S01]  /*6570*/  LDL.LU.64 R146, [R1+0x20] ;  /* 0x0000200001927983 */ /* 0x000ea20000300a00 */
[C---:B------:R-:W-:Y:S01]  /*6580*/  IMAD.WIDE R174, R14.reuse, 0x4, R174 ;  /* 0x000000040eae7825 */ /* 0x040fe200078e02ae */
[----:B------:R-:W-:Y:S02]  /*6590*/  ISETP.GE.U32.AND P3, PT, R5, 0x7fffffbb, PT ;  /* 0x7fffffbb0500780c */ /* 0x000fe40003f66070 */
[----:B------:R-:W3:Y:S01]  /*65a0*/  LDL.LU R5, [R1+0x8bc] ;  /* 0x0008bc0001057983 */ /* 0x000ee20000300800 */
[----:B----4-:R-:W-:-:S03]  /*65b0*/  IMAD.WIDE R10, R14, 0x4, R10 ;  /* 0x000000040e0a7825 */ /* 0x010fc600078e020a */
[----:B------:R-:W5:Y:S04]  /*65c0*/  LDL.LU R9, [R1+0x8b8] ;  /* 0x0008b80001097983 */ /* 0x000f680000300800 */
[----:B------:R-:W-:Y:S04]  /*65d0*/  LDGSTS.E [R17+0x800c], desc[UR16][R174.64], !P1 ;  /* 0x0800c000ae117fae */ /* 0x000fe8000c921850 */
[----:B------:R1:W-:Y:S04]  /*65e0*/  LDGSTS.E [R17+0xc00c], desc[UR16][R10.64], !P1 ;  /* 0x0c00c0000a117fae */ /* 0x0003e8000c921850 */
[----:B------:R-:W4:Y:S04]  /*65f0*/  LDL.LU.64 R174, [R1+0x8b0] ;  /* 0x0008b00001ae7983 */ /* 0x000f280000300a00 */
[----:B------:R-:W3:Y:S01]  /*6600*/  LDL.LU.64 R10, [R1+0x8a8] ;  /* 0x0008a800010a7983 */ /* 0x000ee20000300a00 */
[C---:B------:R-:W-:Y:S01]  /*6610*/  IMAD.WIDE R220, R14.reuse, 0x4, R220 ;  /* 0x000000040edc7825 */ /* 0x040fe200078e02dc */
[----:B-1----:R-:W1:Y:S03]  /*6620*/  LDC R17, c[0x0][0x230] ;  /* 0x00008c00ff117b82 */ /* 0x002e660000000800 */
[----:B------:R-:W-:-:S04]  /*6630*/  IMAD.WIDE R250, R14, 0x4, R250 ;  /* 0x000000040efa7825 */ /* 0x000fc800078e02fa */
[----:B--2---:R-:W-:-:S05]  /*6640*/  IMAD.WIDE R146, R14, 0x4, R146 ;  /* 0x000000040e927825 */ /* 0x004fca00078e0292 */
[----:B------:R2:W-:Y:S04]  /*6650*/  LDGSTS.E [R15+0x8000], desc[UR16][R146.64], !P2 ;  /* 0x08000000920f7fae */ /* 0x0005e8000d121850 */
[----:B------:R-:W-:Y:S04]  /*6660*/  LDGSTS.E [R15+0xc000], desc[UR16][R220.64], !P2 ;  /* 0x0c000000dc0f7fae */ /* 0x000fe8000d121850 */
[----:B------:R-:W-:Y:S04]  /*6670*/  LDGSTS.E [R15+0x8004], desc[UR16][R250.64], !P3 ;  /* 0x08004000fa0f7fae */ /* 0x000fe8000d921850 */
[----:B------:R-:W2:Y:S04]  /*6680*/  LDL.LU.64 R146, [R1] ;  /* 0x0000000001927983 */ /* 0x000ea80000300a00 */
[----:B------:R-:W4:Y:S04]  /*6690*/  LDL.LU.64 R220, [R1+0x8a0] ;  /* 0x0008a00001dc7983 */ /* 0x000f280000300a00 */
[----:B------:R-:W4:Y:S01]  /*66a0*/  LDL.LU.64 R250, [R1+0x898] ;  /* 0x0008980001fa7983 */ /* 0x000f220000300a00 */
[----:B---3--:R-:W-:-:S05]  /*66b0*/  IMAD.WIDE R10, R14, 0x4, R10 ;  /* 0x000000040e0a7825 */ /* 0x008fca00078e020a */
[----:B------:R-:W-:Y:S04]  /*66c0*/  LDGSTS.E [R15+0xc004], desc[UR16][R10.64], !P3 ;  /* 0x0c0040000a0f7fae */ /* 0x000fe8000d921850 */
[----:B------:R-:W5:Y:S04]  /*66d0*/  LDL.LU.64 R10, [R1+0x890] ;  /* 0x00089000010a7983 */ /* 0x000f680000300a00 */
[----:B------:R3:W-:Y:S04]  /*66e0*/  STL [R1+0x400], RZ ;  /* 0x000400ff01007387 */ /* 0x0007e80000100800 */
        /* <DEDUP_REMOVED lines=105> */
[----:B------:R3:W-:Y:S01]  /*6d80*/  STL [R1+0x5a8], RZ ;  /* 0x0005a8ff01007387 */ /* 0x0007e20000100800 */
[----:B--2---:R-:W-:-:S03]  /*6d90*/  IMAD.WIDE R146, R14, 0x4, R146 ;  /* 0x000000040e927825 */ /* 0x004fc600078e0292 */
        /* <DEDUP_REMOVED lines=8> */
[----:B------:R2:W-:Y:S04]  /*6e20*/  LDGSTS.E [R15+0x8008], desc[UR16][R146.64], !P4 ;  /* 0x08008000920f7fae */ /* 0x0005e8000e121850 */
[----:B------:R3:W-:Y:S04]  /*6e30*/  STL [R1+0x5cc], RZ ;  /* 0x0005ccff01007387 */ /* 0x0007e80000100800 */
[----:B------:R3:W-:Y:S01]  /*6e40*/  STL [R1+0x5d0], RZ ;  /* 0x0005d0ff01007387 */ /* 0x0007e20000100800 */
[----:B--2---:R-:W2:Y:S03]  /*6e50*/  LDC R146, c[0x0][0x230] ;  /* 0x00008c00ff927b82 */ /* 0x004ea60000000800 */
[----:B------:R3:W-:Y:S04]  /*6e60*/  STL [R1+0x5d4], RZ ;  /* 0x0005d4ff01007387 */ /* 0x0007e80000100800 */
[----:B------:R3:W-:Y:S01]  /*6e70*/  STL [R1+0x5d8], RZ ;  /* 0x0005d8ff01007387 */ /* 0x0007e20000100800 */
[----:B-1----:R-:W-:-:S02]  /*6e80*/  VIADD R17, R17, 0xffffffd8 ;  /* 0xffffffd811117836 */ /* 0x002fc40000000000 */
[----:B----4-:R-:W-:Y:S01]  /*6e90*/  IMAD.WIDE R250, R14, 0x4, R250 ;  /* 0x000000040efa7825 */ /* 0x010fe200078e02fa */
[----:B------:R3:W-:Y:S01]  /*6ea0*/  STL [R1+0x5dc], RZ ;  /* 0x0005dcff01007387 */ /* 0x0007e20000100800 */
[----:B------:R-:W1:Y:S03]  /*6eb0*/  LDC R147, c[0x0][0x230] ;  /* 0x00008c00ff937b82 */ /* 0x000e660000000800 */
        /* <DEDUP_REMOVED lines=16> */
[----:B------:R-:W-:Y:S01]  /*6fc0*/  ISETP.GE.U32.AND P2, PT, R17, 0x7fffffb9, PT ;  /* 0x7fffffb91100780c */ /* 0x000fe20003f46070 */
[----:B--2---:R-:W-:Y:S01]  /*6fd0*/  VIADD R146, R146, 0xffffffd7 ;  /* 0xffffffd792927836 */ /* 0x004fe20000000000 */
[----:B------:R-:W2:Y:S01]  /*6fe0*/  LDC R17, c[0x0][0x230] ;  /* 0x00008c00ff117b82 */ /* 0x000ea20000000800 */
[----:B------:R3:W-:Y:S04]  /*6ff0*/  STL [R1+0x220], RZ ;  /* 0x000220ff01007387 */ /* 0x0007e80000100800 */
[----:B------:R3:W-:Y:S04]  /*7000*/  STL [R1+0x224], RZ ;  /* 0x000224ff01007387 */ /* 0x0007e80000100800 */
[----:B------:R3:W-:Y:S04]  /*7010*/  STL [R1+0x228], RZ ;  /* 0x000228ff01007387 */ /* 0x0007e80000100800 */
[----:B------:R3:W-:Y:S04]  /*7020*/  STL [R1+0x22c], RZ ;  /* 0x00022cff01007387 */ /* 0x0007e80000100800 */
[----:B------:R3:W-:Y:S04]  /*7030*/  STL [R1+0x230], RZ ;  /* 0x000230ff01007387 */ /* 0x0007e80000100800 */
[----:B------:R3:W-:Y:S01]  /*7040*/  STL [R1+0x234], RZ ;  /* 0x000234ff01007387 */ /* 0x0007e20000100800 */
[----:B------:R-:W-:-:S02]  /*7050*/  ISETP.GE.U32.AND P3, PT, R146, 0x7fffffb8, PT ;  /* 0x7fffffb89200780c */ /* 0x000fc40003f66070 */
[----:B------:R-:W4:Y:S01]  /*7060*/  LDC R146, c[0x0][0x230] ;  /* 0x00008c00ff927b82 */ /* 0x000f220000000800 */
        /* <DEDUP_REMOVED lines=19> */
[----:B--2---:R-:W-:-:S03]  /*71a0*/  VIADD R17, R17, 0xffffffd6 ;  /* 0xffffffd611117836 */ /* 0x004fc60000000000 */
[----:B------:R3:W-:Y:S04]  /*71b0*/  STL [R1+0x284], RZ ;  /* 0x000284ff01007387 */ /* 0x0007e80000100800 */
[----:B------:R3:W-:Y:S04]  /*71c0*/  STL [R1+0x288], RZ ;  /* 0x000288ff01007387 */ /* 0x0007e80000100800 */
[----:B------:R3:W-:Y:S04]  /*71d0*/  STL [R1+0x28c], RZ ;  /* 0x00028cff01007387 */ /* 0x0007e80000100800 */
[----:B------:R3:W-:Y:S04]  /*71e0*/  STL [R1+0x290], RZ ;  /* 0x000290ff01007387 */ /* 0x0007e80000100800 */
[----:B------:R3:W-:Y:S04]  /*71f0*/  STL [R1+0x294], RZ ;  /* 0x000294ff01007387 */ /* 0x0007e80000100800 */
[----:B------:R3:W-:Y:S04]  /*7200*/  STL [R1+0x298], RZ ;  /* 0x000298ff01007387 */ /* 0x0007e80000100800 */
[----:B------:R3:W-:Y:S04]  /*7210*/  STL [R1+0x29c], RZ ;  /* 0x00029cff01007387 */ /* 0x0007e80000100800 */
[----:B------:R2:W-:Y:S01]  /*7220*/  LDGSTS.E [R15+0xc008], desc[UR16][R250.64], !P4 ;  /* 0x0c008000fa0f7fae */ /* 0x0005e2000e121850 */
[----:B------:R-:W-:Y:S01]  /*7230*/  ISETP.GE.U32.AND P4, PT, R17, 0x7fffffb7, PT ;  /* 0x7fffffb71100780c */ /* 0x000fe20003f86070 */
[----:B----4-:R-:W-:-:S02]  /*7240*/  VIADD R17, R146, 0xffffffd5 ;  /* 0xffffffd592117836 */ /* 0x010fc40000000000 */
[----:B------:R3:W-:Y:S01]  /*7250*/  STL [R1+0x2a0], RZ ;  /* 0x0002a0ff01007387 */ /* 0x0007e20000100800 */
[----:B------:R-:W4:Y:S03]  /*7260*/  LDC R146, c[0x0][0x230] ;  /* 0x00008c00ff927b82 */ /* 0x000f260000000800 */
[----:B------:R3:W-:Y:S04]  /*7270*/  STL [R1+0x2a4], RZ ;  /* 0x0002a4ff01007387 */ /* 0x0007e80000100800 */
[----:B------:R3:W-:Y:S01]  /*7280*/  STL [R1+0x2a8], RZ ;  /* 0x0002a8ff01007387 */ /* 0x0007e20000100800 */
[----:B--2---:R-:W2:Y:S03]  /*7290*/  LDC R251, c[0x0][0x230] ;  /* 0x00008c00fffb7b82 */ /* 0x004ea60000000800 */
[----:B------:R3:W-:Y:S04]  /*72a0*/  STL [R1+0x2ac], RZ ;  /* 0x0002acff01007387 */ /* 0x0007e80000100800 */
[----:B------:R3:W-:Y:S04]  /*72b0*/  STL [R1+0x2b0], RZ ;  /* 0x0002b0ff01007387 */ /* 0x0007e80000100800 */
[----:B------:R3:W-:Y:S04]  /*72c0*/  STL [R1+0x2b4], RZ ;  /* 0x0002b4ff01007387 */ /* 0x0007e80000100800 */
[----:B------:R3:W-:Y:S01]  /*72d0*/  STL [R1+0x2b8], RZ ;  /* 0x0002b8ff01007387 */ /* 0x0007e20000100800 */
[----:B------:R-:W-:-:S03]  /*72e0*/  IMAD.WIDE R220, R14, 0x4, R220 ;  /* 0x000000040edc7825 */ /* 0x000fc600078e02dc */
[----:B------:R3:W-:Y:S04]  /*72f0*/  STL [R1+0x2bc], RZ ;  /* 0x0002bcff01007387 */ /* 0x0007e80000100800 */
        /* <DEDUP_REMOVED lines=8> */
[----:B------:R1:W-:Y:S04]  /*7380*/  LDGSTS.E [R15+0x800c], desc[UR16][R220.64], !P2 ;  /* 0x0800c000dc0f7fae */ /* 0x0003e8000d121850 */
[----:B------:R3:W-:Y:S01]  /*7390*/  STL [R1+0x2dc], RZ ;  /* 0x0002dcff01007387 */ /* 0x0007e20000100800 */
[----:B------:R-:W-:-:S03]  /*73a0*/  IMAD.WIDE R228, R14, 0x4, R228 ;  /* 0x000000040ee47825 */ /* 0x000fc600078e02e4 */
[----:B------:R3:W-:Y:S01]  /*73b0*/  STL [R1+0x2e0], RZ ;  /* 0x0002e0ff01007387 */ /* 0x0007e20000100800 */
[----:B-1----:R-:W1:Y:S03]  /*73c0*/  LDC R220, c[0x0][0x230] ;  /* 0x00008c00ffdc7b82 */ /* 0x002e660000000800 */
[----:B------:R3:W-:Y:S01]  /*73d0*/  STL [R1+0x2e4], RZ ;  /* 0x0002e4ff01007387 */ /* 0x0007e20000100800 */
[----:B------:R-:W-:-:S03]  /*73e0*/  IMAD.WIDE R162, R14, 0x4, R162 ;  /* 0x000000040ea27825 */ /* 0x000fc600078e02a2 */
[----:B------:R3:W-:Y:S04]  /*73f0*/  STL [R1+0x2e8], RZ ;  /* 0x0002e8ff01007387 */ /* 0x0007e80000100800 */
[----:B------:R3:W-:Y:S04]  /*7400*/  STL [R1+0x2ec], RZ ;  /* 0x0002ecff01007387 */ /* 0x0007e80000100800 */
[----:B------:R4:W-:Y:S04]  /*7410*/  LDGSTS.E [R15+0xc00c], desc[UR16][R174.64], !P2 ;  /* 0x0c00c000ae0f7fae */ /* 0x0009e8000d121850 */
[----:B------:R3:W-:Y:S04]  /*7420*/  STL [R1+0x2f0], RZ ;  /* 0x0002f0ff01007387 */ /* 0x0007e80000100800 */
[----:B------:R3:W-:Y:S01]  /*7430*/  STL [R1+0x2f4], RZ ;  /* 0x0002f4ff01007387 */ /* 0x0007e20000100800 */
[----:B----4-:R-:W-:-:S03]  /*7440*/  VIADD R15, R147, 0xffffffd4 ;  /* 0xffffffd4930f7836 */ /* 0x010fc60000000000 */
[----:B------:R3:W-:Y:S01]  /*7450*/  STL [R1+0x2f8], RZ ;  /* 0x0002f8ff01007387 */ /* 0x0007e20000100800 */
[----:B------:R-:W4:Y:S03]  /*7460*/  LDC R147, c[0x0][0x230] ;  /* 0x00008c00ff937b82 */ /* 0x000f260000000800 */
[----:B------:R3:W-:Y:S04]  /*7470*/  STL [R1+0x2fc], RZ ;  /* 0x0002fcff01007387 */ /* 0x0007e80000100800 */
[----:B------:R-:W-:Y:S04]  /*7480*/  LDGSTS.E [R244+0x8000], desc[UR16][R228.64], !P3 ;  /* 0x08000000e4f47fae */ /* 0x000fe8000d921850 */
[----:B------:R3:W-:Y:S04]  /*7490*/  STL [R1+0x300], RZ ;  /* 0x000300ff01007387 */ /* 0x0007e80000100800 */
[----:B------:R2:W-:Y:S01]  /*74a0*/  LDGSTS.E [R244+0xc000], desc[UR16][R162.64], !P3 ;  /* 0x0c000000a2f47fae */ /* 0x0005e2000d921850 */
[----:B------:R-:W-:Y:S01]  /*74b0*/  ISETP.GE.U32.AND P3, PT, R15, 0x7fffffb5, PT ;  /* 0x7fffffb50f00780c */ /* 0x000fe20003f66070 */
[----:B------:R-:W-:-:S02]  /*74c0*/  VIADD R15, R146, 0xffffffd2 ;  /* 0xffffffd2920f7836 */ /* 0x000fc40000000000 */
[----:B------:R3:W-:Y:S01]  /*74d0*/  STL [R1+0x304], RZ ;  /* 0x000304ff01007387 */ /* 0x0007e20000100800 */
[----:B------:R-:W3:Y:S03]  /*74e0*/  LDC R146, c[0x0][0x230] ;  /* 0x00008c00ff927b82 */ /* 0x000ee60000000800 */
[----:B------:R1:W-:Y:S01]  /*74f0*/  STL [R1+0x308], RZ ;  /* 0x000308ff01007387 */ /* 0x0003e20000100800 */
[----:B------:R-:W-:-:S03]  /*7500*/  IMAD.WIDE R224, R14, 0x4, R224 ;  /* 0x000000040ee07825 */ /* 0x000fc600078e02e0 */
[----:B------:R1:W-:Y:S01]  /*7510*/  STL [R1+0x30c], RZ ;  /* 0x00030cff01007387 */ /* 0x0003e20000100800 */
[----:B------:R-:W-:Y:S01]  /*7520*/  ISETP.GE.U32.AND P1, PT, R17, 0x7fffffb6, PT ;  /* 0x7fffffb61100780c */ /* 0x000fe20003f26070 */
[C---:B------:R-:W-:Y:S01]  /*7530*/  IMAD.WIDE R226, R14.reuse, 0x4, R226 ;  /* 0x000000040ee27825 */ /* 0x040fe200078e02e2 */
[----:B--2---:R-:W2:Y:S01]  /*7540*/  LDC R162, c[0x0][0x230] ;  /* 0x00008c00ffa27b82 */ /* 0x004ea20000000800 */
[----:B------:R1:W-:Y:S02]  /*7550*/  STL [R1+0x310], RZ ;  /* 0x000310ff01007387 */ /* 0x0003e40000100800 */
[----:B------:R-:W-:Y:S02]  /*7560*/  VIADD R17, R251, 0xffffffd3 ;  /* 0xffffffd3fb117836 */ /* 0x000fe40000000000 */
[----:B------:R1:W-:Y:S01]  /*7570*/  STL [R1+0x314], RZ ;  /* 0x000314ff01007387 */ /* 0x0003e20000100800 */
[----:B------:R-:W-:Y:S02]  /*7580*/  IMAD.WIDE R222, R14, 0x4, R222 ;  /* 0x000000040ede7825 */ /* 0x000fe400078e02de */
[----:B------:R-:W2:Y:S01]  /*7590*/  LDC R163, c[0x0][0x230] ;  /* 0x00008c00ffa37b82 */ /* 0x000ea20000000800 */
[----:B------:R1:W-:Y:S04]  /*75a0*/  STL [R1+0x318], RZ ;  /* 0x000318ff01007387 */ /* 0x0003e80000100800 */
[----:B------:R1:W-:Y:S04]  /*75b0*/  STL [R1+0x31c], RZ ;  /* 0x00031cff01007387 */ /* 0x0003e80000100800 */
[----:B------:R1:W-:Y:S04]  /*75c0*/  STL [R1+0x320], RZ ;  /* 0x000320ff01007387 */ /* 0x0003e80000100800 */
[----:B------:R1:W-:Y:S04]  /*75d0*/  STL [R1+0x324], RZ ;  /* 0x000324ff01007387 */ /* 0x0003e80000100800 */
[----:B------:R-:W-:Y:S04]  /*75e0*/  LDGSTS.E [R244+0x8004], desc[UR16][R224.64], !P4 ;  /* 0x08004000e0f47fae */ /* 0x000fe8000e121850 */
[----:B------:R1:W-:Y:S04]  /*75f0*/  STL [R1+0x328], RZ ;  /* 0x000328ff01007387 */ /* 0x0003e80000100800 */
[----:B------:R-:W-:Y:S01]  /*7600*/  LDGSTS.E [R244+0xc004], desc[UR16][R226.64], !P4 ;  /* 0x0c004000e2f47fae */ /* 0x000fe2000e121850 */
[----:B------:R-:W-:-:S02]  /*7610*/  ISETP.GE.U32.AND P4, PT, R17, 0x7fffffb4, PT ;  /* 0x7fffffb41100780c */ /* 0x000fc40003f86070 */
[----:B------:R-:W2:Y:S01]  /*7620*/  LDC R17, c[0x0][0x230] ;  /* 0x00008c00ff117b82 */ /* 0x000ea20000000800 */
[----:B------:R2:W-:Y:S01]  /*7630*/  STL [R1+0x32c], RZ ;  /* 0x00032cff01007387 */ /* 0x0005e20000100800 */
[----:B------:R-:W-:-:S03]  /*7640*/  ISETP.GE.U32.AND P5, PT, R15, 0x7fffffb3, PT ;  /* 0x7fffffb30f00780c */ /* 0x000fc60003fa6070 */
[----:B------:R2:W-:Y:S01]  /*7650*/  STL [R1+0x330], RZ ;  /* 0x000330ff01007387 */ /* 0x0005e20000100800 */
[----:B-1----:R-:W-:-:S03]  /*7660*/  VIADD R15, R220, 0xffffffd1 ;  /* 0xffffffd1dc0f7836 */ /* 0x002fc60000000000 */
[----:B------:R1:W-:Y:S04]  /*7670*/  STL [R1+0x334], RZ ;  /* 0x000334ff01007387 */ /* 0x0003e80000100800 */
[----:B------:R1:W-:Y:S04]  /*7680*/  STL [R1+0x338], RZ ;  /* 0x000338ff01007387 */ /* 0x0003e80000100800 */
[----:B------:R1:W-:Y:S01]  /*7690*/  STL [R1+0x33c], RZ ;  /* 0x00033cff01007387 */ /* 0x0003e20000100800 */
[----:B------:R-:W-:-:S03]  /*76a0*/  IMAD.WIDE R216, R14, 0x4, R216 ;  /* 0x000000040ed87825 */ /* 0x000fc600078e02d8 */
[----:B------:R1:W-:Y:S01]  /*76b0*/  STL [R1+0x340], RZ ;  /* 0x000340ff01007387 */ /* 0x0003e20000100800 */
[----:B------:R-:W-:-:S03]  /*76c0*/  IMAD.WIDE R208, R14, 0x4, R208 ;  /* 0x000000040ed07825 */ /* 0x000fc600078e02d0 */
[----:B------:R1:W-:Y:S01]  /*76d0*/  STL [R1+0x344], RZ ;  /* 0x000344ff01007387 */ /* 0x0003e20000100800 */
[----:B------:R-:W-:-:S03]  /*76e0*/  IMAD.WIDE R218, R14, 0x4, R218 ;  /* 0x000000040eda7825 */ /* 0x000fc600078e02da */
[----:B------:R1:W-:Y:S01]  /*76f0*/  STL [R1+0x348], RZ ;  /* 0x000348ff01007387 */ /* 0x0003e20000100800 */
[----:B------:R-:W-:-:S03]  /*7700*/  ISETP.GE.U32.AND P2, PT, R15, 0x7fffffb2, PT ;  /* 0x7fffffb20f00780c */ /* 0x000fc60003f46070 */
[----:B------:R1:W-:Y:S01]  /*7710*/  STL [R1+0x34c], RZ ;  /* 0x00034cff01007387 */ /* 0x0003e20000100800 */
[----:B----4-:R-:W-:Y:S02]  /*7720*/  VIADD R15, R147, 0xffffffd0 ;  /* 0xffffffd0930f7836 */ /* 0x010fe40000000000 */
[----:B------:R-:W4:Y:S01]  /*7730*/  LDC R147, c[0x0][0x230] ;  /* 0x00008c00ff937b82 */ /* 0x000f220000000800 */
[----:B------:R1:W-:Y:S04]  /*7740*/  STL [R1+0x350], RZ ;  /* 0x000350ff01007387 */ /* 0x0003e80000100800 */
[----:B------:R1:W-:Y:S04]  /*7750*/  STL [R1+0x354], RZ ;  /* 0x000354ff01007387 */ /* 0x0003e80000100800 */
[----:B------:R1:W-:Y:S04]  /*7760*/  STL [R1+0x358], RZ ;  /* 0x000358ff01007387 */ /* 0x0003e80000100800 */
[----:B------:R-:W-:Y:S04]  /*7770*/  LDGSTS.E [R244+0x8008], desc[UR16][R222.64], !P1 ;  /* 0x08008000def47fae */ /* 0x000fe8000c921850 */
[----:B------:R1:W-:Y:S04]  /*7780*/  STL [R1+0x35c], RZ ;  /* 0x00035cff01007387 */ /* 0x0003e80000100800 */
[----:B------:R-:W-:Y:S04]  /*7790*/  LDGSTS.E [R244+0xc008], desc[UR16][R216.64], !P1 ;  /* 0x0c008000d8f47fae */ /* 0x000fe8000c921850 */
[----:B------:R1:W-:Y:S04]  /*77a0*/  STL [R1+0x360], RZ ;  /* 0x000360ff01007387 */ /* 0x0003e80000100800 */
[----:B------:R-:W-:Y:S04]  /*77b0*/  LDGSTS.E [R244+0x800c], desc[UR16][R208.64], !P3 ;  /* 0x0800c000d0f47fae */ /* 0x000fe8000d921850 */
[----:B------:R1:W-:Y:S04]  /*77c0*/  STL [R1+0x364], RZ ;  /* 0x000364ff01007387 */ /* 0x0003e80000100800 */
[----:B------:R-:W-:Y:S01]  /*77d0*/  LDGSTS.E [R244+0xc00c], desc[UR16][R218.64], !P3 ;  /* 0x0c00c000daf47fae */ /* 0x000fe2000d921850 */
[----:B------:R-:W-:Y:S01]  /*77e0*/  ISETP.GE.U32.AND P3, PT, R15, 0x7fffffb1, PT ;  /* 0x7fffffb10f00780c */ /* 0x000fe20003f66070 */
[----:B---3--:R-:W-:-:S02]  /*77f0*/  VIADD R15, R146, 0xffffffce ;  /* 0xffffffce920f7836 */ /* 0x008fc40000000000 */
[----:B------:R1:W-:Y:S01]  /*7800*/  STL [R1+0x368], RZ ;  /* 0x000368ff01007387 */ /* 0x0003e20000100800 */
[----:B------:R-:W3:Y:S03]  /*7810*/  LDC R146, c[0x0][0x230] ;  /* 0x00008c00ff927b82 */ /* 0x000ee60000000800 */
[----:B------:R1:W-:Y:S01]  /*7820*/  STL [R1+0x36c], RZ ;  /* 0x00036cff01007387 */ /* 0x0003e20000100800 */
[----:B------:R-:W-:-:S03]  /*7830*/  IMAD.WIDE R204, R14, 0x4, R204 ;  /* 0x000000040ecc7825 */ /* 0x000fc600078e02cc */
[----:B------:R1:W-:Y:S01]  /*7840*/  STL [R1+0x370], RZ ;  /* 0x000370ff01007387 */ /* 0x0003e20000100800 */
[----:B------:R-:W-:-:S03]  /*7850*/  IMAD.WIDE R214, R14, 0x4, R214 ;  /* 0x000000040ed67825 */ /* 0x000fc600078e02d6 */
[----:B------:R1:W-:Y:S01]  /*7860*/  STL [R1+0x374], RZ ;  /* 0x000374ff01007387 */ /* 0x0003e20000100800 */
[----:B------:R-:W-:-:S03]  /*7870*/  IMAD.WIDE R212, R14, 0x4, R212 ;  /* 0x000000040ed47825 */ /* 0x000fc600078e02d4 */
[----:B------:R1:W-:Y:S01]  /*7880*/  STL [R1+0x378], RZ ;  /* 0x000378ff01007387 */ /* 0x0003e20000100800 */
[----:B------:R-:W-:-:S03]  /*7890*/  IMAD.WIDE R206, R14, 0x4, R206 ;  /* 0x000000040ece7825 */ /* 0x000fc600078e02ce */
[----:B------:R1:W-:Y:S04]  /*78a0*/  STL [R1+0x37c], RZ ;  /* 0x00037cff01007387 */ /* 0x0003e80000100800 */
[----:B------:R1:W-:Y:S04]  /*78b0*/  STL [R1+0x380], RZ ;  /* 0x000380ff01007387 */ /* 0x0003e80000100800 */
[----:B------:R1:W-:Y:S01]  /*78c0*/  STL [R1+0x384], RZ ;  /* 0x000384ff01007387 */ /* 0x0003e20000100800 */
[----:B--2---:R-:W-:-:S03]  /*78d0*/  VIADD R17, R17, 0xffffffcf ;  /* 0xffffffcf11117836 */ /* 0x004fc60000000000 */
[----:B------:R1:W-:Y:S04]  /*78e0*/  STL [R1+0x388], RZ ;  /* 0x000388ff01007387 */ /* 0x0003e80000100800 */
[----:B------:R1:W-:Y:S04]  /*78f0*/  STL [R1+0x38c], RZ ;  /* 0x00038cff01007387 */ /* 0x0003e80000100800 */
[----:B------:R-:W-:Y:S04]  /*7900*/  LDGSTS.E [R245+0x8000], desc[UR16][R204.64], !P4 ;  /* 0x08000000ccf57fae */ /* 0x000fe8000e121850 */
[----:B------:R1:W-:Y:S04]  /*7910*/  STL [R1+0x390], RZ ;  /* 0x000390ff01007387 */ /* 0x0003e80000100800 */
[----:B------:R-:W-:Y:S04]  /*7920*/  LDGSTS.E [R245+0xc000], desc[UR16][R214.64], !P4 ;  /* 0x0c000000d6f57fae */ /* 0x000fe8000e121850 */
[----:B------:R1:W-:Y:S04]  /*7930*/  STL [R1+0x394], RZ ;  /* 0x000394ff01007387 */ /* 0x0003e80000100800 */
[----:B------:R-:W-:Y:S04]  /*7940*/  LDGSTS.E [R245+0x8004], desc[UR16][R212.64], !P5 ;  /* 0x08004000d4f57fae */ /* 0x000fe8000e921850 */
[----:B------:R1:W-:Y:S01]  /*7950*/  STL [R1+0x398], RZ ;  /* 0x000398ff01007387 */ /* 0x0003e20000100800 */
[----:B------:R-:W-:-:S03]  /*7960*/  ISETP.GE.U32.AND P4, PT, R17, 0x7fffffb0, PT ;  /* 0x7fffffb01100780c */ /* 0x000fc60003f86070 */
[----:B------:R-:W-:Y:S01]  /*7970*/  LDGSTS.E [R245+0xc004], desc[UR16][R206.64], !P5 ;  /* 0x0c004000cef57fae */ /* 0x000fe2000e921850 */
[----:B------:R-:W-:Y:S01]  /*7980*/  ISETP.GE.U32.AND P5, PT, R15, 0x7fffffaf, PT ;  /* 0x7fffffaf0f00780c */ /* 0x000fe20003fa6070 */
[----:B------:R-:W-:Y:S02]  /*7990*/  VIADD R15, R162, 0xffffffcd ;  /* 0xffffffcda20f7836 */ /* 0x000fe40000000000 */
[----:B------:R1:W-:Y:S01]  /*79a0*/  STL [R1+0x39c], RZ ;  /* 0x00039cff01007387 */ /* 0x0003e20000100800 */
[----:B------:R-:W-:Y:S01]  /*79b0*/  IMAD.WIDE R210, R14, 0x4, R210 ;  /* 0x000000040ed27825 */ /* 0x000fe200078e02d2 */
[----:B------:R-:W2:Y:S02]  /*79c0*/  LDC R162, c[0x0][0x230] ;  /* 0x00008c00ffa27b82 */ /* 0x000ea40000000800 */
[----:B------:R1:W-:Y:S04]  /*79d0*/  STL [R1+0x3a0], RZ ;  /* 0x0003a0ff01007387 */ /* 0x0003e80000100800 */
[----:B------:R1:W-:Y:S04]  /*79e0*/  STL [R1+0x3a4], RZ ;  /* 0x0003a4ff01007387 */ /* 0x0003e80000100800 */
[----:B------:R1:W-:Y:S01]  /*79f0*/  STL [R1+0x3a8], RZ ;  /* 0x0003a8ff01007387 */ /* 0x0003e20000100800 */
[----:B------:R-:W-:-:S03]  /*7a00*/  ISETP.GE.U32.AND P1, PT, R15, 0x7fffffae, PT ;  /* 0x7fffffae0f00780c */ /* 0x000fc60003f26070 */
        /* <DEDUP_REMOVED lines=15> */
[----:B---3--:R-:W-:-:S03]  /*7b00*/  VIADD R17, R146, 0xffffffcc ;  /* 0xffffffcc92117836 */ /* 0x008fc60000000000 */
[----:B------:R-:W-:Y:S01]  /*7b10*/  LDGSTS.E [R245+0x8008], desc[UR16][R210.64], !P2 ;  /* 0x08008000d2f57fae */ /* 0x000fe2000d121850 */
[----:B------:R-:W-:Y:S01]  /*7b20*/  IMAD.WIDE R194, R14, 0x4, R194 ;  /* 0x000000040ec27825 */ /* 0x000fe200078e02c2 */
[----:B------:R-:W3:Y:S02]  /*7b30*/  LDC R146, c[0x0][0x230] ;  /* 0x00008c00ff927b82 */ /* 0x000ee40000000800 */
[----:B------:R1:W-:Y:S01]  /*7b40*/  STL [R1+0x3cc], RZ ;  /* 0x0003ccff01007387 */ /* 0x0003e20000100800 */
[----:B----4-:R-:W-:-:S03]  /*7b50*/  VIADD R15, R147, 0xffffffcb ;  /* 0xffffffcb930f7836 */ /* 0x010fc60000000000 */
[----:B------:R-:W-:Y:S01]  /*7b60*/  LDGSTS.E [R245+0xc008], desc[UR16][R188.64], !P2 ;  /* 0x0c008000bcf57fae */ /* 0x000fe2000d121850 */
[----:B------:R-:W-:Y:S01]  /*7b70*/  IMAD.WIDE R168, R14, 0x4, R168 ;  /* 0x000000040ea87825 */ /* 0x000fe200078e02a8 */
[----:B------:R-:W4:Y:S02]  /*7b80*/  LDC R147, c[0x0][0x230] ;  /* 0x00008c00ff937b82 */ /* 0x000f240000000800 */
[----:B------:R1:W-:Y:S04]  /*7b90*/  STL [R1+0x3d0], RZ ;  /* 0x0003d0ff01007387 */ /* 0x0003e80000100800 */
[----:B------:R-:W-:Y:S04]  /*7ba0*/  LDGSTS.E [R245+0x800c], desc[UR16][R202.64], !P3 ;  /* 0x0800c000caf57fae */ /* 0x000fe8000d921850 */
        /* <DEDUP_REMOVED lines=13> */
[----:B------:R2:W-:Y:S04]  /*7c80*/  LDGSTS.E [R246+0xc008], desc[UR16][R168.64], !P1 ;  /* 0x0c008000a8f67fae */ /* 0x0005e8000c921850 */
[----:B------:R1:W-:Y:S04]  /*7c90*/  STL [R1+0x3f0], RZ ;  /* 0x0003f0ff01007387 */ /* 0x0003e80000100800 */
[----:B------:R1:W-:Y:S01]  /*7ca0*/  STL [R1+0x3f4], RZ ;  /* 0x0003f4ff01007387 */ /* 0x0003e20000100800 */
[----:B--2---:R-:W2:Y:S03]  /*7cb0*/  LDC R168, c[0x0][0x230] ;  /* 0x00008c00ffa87b82 */ /* 0x004ea60000000800 */
[----:B------:R1:W-:Y:S01]  /*7cc0*/  STL [R1+0x3f8], RZ ;  /* 0x0003f8ff01007387 */ /* 0x0003e20000100800 */
[----:B------:R-:W-:-:S03]  /*7cd0*/  ISETP.GE.U32.AND P2, PT, R17, 0x7fffffad, PT ;  /* 0x7fffffad1100780c */ /* 0x000fc60003f46070 */
[----:B------:R1:W-:Y:S01]  /*7ce0*/  STL [R1+0x3fc], RZ ;  /* 0x0003fcff01007387 */ /* 0x0003e20000100800 */
[----:B------:R-:W-:Y:S02]  /*7cf0*/  VIADD R17, R163, 0xffffffca ;  /* 0xffffffcaa3117836 */ /* 0x000fe40000000000 */
[----:B------:R-:W1:Y:S01]  /*7d00*/  LDC R163, c[0x0][0x230] ;  /* 0x00008c00ffa37b82 */ /* 0x000e620000000800 */
[----:B------:R1:W-:Y:S04]  /*7d10*/  STL [R1], RZ ;  /* 0x000000ff01007387 */ /* 0x0003e80000100800 */
[----:B------:R1:W-:Y:S01]  /*7d20*/  STL [R1+0x4], RZ ;  /* 0x000004ff01007387 */ /* 0x0003e20000100800 */
[----:B------:R-:W-:-:S03]  /*7d30*/  ISETP.GE.U32.AND P3, PT, R15, 0x7fffffac, PT ;  /* 0x7fffffac0f00780c */ /* 0x000fc60003f66070 */
[----:B------:R1:W-:Y:S01]  /*7d40*/  STL [R1+0x8], RZ ;  /* 0x000008ff01007387 */ /* 0x0003e20000100800 */
[----:B------:R-:W-:Y:S01]  /*7d50*/  VIADD R15, R162, 0xffffffc9 ;  /* 0xffffffc9a20f7836 */ /* 0x000fe20000000000 */
[----:B------:R-:W-:Y:S01]  /*7d60*/  ISETP.GE.U32.AND P1, PT, R17, 0x7fffffab, PT ;  /* 0x7fffffab1100780c */ /* 0x000fe20003f26070 */
[----:B------:R-:W1:Y:S01]  /*7d70*/  LDC R162, c[0x0][0x230] ;  /* 0x00008c00ffa27b82 */ /* 0x000e620000000800 */
[----:B------:R1:W-:Y:S04]  /*7d80*/  STL [R1+0xc], RZ ;  /* 0x00000cff01007387 */ /* 0x0003e80000100800 */
[----:B------:R1:W-:Y:S04]  /*7d90*/  STL [R1+0x10], RZ ;  /* 0x000010ff01007387 */ /* 0x0003e80000100800 */
[----:B------:R1:W-:Y:S04]  /*7da0*/  STL [R1+0x14], RZ ;  /* 0x000014ff01007387 */ /* 0x0003e80000100800 */
[----:B------:R1:W-:Y:S04]  /*7db0*/  STL [R1+0x18], RZ ;  /* 0x000018ff01007387 */ /* 0x0003e80000100800 */
[----:B------:R1:W-:Y:S01]  /*7dc0*/  STL [R1+0x1c], RZ ;  /* 0x00001cff01007387 */ /* 0x0003e20000100800 */
[----:B------:R-:W-:-:S03]  /*7dd0*/  ISETP.GE.U32.AND P4, PT, R15, 0x7fffffaa, PT ;  /* 0x7fffffaa0f00780c */ /* 0x000fc60003f86070 */
[----:B------:R1:W-:Y:S04]  /*7de0*/  STL [R1+0x20], RZ ;  /* 0x000020ff01007387 */ /* 0x0003e80000100800 */
[----:B------:R1:W-:Y:S01]  /*7df0*/  STL [R1+0x24], RZ ;  /* 0x000024ff01007387 */ /* 0x0003e20000100800 */
[----:B------:R-:W-:-:S03]  /*7e00*/  IMAD.WIDE R182, R14, 0x4, R182 ;  /* 0x000000040eb67825 */ /* 0x000fc600078e02b6 */
[----:B------:R1:W-:Y:S01]  /*7e10*/  STL [R1+0x28], RZ ;  /* 0x000028ff01007387 */ /* 0x0003e20000100800 */
[----:B------:R-:W-:-:S03]  /*7e20*/  IMAD.WIDE R186, R14, 0x4, R186 ;  /* 0x000000040eba7825 */ /* 0x000fc600078e02ba */
[----:B------:R1:W-:Y:S01]  /*7e30*/  STL [R1+0x2c], RZ ;  /* 0x00002cff01007387 */ /* 0x0003e20000100800 */
[----:B---3--:R-:W-:Y:S02]  /*7e40*/  VIADD R17, R146, 0xffffffc7 ;  /* 0xffffffc792117836 */ /* 0x008fe40000000000 */
[----:B------:R-:W-:Y:S01]  /*7e50*/  IMAD.WIDE R150, R14, 0x4, R150 ;  /* 0x000000040e967825 */ /* 0x000fe200078e0296 */
[----:B------:R3:W-:Y:S01]  /*7e60*/  STL [R1+0x30], RZ ;  /* 0x000030ff01007387 */ /* 0x0007e20000100800 */
[----:B------:R-:W3:Y:S03]  /*7e70*/  LDC R146, c[0x0][0x230] ;  /* 0x00008c00ff927b82 */ /* 0x000ee60000000800 */
[----:B------:R1:W-:Y:S01]  /*7e80*/  STL [R1+0x34], RZ ;  /* 0x000034ff01007387 */ /* 0x0003e20000100800 */
[----:B----4-:R-:W-:-:S03]  /*7e90*/  VIADD R15, R147, 0xffffffc8 ;  /* 0xffffffc8930f7836 */ /* 0x010fc60000000000 */
[----:B------:R4:W-:Y:S01]  /*7ea0*/  STL [R1+0x38], RZ ;  /* 0x000038ff01007387 */ /* 0x0009e20000100800 */
[C---:B------:R-:W-:Y:S01]  /*7eb0*/  IMAD.WIDE R184, R14.reuse, 0x4, R184 ;  /* 0x000000040eb87825 */ /* 0x040fe200078e02b8 */
[----:B------:R-:W4:Y:S02]  /*7ec0*/  LDC R147, c[0x0][0x230] ;  /* 0x00008c00ff937b82 */ /* 0x000f240000000800 */
[----:B------:R1:W-:Y:S01]  /*7ed0*/  STL [R1+0x3c], RZ ;  /* 0x00003cff01007387 */ /* 0x0003e20000100800 */
[----:B------:R-:W-:-:S03]  /*7ee0*/  IMAD.WIDE R180, R14, 0x4, R180 ;  /* 0x000000040eb47825 */ /* 0x000fc600078e02b4 */
[----:B------:R1:W-:Y:S01]  /*7ef0*/  STL [R1+0x40], RZ ;  /* 0x000040ff01007387 */ /* 0x0003e20000100800 */
[----:B------:R-:W-:-:S03]  /*7f00*/  IMAD.WIDE R176, R14, 0x4, R176 ;  /* 0x000000040eb07825 */ /* 0x000fc600078e02b0 */
[----:B------:R1:W-:Y:S01]  /*7f10*/  STL [R1+0x44], RZ ;  /* 0x000044ff01007387 */ /* 0x0003e20000100800 */
[----:B------:R-:W-:-:S03]  /*7f20*/  IMAD.WIDE R178, R14, 0x4, R178 ;  /* 0x000000040eb27825 */ /* 0x000fc600078e02b2 */
[----:B------:R-:W-:Y:S01]  /*7f30*/  LDGSTS.E [R246+0x800c], desc[UR16][R182.64], !P2 ;  /* 0x0800c000b6f67fae */ /* 0x000fe2000d121850 */
[----:B------:R-:W-:-:S03]  /*7f40*/  IMAD.WIDE R158, R14, 0x4, R158 ;  /* 0x000000040e9e7825 */ /* 0x000fc600078e029e */
[----:B------:R1:W-:Y:S04]  /*7f50*/  STL [R1+0x48], RZ ;  /* 0x000048ff01007387 */ /* 0x0003e80000100800 */
[----:B------:R-:W-:Y:S01]  /*7f60*/  LDGSTS.E [R246+0xc00c], desc[UR16][R186.64], !P2 ;  /* 0x0c00c000baf67fae */ /* 0x000fe2000d121850 */
[----:B------:R-:W-:Y:S01]  /*7f70*/  ISETP.GE.U32.AND P2, PT, R15, 0x7fffffa9, PT ;  /* 0x7fffffa90f00780c */ /* 0x000fe20003f46070 */
[----:B--2---:R-:W-:Y:S02]  /*7f80*/  VIADD R15, R168, 0xffffffc6 ;  /* 0xffffffc6a80f7836 */ /* 0x004fe40000000000 */
[----:B------:R2:W-:Y:S04]  /*7f90*/  STL [R1+0x4c], RZ ;  /* 0x00004cff01007387 */ /* 0x0005e80000100800 */
[----:B------:R1:W-:Y:S04]  /*7fa0*/  LDGSTS.E [R247+0x8000], desc[UR16][R150.64], !P3 ;  /* 0x0800000096f77fae */ /* 0x0003e8000d921850 */
[----:B------:R2:W-:Y:S04]  /*7fb0*/  STL [R1+0x50], RZ ;  /* 0x000050ff01007387 */ /* 0x0005e80000100800 */
[----:B------:R-:W-:Y:S01]  /*7fc0*/  LDGSTS.E [R247+0xc000], desc[UR16][R184.64], !P3 ;  /* 0x0c000000b8f77fae */ /* 0x000fe2000d921850 */
[----:B-1----:R-:W1:Y:S03]  /*7fd0*/  LDC R151, c[0x0][0x230] ;  /* 0x00008c00ff977b82 */ /* 0x002e660000000800 */
[----:B------:R2:W-:Y:S04]  /*7fe0*/  STL [R1+0x54], RZ ;  /* 0x000054ff01007387 */ /* 0x0005e80000100800 */
[----:B------:R-:W-:Y:S01]  /*7ff0*/  LDGSTS.E [R247+0x8004], desc[UR16][R180.64], !P1 ;  /* 0x08004000b4f77fae */ /* 0x000fe2000c921850 */
[----:B------:R-:W2:Y:S03]  /*8000*/  LDC R150, c[0x0][0x230] ;  /* 0x00008c00ff967b82 */ /* 0x000ea60000000800 */
[----:B------:R1:W-:Y:S04]  /*8010*/  STL [R1+0x58], RZ ;  /* 0x000058ff01007387 */ /* 0x0003e80000100800 */
[----:B------:R-:W-:Y:S04]  /*8020*/  LDGSTS.E [R247+0xc004], desc[UR16][R176.64], !P1 ;  /* 0x0c004000b0f77fae */ /* 0x000fe8000c921850 */
[----:B------:R1:W-:Y:S01]  /*8030*/  STL [R1+0x5c], RZ ;  /* 0x00005cff01007387 */ /* 0x0003e20000100800 */
[----:B------:R-:W-:-:S03]  /*8040*/  ISETP.GE.U32.AND P3, PT, R17, 0x7fffffa8, PT ;  /* 0x7fffffa81100780c */ /* 0x000fc60003f66070 */
[----:B------:R-:W-:Y:S04]  /*8050*/  LDGSTS.E [R247+0x8008], desc[UR16][R178.64], !P4 ;  /* 0x08008000b2f77fae */ /* 0x000fe8000e121850 */
[----:B------:R1:W-:Y:S04]  /*8060*/  STL [R1+0x60], RZ ;  /* 0x000060ff01007387 */ /* 0x0003e80000100800 */
[----:B------:R-:W-:Y:S01]  /*8070*/  LDGSTS.E [R247+0xc008], desc[UR16][R158.64], !P4 ;  /* 0x0c0080009ef77fae */ /* 0x000fe2000e121850 */
[----:B------:R-:W-:Y:S01]  /*8080*/  ISETP.GE.U32.AND P4, PT, R15, 0x7fffffa7, PT ;  /* 0x7fffffa70f00780c */ /* 0x000fe20003f86070 */
[----:B------:R-:W-:-:S02]  /*8090*/  VIADD R15, R163, 0xffffffc5 ;  /* 0xffffffc5a30f7836 */ /* 0x000fc40000000000 */
[----:B------:R1:W-:Y:S04]  /*80a0*/  STL [R1+0x64], RZ ;  /* 0x000064ff01007387 */ /* 0x0003e80000100800 */
[----:B------:R1:W-:Y:S04]  /*80b0*/  STL [R1+0x68], RZ ;  /* 0x000068ff01007387 */ /* 0x0003e80000100800 */
[----:B------:R1:W-:Y:S01]  /*80c0*/  STL [R1+0x6c], RZ ;  /* 0x00006cff01007387 */ /* 0x0003e20000100800 */
[----:B------:R-:W-:-:S03]  /*80d0*/  IMAD.WIDE R154, R14, 0x4, R154 ;  /* 0x000000040e9a7825 */ /* 0x000fc600078e029a */
[----:B------:R1:W-:Y:S01]  /*80e0*/  STL [R1+0x70], RZ ;  /* 0x000070ff01007387 */ /* 0x0003e20000100800 */
[----:B------:R-:W-:-:S03]  /*80f0*/  IMAD.WIDE R170, R14, 0x4, R170 ;  /* 0x000000040eaa7825 */ /* 0x000fc600078e02aa */
[----:B------:R1:W-:Y:S01]  /*8100*/  STL [R1+0x74], RZ ;  /* 0x000074ff01007387 */ /* 0x0003e20000100800 */
[----:B------:R-:W-:-:S03]  /*8110*/  ISETP.GE.U32.AND P1, PT, R15, 0x7fffffa6, PT ;  /* 0x7fffffa60f00780c */ /* 0x000fc60003f26070 */
[----:B------:R1:W-:Y:S01]  /*8120*/  STL [R1+0x78], RZ ;  /* 0x000078ff01007387 */ /* 0x0003e20000100800 */
[----:B------:R-:W-:-:S03]  /*8130*/  VIADD R15, R162, 0xffffffc4 ;  /* 0xffffffc4a20f7836 */ /* 0x000fc60000000000 */
        /* <DEDUP_REMOVED lines=9> */
[----:B------:R-:W-:Y:S04]  /*81d0*/  LDGSTS.E [R247+0x800c], desc[UR16][R154.64], !P2 ;  /* 0x0800c0009af77fae */ /* 0x000fe8000d121850 */
[----:B------:R1:W-:Y:S04]  /*81e0*/  STL [R1+0x90], RZ ;  /* 0x000090ff01007387 */ /* 0x0003e80000100800 */
[----:B------:R-:W-:Y:S01]  /*81f0*/  LDGSTS.E [R247+0xc00c], desc[UR16][R170.64], !P2 ;  /* 0x0c00c000aaf77fae */ /* 0x000fe2000d121850 */
[----:B------:R-:W-:Y:S01]  /*8200*/  ISETP.GE.U32.AND P2, PT, R15, 0x7fffffa5, PT ;  /* 0x7fffffa50f00780c */ /* 0x000fe20003f46070 */
[----:B---3--:R-:W-:-:S02]  /*8210*/  VIADD R15, R146, 0xffffffc2 ;  /* 0xffffffc2920f7836 */ /* 0x008fc40000000000 */
[----:B------:R3:W-:Y:S01]  /*8220*/  STL [R1+0x94], RZ ;  /* 0x000094ff01007387 */ /* 0x0007e20000100800 */
[----:B----4-:R-:W-:-:S03]  /*8230*/  VIADD R17, R147, 0xffffffc3 ;  /* 0xffffffc393117836 */ /* 0x010fc60000000000 */
[----:B------:R3:W-:Y:S04]  /*8240*/  STL [R1+0x98], RZ ;  /* 0x000098ff01007387 */ /* 0x0007e80000100800 */
[----:B------:R3:W-:Y:S01]  /*8250*/  STL [R1+0x9c], RZ ;  /* 0x00009cff01007387 */ /* 0x0007e20000100800 */
[----:B------:R-:W-:-:S03]  /*8260*/  IMAD.WIDE R152, R14, 0x4, R152 ;  /* 0x000000040e987825 */ /* 0x000fc600078e0298 */
[----:B------:R-:W-:Y:S04]  /*8270*/  LDGSTS.E [R248+0x8000], desc[UR16][R164.64], !P3 ;  /* 0x08000000a4f87fae */ /* 0x000fe8000d921850 */
[----:B------:R3:W-:Y:S01]  /*8280*/  STL [R1+0xa0], RZ ;  /* 0x0000a0ff01007387 */ /* 0x0007e20000100800 */
[----:B------:R-:W-:-:S03]  /*8290*/  IMAD.WIDE R156, R14, 0x4, R156 ;  /* 0x000000040e9c7825 */ /* 0x000fc600078e029c */
[----:B------:R-:W-:Y:S04]  /*82a0*/  LDGSTS.E [R248+0xc000], desc[UR16][R172.64], !P3 ;  /* 0x0c000000acf87fae */ /* 0x000fe8000d921850 */
[----:B------:R3:W-:Y:S04]  /*82b0*/  STL [R1+0xa4], RZ ;  /* 0x0000a4ff01007387 */ /* 0x0007e80000100800 */
[----:B------:R-:W-:Y:S04]  /*82c0*/  LDGSTS.E [R248+0x8004], desc[UR16][R160.64], !P4 ;  /* 0x08004000a0f87fae */ /* 0x000fe8000e121850 */
[----:B------:R3:W-:Y:S01]  /*82d0*/  STL [R1+0xa8], RZ ;  /* 0x0000a8ff01007387 */ /* 0x0007e20000100800 */
[----:B------:R-:W-:-:S03]  /*82e0*/  ISETP.GE.U32.AND P3, PT, R17, 0x7fffffa4, PT ;  /* 0x7fffffa41100780c */ /* 0x000fc60003f66070 */
[----:B------:R-:W-:Y:S01]  /*82f0*/  LDGSTS.E [R248+0xc004], desc[UR16][R166.64], !P4 ;  /* 0x0c004000a6f87fae */ /* 0x000fe2000e121850 */
[----:B------:R-:W-:Y:S01]  /*8300*/  ISETP.GE.U32.AND P4, PT, R15, 0x7fffffa3, PT ;  /* 0x7fffffa30f00780c */ /* 0x000fe20003f86070 */
[----:B-1----:R-:W-:Y:S02]  /*8310*/  VIADD R15, R151, 0xffffffc1 ;  /* 0xffffffc1970f7836 */ /* 0x002fe40000000000 */
[----:B------:R3:W-:Y:S01]  /*8320*/  STL [R1+0xac], RZ ;  /* 0x0000acff01007387 */ /* 0x0007e20000100800 */
[----:B--2---:R-:W-:-:S03]  /*8330*/  VIADD R174, R150, 0xffffffc0 ;  /* 0xffffffc096ae7836 */ /* 0x004fc60000000000 */
[----:B------:R3:W-:Y:S04]  /*8340*/  STL [R1+0xb0], RZ ;  /* 0x0000b0ff01007387 */ /* 0x0007e80000100800 */
[----:B------:R3:W-:Y:S04]  /*8350*/  STL [R1+0xb4], RZ ;  /* 0x0000b4ff01007387 */ /* 0x0007e80000100800 */
[----:B------:R3:W-:Y:S04]  /*8360*/  STL [R1+0xb8], RZ ;  /* 0x0000b8ff01007387 */ /* 0x0007e80000100800 */
[----:B------:R3:W-:Y:S04]  /*8370*/  STL [R1+0xbc], RZ ;  /* 0x0000bcff01007387 */ /* 0x0007e80000100800 */
[----:B------:R-:W-:Y:S04]  /*8380*/  LDGSTS.E [R248+0x8008], desc[UR16][R152.64], !P1 ;  /* 0x0800800098f87fae */ /* 0x000fe8000c921850 */
[----:B------:R3:W-:Y:S01]  /*8390*/  STL [R1+0xc0], RZ ;  /* 0x0000c0ff01007387 */ /* 0x0007e20000100800 */
[----:B------:R-:W-:-:S03]  /*83a0*/  IMAD.WIDE R6, R14, 0x4, R6 ;  /* 0x000000040e067825 */ /* 0x000fc600078e0206 */
[----:B------:R-:W-:Y:S01]  /*83b0*/  LDGSTS.E [R248+0xc008], desc[UR16][R156.64], !P1 ;  /* 0x0c0080009cf87fae */ /* 0x000fe2000c921850 */
[----:B------:R-:W-:-:S03]  /*83c0*/  ISETP.GE.U32.AND P1, PT, R15, 0x7fffffa2, PT ;  /* 0x7fffffa20f00780c */ /* 0x000fc60003f26070 */
        /* <DEDUP_REMOVED lines=16> */
[----:B------:R1:W-:Y:S01]  /*84d0*/  LDGSTS.E [R248+0x800c], desc[UR16][R6.64], !P2 ;  /* 0x0800c00006f87fae */ /* 0x0003e2000d121850 */
[----:B------:R-:W-:-:S03]  /*84e0*/  IMAD.WIDE R240, R14, 0x4, R240 ;  /* 0x000000040ef07825 */ /* 0x000fc600078e02f0 */
[----:B------:R3:W-:Y:S01]  /*84f0*/  STL [R1+0xe4], RZ ;  /* 0x0000e4ff01007387 */ /* 0x0007e20000100800 */
[----:B------:R-:W-:-:S03]  /*8500*/  IMAD.WIDE R144, R14, 0x4, R144 ;  /* 0x000000040e907825 */ /* 0x000fc600078e0290 */
[----:B------:R-:W-:Y:S04]  /*8510*/  LDGSTS.E [R248+0xc00c], desc[UR16][R148.64], !P2 ;  /* 0x0c00c00094f87fae */ /* 0x000fe8000d121850 */
[----:B------:R3:W-:Y:S01]  /*8520*/  STL [R1+0xe8], RZ ;  /* 0x0000e8ff01007387 */ /* 0x0007e20000100800 */
[----:B-1----:R-:W-:-:S03]  /*8530*/  IMAD.SHL.U32 R6, R5, 0x20, RZ ;  /* 0x0000002005067824 */ /* 0x002fc600078e00ff */
[----:B------:R-:W-:Y:S04]  /*8540*/  LDGSTS.E [R2+0x8000], desc[UR16][R230.64], !P3 ;  /* 0x08000000e6027fae */ /* 0x000fe8000d921850 */
[----:B------:R3:W-:Y:S01]  /*8550*/  STL [R1+0xec], RZ ;  /* 0x0000ecff01007387 */ /* 0x0007e20000100800 */
[----:B------:R-:W-:-:S03]  /*8560*/  IMAD.WIDE R142, R6, 0x4, R142 ;  /* 0x00000004068e7825 */ /* 0x000fc600078e028e */
        /* <DEDUP_REMOVED lines=21> */
[----:B------:R-:W0:Y:S04]  /*86c0*/  LDGDEPBAR ;  /* 0x00000000000079af */ /* 0x000e280000000000 */
[----:B------:R3:W-:Y:S01]  /*86d0*/  STL [R1+0x10c], RZ ;  /* 0x00010cff01007387 */ /* 0x0007e20000100800 */
[----:B------:R-:W-:-:S03]  /*86e0*/  IMAD.WIDE R128, R6, 0x4, R128 ;  /* 0x0000000406807825 */ /* 0x000fc600078e0280 */
[----:B------:R-:W-:Y:S04]  /*86f0*/  LDGSTS.E [R8+0x20000], desc[UR16][R142.64], P0 ;  /* 0x200000008e087fae */ /* 0x000fe80008121850 */
        /* <DEDUP_REMOVED lines=165> */
[----:B------:R3:W-:Y:S04]  /*9150*/  STL [R1+0x1ec], RZ ;  /* 0x0001ecff01007387 */ /* 0x0007e80000100800 */
        /* <DEDUP_REMOVED lines=8> */
[----:B------:R1:W-:Y:S04]  /*91e0*/  LDGSTS.E [R0+0x27200], desc[UR16][R24.64], P0 ;  /* 0x2720000018007fae */ /* 0x0003e80008121850 */
[----:B------:R3:W-:Y:S04]  /*91f0*/  LDGSTS.E [R0+0x27600], desc[UR16][R22.64], P0 ;  /* 0x2760000016007fae */ /* 0x0007e80008121850 */
[----:B------:R3:W-:Y:S04]  /*9200*/  LDGSTS.E [R0+0x27a00], desc[UR16][R20.64], P0 ;  /* 0x27a0000014007fae */ /* 0x0007e80008121850 */
[----:B------:R3:W-:Y:S01]  /*9210*/  LDGSTS.E [R0+0x27e00], desc[UR16][R18.64], P0 ;  /* 0x27e0000012007fae */ /* 0x0007e20008121850 */
[----:B------:R-:W-:-:S03]  /*9220*/  ISETP.GE.AND P0, PT, R249, 0x20, PT ;  /* 0x00000020f900780c */ /* 0x000fc60003f06270 */
[----:B------:R-:W0:Y:S01]  /*9230*/  LDGDEPBAR ;  /* 0x00000000000079af */ /* 0x000e220000000000 */
[----:B-1----:R-:W-:Y:S02]  /*9240*/  CS2R R24, SRZ ;  /* 0x0000000000187805 */ /* 0x002fe4000001ff00 */
[----:B------:R-:W-:Y:S02]  /*9250*/  CS2R R26, SRZ ;  /* 0x00000000001a7805 */ /* 0x000fe4000001ff00 */
[----:B------:R-:W-:Y:S02]  /*9260*/  CS2R R28, SRZ ;  /* 0x00000000001c7805 */ /* 0x000fe4000001ff00 */
[----:B------:R-:W-:Y:S02]  /*9270*/  CS2R R30, SRZ ;  /* 0x00000000001e7805 */ /* 0x000fe4000001ff00 */
[----:B------:R-:W-:Y:S02]  /*9280*/  CS2R R32, SRZ ;  /* 0x0000000000207805 */ /* 0x000fe4000001ff00 */
[----:B------:R-:W-:-:S02]  /*9290*/  CS2R R34, SRZ ;  /* 0x0000000000227805 */ /* 0x000fc4000001ff00 */
[----:B------:R-:W-:Y:S02]  /*92a0*/  CS2R R36, SRZ ;  /* 0x0000000000247805 */ /* 0x000fe4000001ff00 */
        /* <DEDUP_REMOVED lines=56> */
[----:B------:R-:W-:Y:S01]  /*9630*/  CS2R R150, SRZ ;  /* 0x0000000000967805 */ /* 0x000fe2000001ff00 */
[----:B---3--:R-:W-:Y:S06]  /*9640*/  @!P0 BRA `(.L_x_0) ;  /* 0x000000b800688947 */ /* 0x008fec0003800000 */
[----:B------:R-:W2:Y:S04]  /*9650*/  LDL.LU R175, [R1+0x658] ;  /* 0x0006580001af7983 */ /* 0x000ea80000300800 */
[----:B------:R-:W3:Y:S04]  /*9660*/  LDL.LU R221, [R1+0x65c] ;  /* 0x00065c0001dd7983 */ /* 0x000ee80000300800 */
[----:B------:R-:W4:Y:S04]  /*9670*/  LDL.LU R250, [R1+0x600] ;  /* 0x0006000001fa7983 */ /* 0x000f280000300800 */
[----:B------:R-:W4:Y:S04]  /*9680*/  LDL.LU R227, [R1+0x604] ;  /* 0x0006040001e37983 */ /* 0x000f280000300800 */
[----:B------:R-:W4:Y:S04]  /*9690*/  LDL.LU R228, [R1+0x608] ;  /* 0x0006080001e47983 */ /* 0x000f280000300800 */
[----:B------:R-:W4:Y:S04]  /*96a0*/  LDL.LU R229, [R1+0x60c] ;  /* 0x00060c0001e57983 */ /* 0x000f280000300800 */
[----:B------:R-:W4:Y:S01]  /*96b0*/  LDL.LU R251, [R1+0x610] ;  /* 0x0006100001fb7983 */ /* 0x000f220000300800 */
[----:B------:R-:W-:-:S03]  /*96c0*/  SHF.R.S32.HI R5, RZ, 0x1f, R6 ;  /* 0x0000001fff057819 */ /* 0x000fc60000011406 */
[----:B------:R-:W-:Y:S01]  /*96d0*/  STL [R1+0x8a0], R16 ;  /* 0x0008a01001007387 */ /* 0x000fe20000100800 */
[----:B------:R-:W-:-:S03]  /*96e0*/  SHF.R.S32.HI R7, RZ, 0x1f, R4 ;  /* 0x0000001fff077819 */ /* 0x000fc60000011404 */
[----:B-----5:R-:W-:Y:S01]  /*96f0*/  STL [R1+0x89c], R11 ;  /* 0x00089c0b01007387 */ /* 0x020fe20000100800 */
[----:B------:R-:W-:-:S03]  /*9700*/  SHF.R.S32.HI R13, RZ, 0x1f, R252 ;  /* 0x0000001fff0d7819 */ /* 0x000fc600000114fc */
[----:B------:R-:W-:Y:S01]  /*9710*/  STL [R1+0x898], R10 ;  /* 0x0008980a01007387 */ /* 0x000fe20000100800 */
[----:B------:R-:W-:-:S03]  /*9720*/  IMAD.SHL.U32 R28, R6, 0x8, RZ ;  /* 0x00000008061c7824 */ /* 0x000fc600078e00ff */
[----:B------:R-:W-:Y:S04]  /*9730*/  STL [R1+0x894], R9 ;  /* 0x0008940901007387 */ /* 0x000fe80000100800 */
[----:B------:R1:W-:Y:S01]  /*9740*/  STL [R1+0x890], R3 ;  /* 0x0008900301007387 */ /* 0x0003e20000100800 */
[----:B------:R-:W-:-:S03]  /*9750*/  SHF.L.U64.HI R134, R4, 0x2, R7 ;  /* 0x0000000204867819 */ /* 0x000fc60000010207 */
[----:B------:R-:W4:Y:S01]  /*9760*/  LDL.LU R223, [R1+0x614] ;  /* 0x0006140001df7983 */ /* 0x000f220000300800 */
[----:B------:R-:W-:-:S03]  /*9770*/  SHF.L.U64.HI R4, R252, 0x2, R13 ;  /* 0x00000002fc047819 */ /* 0x000fc6000001020d */
[----:B------:R-:W4:Y:S01]  /*9780*/  LDL.LU R226, [R1+0x618] ;  /* 0x0006180001e27983 */ /* 0x000f220000300800 */
[----:B------:R-:W-:-:S03]  /*9790*/  SHF.L.U64.HI R24, R6, 0x3, R5 ;  /* 0x0000000306187819 */ /* 0x000fc60000010205 */
[----:B------:R-:W4:Y:S04]  /*97a0*/  LDL.LU R224, [R1+0x61c] ;  /* 0x00061c0001e07983 */ /* 0x000f280000300800 */
[----:B------:R-:W4:Y:S01]  /*97b0*/  LDL.LU R225, [R1+0x620] ;  /* 0x0006200001e17983 */ /* 0x000f220000300800 */
[----:B--2---:R-:W-:Y:S02]  /*97c0*/  SHF.R.S32.HI R0, RZ, 0x1f, R175 ;  /* 0x0000001fff007819 */ /* 0x004fe400000114af */
[----:B---3--:R-:W-:Y:S02]  /*97d0*/  SHF.R.S32.HI R2, RZ, 0x1f, R221 ;  /* 0x0000001fff027819 */ /* 0x008fe400000114dd */
[----:B-1----:R-:W-:Y:S02]  /*97e0*/  SHF.L.U64.HI R3, R175, 0x2, R0 ;  /* 0x00000002af037819 */ /* 0x002fe40000010200 */
[----:B------:R-:W-:-:S02]  /*97f0*/  SHF.R.S32.HI R0, RZ, 0x1f, R249 ;  /* 0x0000001fff007819 */ /* 0x000fc400000114f9 */
[----:B------:R-:W-:Y:S01]  /*9800*/  SHF.L.U64.HI R9, R221, 0x2, R2 ;  /* 0x00000002dd097819 */ /* 0x000fe20000010202 */
[----:B------:R-:W-:Y:S01]  /*9810*/  STL [R1+0x658], R3 ;  /* 0x0006580301007387 */ /* 0x000fe20000100800 */
[----:B------:R-:W-:Y:S02]  /*9820*/  LEA.HI R135, R0, R249, RZ, 0x5 ;  /* 0x000000f900877211 */ /* 0x000fe400078f28ff */
[----:B----4-:R-:W-:Y:S01]  /*9830*/  SHF.R.S32.HI R17, RZ, 0x1f, R250 ;  /* 0x0000001fff117819 */ /* 0x010fe200000114fa */
[----:B------:R-:W-:Y:S01]  /*9840*/  STL [R1+0x8d8], R3 ;  /* 0x0008d80301007387 */ /* 0x000fe20000100800 */
[----:B------:R-:W-:-:S03]  /*9850*/  LEA R18, P0, R250, R28, 0x2 ;  /* 0x0000001cfa127211 */ /* 0x000fc600078010ff */
[----:B------:R-:W-:Y:S01]  /*9860*/  STL [R1+0x65c], R9 ;  /* 0x00065c0901007387 */ /* 0x000fe20000100800 */
[----:B------:R-:W-:-:S03]  /*9870*/  LEA.HI.X R17, R250, R24, R17, 0x2, P0 ;  /* 0x00000018fa117211 */ /* 0x000fc600000f1411 */
[----:B------:R-:W-:Y:S01]  /*9880*/  STL [R1+0x8a4], R134 ;  /* 0x0008a48601007387 */ /* 0x000fe20000100800 */
[----:B------:R-:W-:-:S03]  /*9890*/  SHF.R.S32.HI R19, RZ, 0x1f, R227 ;  /* 0x0000001fff137819 */ /* 0x000fc600000114e3 */
[----:B------:R-:W-:Y:S01]  /*98a0*/  STL [R1+0x8a8], R4 ;  /* 0x0008a80401007387 */ /* 0x000fe20000100800 */
[----:B------:R-:W-:-:S03]  /*98b0*/  LEA R20, P0, R227, R28, 0x2 ;  /* 0x0000001ce3147211 */ /* 0x000fc600078010ff */
[----:B------:R-:W-:Y:S01]  /*98c0*/  STL [R1+0x8ac], R135 ;  /* 0x0008ac8701007387 */ /* 0x000fe20000100800 */
[----:B------:R-:W-:Y:S02]  /*98d0*/  SHF.R.S32.HI R21, RZ, 0x1f, R228 ;  /* 0x0000001fff157819 */ /* 0x000fe400000114e4 */
[-C--:B------:R-:W-:Y:S01]  /*98e0*/  LEA R22, P1, R228, R28.reuse, 0x2 ;  /* 0x0000001ce4167211 */ /* 0x080fe200078210ff */
[----:B------:R-:W2:Y:S01]  /*98f0*/  LDL.LU R174, [R1+0x624] ;  /* 0x0006240001ae7983 */ /* 0x000ea20000300800 */
[----:B------:R-:W-:Y:S02]  /*9900*/  SHF.R.S32.HI R23, RZ, 0x1f, R229 ;  /* 0x0000001fff177819 */ /* 0x000fe400000114e5 */
[-C--:B------:R-:W-:Y:S01]  /*9910*/  LEA R152, P2, R229, R28.reuse, 0x2 ;  /* 0x0000001ce5987211 */ /* 0x080fe200078410ff */
[----:B------:R-:W3:Y:S01]  /*9920*/  LDL.LU R175, [R1+0x628] ;  /* 0x0006280001af7983 */ /* 0x000ee20000300800 */
[----:B------:R-:W-:Y:S02]  /*9930*/  SHF.R.S32.HI R153, RZ, 0x1f, R251 ;  /* 0x0000001fff997819 */ /* 0x000fe400000114fb */
[----:B------:R-:W-:Y:S01]  /*9940*/  LEA R154, P3, R251, R28, 0x2 ;  /* 0x0000001cfb9a7211 */ /* 0x000fe200078610ff */
[----:B------:R-:W4:Y:S01]  /*9950*/  LDL.LU R221, [R1+0x62c] ;  /* 0x00062c0001dd7983 */ /* 0x000f220000300800 */
[----:B------:R-:W-:-:S03]  /*9960*/  LEA.HI.X R19, R227, R24, R19, 0x2, P0 ;  /* 0x00000018e3137211 */ /* 0x000fc600000f1413 */
[----:B------:R-:W4:Y:S01]  /*9970*/  LDL.LU R250, [R1+0x630] ;  /* 0x0006300001fa7983 */ /* 0x000f220000300800 */
[-C--:B------:R-:W-:Y:S02]  /*9980*/  LEA.HI.X R21, R228, R24.reuse, R21, 0x2, P1 ;  /* 0x00000018e4157211 */ /* 0x080fe400008f1415 */
[-C--:B------:R-:W-:Y:S01]  /*9990*/  LEA.HI.X R23, R229, R24.reuse, R23, 0x2, P2 ;  /* 0x00000018e5177211 */ /* 0x080fe200010f1417 */
[----:B------:R-:W4:Y:S01]  /*99a0*/  LDL.LU R227, [R1+0x634] ;  /* 0x0006340001e37983 */ /* 0x000f220000300800 */
[----:B------:R-:W-:-:S03]  /*99b0*/  LEA.HI.X R153, R251, R24, R153, 0x2, P3 ;  /* 0x00000018fb997211 */ /* 0x000fc600018f1499 */
[----:B------:R-:W4:Y:S04]  /*99c0*/  LDL.LU R228, [R1+0x638] ;  /* 0x0006380001e47983 */ /* 0x000f280000300800 */
[----:B------:R-:W4:Y:S04]  /*99d0*/  LDL.LU R229, [R1+0x63c] ;  /* 0x00063c0001e57983 */ /* 0x000f280000300800 */
[----:B------:R-:W4:Y:S01]  /*99e0*/  LDL.LU R251, [R1+0x640] ;  /* 0x0006400001fb7983 */ /* 0x000f220000300800 */
[----:B------:R-:W-:Y:S02]  /*99f0*/  SHF.R.S32.HI R155, RZ, 0x1f, R223 ;  /* 0x0000001fff9b7819 */ /* 0x000fe400000114df */
[----:B------:R-:W-:Y:S01]  /*9a00*/  LEA R156, P0, R223, R28, 0x2 ;  /* 0x0000001cdf9c7211 */ /* 0x000fe200078010ff */
[----:B------:R-:W4:Y:S01]  /*9a10*/  LDL.LU R220, [R1+0x644] ;  /* 0x0006440001dc7983 */ /* 0x000f220000300800 */
[----:B------:R-:W-:-:S02]  /*9a20*/  SHF.R.S32.HI R157, RZ, 0x1f, R226 ;  /* 0x0000001fff9d7819 */ /* 0x000fc400000114e2 */
[-C--:B------:R-:W-:Y:S01]  /*9a30*/  LEA R158, P1, R226, R28.reuse, 0x2 ;  /* 0x0000001ce29e7211 */ /* 0x080fe200078210ff */
[----:B------:R-:W4:Y:S01]  /*9a40*/  LDL.LU R222, [R1+0x648] ;  /* 0x0006480001de7983 */ /* 0x000f220000300800 */
[----:B------:R-:W-:Y:S02]  /*9a50*/  SHF.R.S32.HI R159, RZ, 0x1f, R224 ;  /* 0x0000001fff9f7819 */ /* 0x000fe400000114e0 */
[-C--:B------:R-:W-:Y:S02]  /*9a60*/  LEA R160, P2, R224, R28.reuse, 0x2 ;  /* 0x0000001ce0a07211 */ /* 0x080fe400078410ff */
[----:B------:R-:W-:Y:S02]  /*9a70*/  SHF.R.S32.HI R161, RZ, 0x1f, R225 ;  /* 0x0000001fffa17819 */ /* 0x000fe400000114e1 */
[----:B------:R-:W-:Y:S02]  /*9a80*/  LEA R162, P3, R225, R28, 0x2 ;  /* 0x0000001ce1a27211 */ /* 0x000fe400078610ff */
[----:B------:R-:W-:-:S02]  /*9a90*/  LEA.HI.X R155, R223, R24, R155, 0x2, P0 ;  /* 0x00000018df9b7211 */ /* 0x000fc400000f149b */
[-C--:B------:R-:W-:Y:S01]  /*9aa0*/  LEA.HI.X R157, R226, R24.reuse, R157, 0x2, P1 ;  /* 0x00000018e29d7211 */ /* 0x080fe200008f149d */
[----:B------:R-:W4:Y:S01]  /*9ab0*/  LDL.LU R223, [R1+0x64c] ;  /* 0x00064c0001df7983 */ /* 0x000f220000300800 */
[-C--:B------:R-:W-:Y:S02]  /*9ac0*/  LEA.HI.X R159, R224, R24.reuse, R159, 0x2, P2 ;  /* 0x00000018e09f7211 */ /* 0x080fe400010f149f */
[----:B------:R-:W-:Y:S01]  /*9ad0*/  LEA.HI.X R161, R225, R24, R161, 0x2, P3 ;  /* 0x00000018e1a17211 */ /* 0x000fe200018f14a1 */
[----:B------:R-:W4:Y:S04]  /*9ae0*/  LDL.LU R226, [R1+0x660] ;  /* 0x0006600001e27983 */ /* 0x000f280000300800 */
[----:B------:R-:W4:Y:S04]  /*9af0*/  LDL.LU R224, [R1+0x66c] ;  /* 0x00066c0001e07983 */ /* 0x000f280000300800 */
[----:B------:R-:W4:Y:S01]  /*9b00*/  LDL.LU R225, [R1+0x670] ;  /* 0x0006700001e17983 */ /* 0x000f220000300800 */
[----:B--2---:R-:W-:-:S02]  /*9b10*/  SHF.R.S32.HI R163, RZ, 0x1f, R174 ;  /* 0x0000001fffa37819 */ /* 0x004fc400000114ae */
[-C--:B------:R-:W-:Y:S02]  /*9b20*/  LEA R164, P0, R174, R28.reuse, 0x2 ;  /* 0x0000001caea47211 */ /* 0x080fe400078010ff */
[----:B---3--:R-:W-:Y:S02]  /*9b30*/  SHF.R.S32.HI R165, RZ, 0x1f, R175 ;  /* 0x0000001fffa57819 */ /* 0x008fe400000114af */
[-C--:B------:R-:W-:Y:S02]  /*9b40*/  LEA R166, P1, R175, R28.reuse, 0x2 ;  /* 0x0000001cafa67211 */ /* 0x080fe400078210ff */
[----:B----4-:R-:W-:Y:S02]  /*9b50*/  SHF.R.S32.HI R167, RZ, 0x1f, R221 ;  /* 0x0000001fffa77819 */ /* 0x010fe400000114dd */
[----:B------:R-:W-:Y:S02]  /*9b60*/  LEA R168, P2, R221, R28, 0x2 ;  /* 0x0000001cdda87211 */ /* 0x000fe400078410ff */
[----:B------:R-:W-:-:S02]  /*9b70*/  SHF.R.S32.HI R169, RZ, 0x1f, R250 ;  /* 0x0000001fffa97819 */ /* 0x000fc400000114fa */
[----:B------:R-:W-:Y:S02]  /*9b80*/  LEA R170, P3, R250, R28, 0x2 ;  /* 0x0000001cfaaa7211 */ /* 0x000fe400078610ff */
[-C--:B------:R-:W-:Y:S02]  /*9b90*/  LEA.HI.X R163, R174, R24.reuse, R163, 0x2, P0 ;  /* 0x00000018aea37211 */ /* 0x080fe400000f14a3 */
[----:B------:R-:W-:Y:S02]  /*9ba0*/  LEA.HI.X R165, R175, R24, R165, 0x2, P1 ;  /* 0x00000018afa57211 */ /* 0x000fe400008f14a5 */
[----:B------:R-:W-:Y:S02]  /*9bb0*/  SHF.R.S32.HI R171, RZ, 0x1f, R227 ;  /* 0x0000001fffab7819 */ /* 0x000fe400000114e3 */
[----:B------:R-:W-:Y:S02]  /*9bc0*/  LEA R172, P0, R227, R28, 0x2 ;  /* 0x0000001ce3ac7211 */ /* 0x000fe400078010ff */
[----:B------:R-:W-:-:S02]  /*9bd0*/  LEA.HI.X R167, R221, R24, R167, 0x2, P2 ;  /* 0x00000018dda77211 */ /* 0x000fc400010f14a7 */
[----:B------:R-:W-:Y:S01]  /*9be0*/  SHF.R.S32.HI R173, RZ, 0x1f, R228 ;  /* 0x0000001fffad7819 */ /* 0x000fe200000114e4 */
[----:B------:R-:W2:Y:S01]  /*9bf0*/  LDL.LU R221, [R1+0x674] ;  /* 0x0006740001dd7983 */ /* 0x000ea20000300800 */
[----:B------:R-:W-:Y:S02]  /*9c00*/  LEA R174, P1, R228, R28, 0x2 ;  /* 0x0000001ce4ae7211 */ /* 0x000fe400078210ff */
[----:B------:R-:W-:Y:S02]  /*9c10*/  LEA.HI.X R169, R250, R24, R169, 0x2, P3 ;  /* 0x00000018faa97211 */ /* 0x000fe400018f14a9 */
[----:B------:R-:W-:Y:S01]  /*9c20*/  SHF.R.S32.HI R175, RZ, 0x1f, R229 ;  /* 0x0000001fffaf7819 */ /* 0x000fe200000114e5 */
[----:B------:R-:W3:Y:S01]  /*9c30*/  LDL.LU R250, [R1+0x678] ;  /* 0x0006780001fa7983 */ /* 0x000ee20000300800 */
[----:B------:R-:W-:Y:S02]  /*9c40*/  LEA R176, P2, R229, R28, 0x2 ;  /* 0x0000001ce5b07211 */ /* 0x000fe400078410ff */
[----:B------:R-:W-:-:S02]  /*9c50*/  SHF.R.S32.HI R177, RZ, 0x1f, R251 ;  /* 0x0000001fffb17819 */ /* 0x000fc400000114fb */
[----:B------:R-:W-:Y:S02]  /*9c60*/  LEA R178, P3, R251, R28, 0x2 ;  /* 0x0000001cfbb27211 */ /* 0x000fe400078610ff */
[-C--:B------:R-:W-:Y:S02]  /*9c70*/  LEA.HI.X R171, R227, R24.reuse, R171, 0x2, P0 ;  /* 0x00000018e3ab7211 */ /* 0x080fe400000f14ab */
[-C--:B------:R-:W-:Y:S01]  /*9c80*/  LEA.HI.X R173, R228, R24.reuse, R173, 0x2, P1 ;  /* 0x00000018e4ad7211 */ /* 0x080fe200008f14ad */
[----:B------:R-:W4:Y:S01]  /*9c90*/  LDL.LU R227, [R1+0x67c] ;  /* 0x00067c0001e37983 */ /* 0x000f220000300800 */
[-C--:B------:R-:W-:Y:S02]  /*9ca0*/  LEA.HI.X R175, R229, R24.reuse, R175, 0x2, P2 ;  /* 0x00000018e5af7211 */ /* 0x080fe400010f14af */
[----:B------:R-:W-:Y:S01]  /*9cb0*/  LEA.HI.X R177, R251, R24, R177, 0x2, P3 ;  /* 0x00000018fbb17211 */ /* 0x000fe200018f14b1 */
[----:B------:R-:W4:Y:S04]  /*9cc0*/  LDL.LU R228, [R1+0x680] ;  /* 0x0006800001e47983 */ /* 0x000f280000300800 */
[----:B------:R-:W4:Y:S04]  /*9cd0*/  LDL.LU R229, [R1+0x684] ;  /* 0x0006840001e57983 */ /* 0x000f280000300800 */
[----:B------:R-:W4:Y:S01]  /*9ce0*/  LDL.LU R251, [R1+0x688] ;  /* 0x0006880001fb7983 */ /* 0x000f220000300800 */
[----:B------:R-:W-:-:S02]  /*9cf0*/  SHF.R.S32.HI R179, RZ, 0x1f, R220 ;  /* 0x0000001fffb37819 */ /* 0x000fc400000114dc */
[-C--:B------:R-:W-:Y:S02]  /*9d00*/  LEA R180, P0, R220, R28.reuse, 0x2 ;  /* 0x0000001cdcb47211 */ /* 0x080fe400078010ff */
[----:B------:R-:W-:Y:S02]  /*9d10*/  SHF.R.S32.HI R181, RZ, 0x1f, R222 ;  /* 0x0000001fffb57819 */ /* 0x000fe400000114de */
[-C--:B------:R-:W-:Y:S02]  /*9d20*/  LEA R182, P1, R222, R28.reuse, 0x2 ;  /* 0x0000001cdeb67211 */ /* 0x080fe400078210ff */
[----:B------:R-:W-:Y:S02]  /*9d30*/  SHF.R.S32.HI R183, RZ, 0x1f, R223 ;  /* 0x0000001fffb77819 */ /* 0x000fe400000114df */
[----:B------:R-:W-:Y:S02]  /*9d40*/  LEA R184, P2, R223, R28, 0x2 ;  /* 0x0000001cdfb87211 */ /* 0x000fe400078410ff */
[----:B------:R-:W-:-:S02]  /*9d50*/  SHF.R.S32.HI R185, RZ, 0x1f, R226 ;  /* 0x0000001fffb97819 */ /* 0x000fc400000114e2 */
[----:B------:R-:W-:Y:S02]  /*9d60*/  LEA R186, P3, R226, R28, 0x2 ;  /* 0x0000001ce2ba7211 */ /* 0x000fe400078610ff */
[-C--:B------:R-:W-:Y:S02]  /*9d70*/  LEA.HI.X R179, R220, R24.reuse, R179, 0x2, P0 ;  /* 0x00000018dcb37211 */ /* 0x080fe400000f14b3 */
[----:B------:R-:W-:Y:S01]  /*9d80*/  LEA.HI.X R181, R222, R24, R181, 0x2, P1 ;  /* 0x00000018deb57211 */ /* 0x000fe200008f14b5 */
[----:B------:R-:W4:Y:S01]  /*9d90*/  LDL.LU R220, [R1+0x68c] ;  /* 0x00068c0001dc7983 */ /* 0x000f220000300800 */
[----:B------:R-:W-:Y:S02]  /*9da0*/  SHF.R.S32.HI R187, RZ, 0x1f, R224 ;  /* 0x0000001fffbb7819 */ /* 0x000fe400000114e0 */
[----:B------:R-:W-:Y:S01]  /*9db0*/  LEA R188, P0, R224, R28, 0x2 ;  /* 0x0000001ce0bc7211 */ /* 0x000fe200078010ff */
[----:B------:R-:W4:Y:S01]  /*9dc0*/  LDL.LU R222, [R1+0x690] ;  /* 0x0006900001de7983 */ /* 0x000f220000300800 */
[----:B------:R-:W-:-:S02]  /*9dd0*/  LEA.HI.X R183, R223, R24, R183, 0x2, P2 ;  /* 0x00000018dfb77211 */ /* 0x000fc400010f14b7 */
[----:B------:R-:W-:Y:S01]  /*9de0*/  SHF.R.S32.HI R189, RZ, 0x1f, R225 ;  /* 0x0000001fffbd7819 */ /* 0x000fe200000114e1 */
[----:B------:R-:W4:Y:S01]  /*9df0*/  LDL.LU R223, [R1+0x694] ;  /* 0x0006940001df7983 */ /* 0x000f220000300800 */
[C---:B------:R-:W-:Y:S02]  /*9e00*/  LEA R190, P1, R225.reuse, R28, 0x2 ;  /* 0x0000001ce1be7211 */ /* 0x040fe400078210ff */
[-C--:B------:R-:W-:Y:S02]  /*9e10*/  LEA.HI.X R185, R226, R24.reuse, R185, 0x2, P3 ;  /* 0x00000018e2b97211 */ /* 0x080fe400018f14b9 */
[----:B------:R-:W4:Y:S01]  /*9e20*/  LDL.LU R226, [R1+0x698] ;  /* 0x0006980001e27983 */ /* 0x000f220000300800 */
[-C--:B------:R-:W-:Y:S02]  /*9e30*/  LEA.HI.X R187, R224, R24.reuse, R187, 0x2, P0 ;  /* 0x00000018e0bb7211 */ /* 0x080fe400000f14bb */
[----:B------:R-:W-:Y:S01]  /*9e40*/  LEA.HI.X R189, R225, R24, R189, 0x2, P1 ;  /* 0x00000018e1bd7211 */ /* 0x000fe200008f14bd */
[----:B------:R-:W4:Y:S04]  /*9e50*/  LDL.LU R224, [R1+0x69c] ;  /* 0x00069c0001e07983 */ /* 0x000f280000300800 */
[----:B------:R-:W4:Y:S01]  /*9e60*/  LDL.LU R225, [R1+0x6a0] ;  /* 0x0006a00001e17983 */ /* 0x000f220000300800 */
[----:B--2---:R-:W-:-:S02]  /*9e70*/  SHF.R.S32.HI R191, RZ, 0x1f, R221 ;  /* 0x0000001fffbf7819 */ /* 0x004fc400000114dd */
[CC--:B------:R-:W-:Y:S02]  /*9e80*/  LEA R192, P2, R221.reuse, R28.reuse, 0x2 ;  /* 0x0000001cddc07211 */ /* 0x0c0fe400078410ff */
[----:B---3--:R-:W-:Y:S02]  /*9e90*/  SHF.R.S32.HI R193, RZ, 0x1f, R250 ;  /* 0x0000001fffc17819 */ /* 0x008fe400000114fa */
[C---:B------:R-:W-:Y:S02]  /*9ea0*/  LEA R194, P3, R250.reuse, R28, 0x2 ;  /* 0x0000001cfac27211 */ /* 0x040fe400078610ff */
[-C--:B------:R-:W-:Y:S02]  /*9eb0*/  LEA.HI.X R191, R221, R24.reuse, R191, 0x2, P2 ;  /* 0x00000018ddbf7211 */ /* 0x080fe400010f14bf */
[----:B------:R-:W-:Y:S01]  /*9ec0*/  LEA.HI.X R193, R250, R24, R193, 0x2, P3 ;  /* 0x00000018fac17211 */ /* 0x000fe200018f14c1 */
[----:B------:R-:W2:Y:S01]  /*9ed0*/  LDL.LU R221, [R1+0x6a4] ;  /* 0x0006a40001dd7983 */ /* 0x000ea20000300800 */
[----:B----4-:R-:W-:-:S03]  /*9ee0*/  SHF.R.S32.HI R195, RZ, 0x1f, R227 ;  /* 0x0000001fffc37819 */ /* 0x010fc600000114e3 */
[----:B------:R-:W3:Y:S01]  /*9ef0*/  LDL.LU R250, [R1+0x6a8] ;  /* 0x0006a80001fa7983 */ /* 0x000ee20000300800 */
        /* <DEDUP_REMOVED lines=14> */
[----:B------:R-:W4:Y:S04]  /*9fe0*/  LDL.LU R251, [R1+0x6b8] ;  /* 0x0006b80001fb7983 */ /* 0x000f280000300800 */
[----:B------:R-:W4:Y:S04]  /*9ff0*/  LDL.LU R235, [R1+0x6bc] ;  /* 0x0006bc0001eb7983 */ /* 0x000f280000300800 */
[----:B------:R-:W4:Y:S04]  /*a000*/  LDL.LU R248, [R1+0x6c0] ;  /* 0x0006c00001f87983 */ /* 0x000f280000300800 */
[----:B------:R-:W4:Y:S01]  /*a010*/  LDL.LU R15, [R1+0x6c4] ;  /* 0x0006c400010f7983 */ /* 0x000f220000300800 */
[----:B------:R-:W-:-:S02]  /*a020*/  SHF.R.S32.HI R203, RZ, 0x1f, R220 ;  /* 0x0000001fffcb7819 */ /* 0x000fc400000114dc */
[----:B------:R-:W-:Y:S01]  /*a030*/  SHF.R.S32.HI R205, RZ, 0x1f, R222 ;  /* 0x0000001fffcd7819 */ /* 0x000fe200000114de */
[----:B------:R-:W4:Y:S01]  /*a040*/  LDL.LU R247, [R1+0x6c8] ;  /* 0x0006c80001f77983 */ /* 0x000f220000300800 */
[----:B------:R-:W-:Y:S02]  /*a050*/  SHF.R.S32.HI R207, RZ, 0x1f, R223 ;  /* 0x0000001fffcf7819 */ /* 0x000fe400000114df */
[----:B------:R-:W-:Y:S01]  /*a060*/  SHF.R.S32.HI R209, RZ, 0x1f, R226 ;  /* 0x0000001fffd17819 */ /* 0x000fe200000114e2 */
[----:B------:R-:W4:Y:S01]  /*a070*/  LDL.LU R246, [R1+0x6cc] ;  /* 0x0006cc0001f67983 */ /* 0x000f220000300800 */
[-C--:B------:R-:W-:Y:S02]  /*a080*/  LEA R204, P0, R220, R28.reuse, 0x2 ;  /* 0x0000001cdccc7211 */ /* 0x080fe400078010ff */
[-C--:B------:R-:W-:Y:S01]  /*a090*/  LEA R206, P1, R222, R28.reuse, 0x2 ;  /* 0x0000001cdece7211 */ /* 0x080fe200078210ff */
[----:B------:R-:W4:Y:S01]  /*a0a0*/  LDL.LU R245, [R1+0x6d0] ;  /* 0x0006d00001f57983 */ /* 0x000f220000300800 */
[----:B------:R-:W-:-:S02]  /*a0b0*/  LEA R208, P2, R223, R28, 0x2 ;  /* 0x0000001cdfd07211 */ /* 0x000fc400078410ff */
[----:B------:R-:W-:Y:S01]  /*a0c0*/  LEA R210, P3, R226, R28, 0x2 ;  /* 0x0000001ce2d27211 */ /* 0x000fe200078610ff */
[----:B------:R-:W4:Y:S01]  /*a0d0*/  LDL.LU R244, [R1+0x6d4] ;  /* 0x0006d40001f47983 */ /* 0x000f220000300800 */
[-C--:B------:R-:W-:Y:S02]  /*a0e0*/  LEA.HI.X R203, R220, R24.reuse, R203, 0x2, P0 ;  /* 0x00000018dccb7211 */ /* 0x080fe400000f14cb */
[-C--:B------:R-:W-:Y:S02]  /*a0f0*/  LEA.HI.X R205, R222, R24.reuse, R205, 0x2, P1 ;  /* 0x00000018decd7211 */ /* 0x080fe400008f14cd */
[-C--:B------:R-:W-:Y:S02]  /*a100*/  LEA.HI.X R207, R223, R24.reuse, R207, 0x2, P2 ;  /* 0x00000018dfcf7211 */ /* 0x080fe400010f14cf */
[----:B------:R-:W-:Y:S02]  /*a110*/  LEA.HI.X R209, R226, R24, R209, 0x2, P3 ;  /* 0x00000018e2d17211 */ /* 0x000fe400018f14d1 */
[----:B------:R-:W-:-:S02]  /*a120*/  SHF.R.S32.HI R211, RZ, 0x1f, R224 ;  /* 0x0000001fffd37819 */ /* 0x000fc400000114e0 */
[----:B------:R-:W-:Y:S02]  /*a130*/  SHF.R.S32.HI R213, RZ, 0x1f, R225 ;  /* 0x0000001fffd57819 */ /* 0x000fe400000114e1 */
[CC--:B------:R-:W-:Y:S02]  /*a140*/  LEA R212, P0, R224.reuse, R28.reuse, 0x2 ;  /* 0x0000001ce0d47211 */ /* 0x0c0fe400078010ff */
[C---:B------:R-:W-:Y:S02]  /*a150*/  LEA R214, P1, R225.reuse, R28, 0x2 ;  /* 0x0000001ce1d67211 */ /* 0x040fe400078210ff */
[-C--:B------:R-:W-:Y:S02]  /*a160*/  LEA.HI.X R211, R224, R24.reuse, R211, 0x2, P0 ;  /* 0x00000018e0d37211 */ /* 0x080fe400000f14d3 */
[----:B------:R-:W-:Y:S02]  /*a170*/  LEA.HI.X R213, R225, R24, R213, 0x2, P1 ;  /* 0x00000018e1d57211 */ /* 0x000fe400008f14d5 */
[----:B--2---:R-:W-:-:S02]  /*a180*/  SHF.R.S32.HI R215, RZ, 0x1f, R221 ;  /* 0x0000001fffd77819 */ /* 0x004fc400000114dd */
[CC--:B------:R-:W-:Y:S02]  /*a190*/  LEA R216, P2, R221.reuse, R28.reuse, 0x2 ;  /* 0x0000001cddd87211 */ /* 0x0c0fe400078410ff */
[----:B---3--:R-:W-:Y:S02]  /*a1a0*/  SHF.R.S32.HI R217, RZ, 0x1f, R250 ;  /* 0x0000001fffd97819 */ /* 0x008fe400000114fa */
[C---:B------:R-:W-:Y:S02]  /*a1b0*/  LEA R218, P3, R250.reuse, R28, 0x2 ;  /* 0x0000001cfada7211 */ /* 0x040fe400078610ff */
[-C--:B------:R-:W-:Y:S02]  /*a1c0*/  LEA.HI.X R215, R221, R24.reuse, R215, 0x2, P2 ;  /* 0x00000018ddd77211 */ /* 0x080fe400010f14d7 */
[----:B------:R-:W-:Y:S02]  /*a1d0*/  LEA.HI.X R217, R250, R24, R217, 0x2, P3 ;  /* 0x00000018fad97211 */ /* 0x000fe400018f14d9 */
[----:B------:R-:W2:Y:S04]  /*a1e0*/  LDL.LU R250, [R1+0x6d8] ;  /* 0x0006d80001fa7983 */ /* 0x000ea80000300800 */
[----:B------:R-:W3:Y:S04]  /*a1f0*/  LDL.LU R141, [R1+0x6dc] ;  /* 0x0006dc00018d7983 */ /* 0x000ee80000300800 */
[----:B------:R-:W3:Y:S04]  /*a200*/  LDL.LU R142, [R1+0x6e0] ;  /* 0x0006e000018e7983 */ /* 0x000ee80000300800 */
[----:B------:R-:W3:Y:S01]  /*a210*/  LDL.LU R143, [R1+0x6e4] ;  /* 0x0006e400018f7983 */ /* 0x000ee20000300800 */
[----:B----4-:R-:W-:-:S02]  /*a220*/  SHF.R.S32.HI R223, RZ, 0x1f, R229 ;  /* 0x0000001fffdf7819 */ /* 0x010fc400000114e5 */
[-C--:B------:R-:W-:Y:S02]  /*a230*/  LEA R224, P2, R229, R28.reuse, 0x2 ;  /* 0x0000001ce5e07211 */ /* 0x080fe400078410ff */
[----:B------:R-:W-:Y:S02]  /*a240*/  SHF.R.S32.HI R225, RZ, 0x1f, R251 ;  /* 0x0000001fffe17819 */ /* 0x000fe400000114fb */
[----:B------:R-:W-:Y:S02]  /*a250*/  LEA R226, P3, R251, R28, 0x2 ;  /* 0x0000001cfbe27211 */ /* 0x000fe400078610ff */
[-C--:B------:R-:W-:Y:S02]  /*a260*/  LEA.HI.X R223, R229, R24.reuse, R223, 0x2, P2 ;  /* 0x00000018e5df7211 */ /* 0x080fe400010f14df */
[----:B------:R-:W-:Y:S02]  /*a270*/  LEA.HI.X R225, R251, R24, R225, 0x2, P3 ;  /* 0x00000018fbe17211 */ /* 0x000fe400018f14e1 */
[----:B------:R-:W4:Y:S01]  /*a280*/  LDL.LU R251, [R1+0x6e8] ;  /* 0x0006e80001fb7983 */ /* 0x000f220000300800 */
[----:B------:R-:W-:-:S03]  /*a290*/  SHF.R.S32.HI R231, RZ, 0x1f, R15 ;  /* 0x0000001fffe77819 */ /* 0x000fc6000001140f */
[----:B------:R-:W4:Y:S01]  /*a2a0*/  LDL.LU R144, [R1+0x6ec] ;  /* 0x0006ec0001907983 */ /* 0x000f220000300800 */
[----:B------:R-:W-:-:S03]  /*a2b0*/  LEA R232, P2, R15, R28, 0x2 ;  /* 0x0000001c0fe87211 */ /* 0x000fc600078410ff */
[----:B------:R-:W4:Y:S01]  /*a2c0*/  LDL.LU R145, [R1+0x6f0] ;  /* 0x0006f00001917983 */ /* 0x000f220000300800 */
[----:B------:R-:W-:-:S03]  /*a2d0*/  LEA.HI.X R231, R15, R24, R231, 0x2, P2 ;  /* 0x000000180fe77211 */ /* 0x000fc600010f14e7 */
[----:B------:R-:W4:Y:S04]  /*a2e0*/  LDL.LU R146, [R1+0x6f4] ;  /* 0x0006f40001927983 */ /* 0x000f280000300800 */
[----:B------:R-:W4:Y:S04]  /*a2f0*/  LDL.LU R15, [R1+0x6f8] ;  /* 0x0006f800010f7983 */ /* 0x000f280000300800 */
[----:B------:R-:W4:Y:S04]  /*a300*/  LDL.LU R147, [R1+0x6fc] ;  /* 0x0006fc0001937983 */ /* 0x000f280000300800 */
[----:B------:R-:W4:Y:S04]  /*a310*/  LDL.LU R148, [R1+0x700] ;  /* 0x0007000001947983 */ /* 0x000f280000300800 */
[----:B------:R-:W4:Y:S04]  /*a320*/  LDL.LU R8, [R1+0x704] ;  /* 0x0007040001087983 */ /* 0x000f280000300800 */
[----:B------:R-:W4:Y:S04]  /*a330*/  LDL.LU R12, [R1+0x708] ;  /* 0x00070800010c7983 */ /* 0x000f280000300800 */
[----:B------:R-:W4:Y:S04]  /*a340*/  LDL.LU R149, [R1+0x70c] ;  /* 0x00070c0001957983 */ /* 0x000f280000300800 */
[----:B------:R-:W4:Y:S04]  /*a350*/  LDL.LU R150, [R1+0x710] ;  /* 0x0007100001967983 */ /* 0x000f280000300800 */
[----:B------:R-:W4:Y:S01]  /*a360*/  LDL.LU R151, [R1+0x714] ;  /* 0x0007140001977983 */ /* 0x000f220000300800 */
[----:B------:R-:W-:-:S02]  /*a370*/  SHF.R.S32.HI R219, RZ, 0x1f, R227 ;  /* 0x0000001fffdb7819 */ /* 0x000fc400000114e3 */
[----:B------:R-:W-:Y:S02]  /*a380*/  SHF.R.S32.HI R221, RZ, 0x1f, R228 ;  /* 0x0000001fffdd7819 */ /* 0x000fe400000114e4 */
[CC--:B------:R-:W-:Y:S02]  /*a390*/  LEA R220, P0, R227.reuse, R28.reuse, 0x2 ;  /* 0x0000001ce3dc7211 */ /* 0x0c0fe400078010ff */
[C---:B------:R-:W-:Y:S02]  /*a3a0*/  LEA R222, P1, R228.reuse, R28, 0x2 ;  /* 0x0000001ce4de7211 */ /* 0x040fe400078210ff */
[-C--:B------:R-:W-:Y:S02]  /*a3b0*/  LEA.HI.X R219, R227, R24.reuse, R219, 0x2, P0 ;  /* 0x00000018e3db7211 */ /* 0x080fe400000f14db */
[----:B------:R-:W-:Y:S02]  /*a3c0*/  LEA.HI.X R221, R228, R24, R221, 0x2, P1 ;  /* 0x00000018e4dd7211 */ /* 0x000fe400008f14dd */
[----:B------:R-:W-:-:S02]  /*a3d0*/  SHF.R.S32.HI R227, RZ, 0x1f, R235 ;  /* 0x0000001fffe37819 */ /* 0x000fc400000114eb */
[----:B------:R-:W-:Y:S02]  /*a3e0*/  SHF.R.S32.HI R229, RZ, 0x1f, R248 ;  /* 0x0000001fffe57819 */ /* 0x000fe400000114f8 */
[----:B------:R-:W-:Y:S02]  /*a3f0*/  SHF.R.S32.HI R233, RZ, 0x1f, R247 ;  /* 0x0000001fffe97819 */ /* 0x000fe400000114f7 */
[-C--:B------:R-:W-:Y:S02]  /*a400*/  LEA R228, P0, R235, R28.reuse, 0x2 ;  /* 0x0000001cebe47211 */ /* 0x080fe400078010ff */
[-C--:B------:R-:W-:Y:S02]  /*a410*/  LEA R230, P1, R248, R28.reuse, 0x2 ;  /* 0x0000001cf8e67211 */ /* 0x080fe400078210ff */
[----:B------:R-:W-:Y:S02]  /*a420*/  LEA R234, P3, R247, R28, 0x2 ;  /* 0x0000001cf7ea7211 */ /* 0x000fe400078610ff */
[----:B------:R-:W-:-:S02]  /*a430*/  LEA.HI.X R227, R235, R24, R227, 0x2, P0 ;  /* 0x00000018ebe37211 */ /* 0x000fc400000f14e3 */
[-C--:B------:R-:W-:Y:S02]  /*a440*/  LEA.HI.X R229, R248, R24.reuse, R229, 0x2, P1 ;  /* 0x00000018f8e57211 */ /* 0x080fe400008f14e5 */
[----:B------:R-:W-:Y:S02]  /*a450*/  LEA.HI.X R233, R247, R24, R233, 0x2, P3 ;  /* 0x00000018f7e97211 */ /* 0x000fe400018f14e9 */
[----:B------:R-:W-:Y:S02]  /*a460*/  SHF.R.S32.HI R235, RZ, 0x1f, R246 ;  /* 0x0000001fffeb7819 */ /* 0x000fe400000114f6 */
[----:B------:R-:W-:Y:S02]  /*a470*/  SHF.R.S32.HI R237, RZ, 0x1f, R245 ;  /* 0x0000001fffed7819 */ /* 0x000fe400000114f5 */
[----:B------:R-:W-:Y:S02]  /*a480*/  SHF.R.S32.HI R239, RZ, 0x1f, R244 ;  /* 0x0000001fffef7819 */ /* 0x000fe400000114f4 */
[----:B------:R-:W-:-:S02]  /*a490*/  LEA R236, P0, R246, R28, 0x2 ;  /* 0x0000001cf6ec7211 */ /* 0x000fc400078010ff */
[CC--:B------:R-:W-:Y:S02]  /*a4a0*/  LEA R238, P1, R245.reuse, R28.reuse, 0x2 ;  /* 0x0000001cf5ee7211 */ /* 0x0c0fe400078210ff */
[----:B------:R-:W-:Y:S02]  /*a4b0*/  LEA R240, P2, R244, R28, 0x2 ;  /* 0x0000001cf4f07211 */ /* 0x000fe400078410ff */
[-C--:B------:R-:W-:Y:S02]  /*a4c0*/  LEA.HI.X R235, R246, R24.reuse, R235, 0x2, P0 ;  /* 0x00000018f6eb7211 */ /* 0x080fe400000f14eb */
[-C--:B------:R-:W-:Y:S02]  /*a4d0*/  LEA.HI.X R237, R245, R24.reuse, R237, 0x2, P1 ;  /* 0x00000018f5ed7211 */ /* 0x080fe400008f14ed */
[----:B------:R-:W-:Y:S02]  /*a4e0*/  LEA.HI.X R239, R244, R24, R239, 0x2, P2 ;  /* 0x00000018f4ef7211 */ /* 0x000fe400010f14ef */
[----:B------:R-:W-:-:S02]  /*a4f0*/  SHF.R.S32.HI R0, RZ, 0x1f, R14 ;  /* 0x0000001fff007819 */ /* 0x000fc4000001140e */
[----:B------:R-:W-:Y:S02]  /*a500*/  IADD3 R154, P5, R154, UR8, RZ ;  /* 0x000000089a9a7c10 */ /* 0x000fe4000ffbe0ff */
[----:B------:R-:W-:Y:S02]  /*a510*/  IADD3 R156, P4, R156, UR8, RZ ;  /* 0x000000089c9c7c10 */ /* 0x000fe4000ff9e0ff */
[----:B------:R-:W-:Y:S02]  /*a520*/  IADD3.X R153, R153, UR9, RZ, P5, !PT ;  /* 0x0000000999997c10 */ /* 0x000fe4000affe4ff */
[----:B------:R-:W-:Y:S02]  /*a530*/  IADD3 R166, P5, R166, UR8, RZ ;  /* 0x00000008a6a67c10 */ /* 0x000fe4000ffbe0ff */
[----:B------:R-:W-:Y:S02]  /*a540*/  IADD3.X R155, R155, UR9, RZ, P4, !PT ;  /* 0x000000099b9b7c10 */ /* 0x000fe4000a7fe4ff */
[----:B------:R-:W-:-:S02]  /*a550*/  IADD3 R168, P4, R168, UR8, RZ ;  /* 0x00000008a8a87c10 */ /* 0x000fc4000ff9e0ff */
[----:B------:R-:W-:Y:S02]  /*a560*/  IADD3.X R165, R165, UR9, RZ, P5, !PT ;  /* 0x00000009a5a57c10 */ /* 0x000fe4000affe4ff */
        /* <DEDUP_REMOVED lines=11> */
[----:B------:R-:W-:Y:S02]  /*a620*/  IADD3 R20, P6, R20, UR8, RZ ;  /* 0x0000000814147c10 */ /* 0x000fe4000ffde0ff */
[----:B------:R-:W-:Y:S02]  /*a630*/  IADD3.X R201, R201, UR9, RZ, P5, !PT ;  /* 0x00000009c9c97c10 */ /* 0x000fe4000affe4ff */
[----:B------:R-:W-:Y:S02]  /*a640*/  IADD3 R214, P5, R214, UR8, RZ ;  /* 0x00000008d6d67c10 */ /* 0x000fe4000ffbe0ff */
[----:B------:R-:W-:Y:S02]  /*a650*/  IADD3.X R203, R203, UR9, RZ, P4, !PT ;  /* 0x00000009cbcb7c10 */ /* 0x000fe4000a7fe4ff */
[----:B------:R-:W-:Y:S02]  /*a660*/  IADD3 R216, P4, R216, UR8, RZ ;  /* 0x00000008d8d87c10 */ /* 0x000fe4000ff9e0ff */
[----:B------:R-:W-:-:S02]  /*a670*/  IADD3.X R213, R213, UR9, RZ, P5, !PT ;  /* 0x00000009d5d57c10 */ /* 0x000fc4000affe4ff */
        /* <DEDUP_REMOVED lines=8> */
[----:B------:R-:W-:Y:S02]  /*a700*/  IADD3.X R239, R239, UR9, RZ, P4, !PT ;  /* 0x00000009efef7c10 */ /* 0x000fe4000a7fe4ff */
[----:B--2---:R-:W-:Y:S02]  /*a710*/  SHF.R.S32.HI R241, RZ, 0x1f, R250 ;  /* 0x0000001ffff17819 */ /* 0x004fe400000114fa */
[----:B------:R-:W-:Y:S02]  /*a720*/  LEA R242, P3, R250, R28, 0x2 ;  /* 0x0000001cfaf27211 */ /* 0x000fe400078610ff */
[----:B---3--:R-:W-:-:S02]  /*a730*/  SHF.R.S32.HI R243, RZ, 0x1f, R141 ;  /* 0x0000001ffff37819 */ /* 0x008fc4000001148d */
[----:B------:R-:W-:Y:S02]  /*a740*/  LEA.HI.X R241, R250, R24, R241, 0x2, P3 ;  /* 0x00000018faf17211 */ /* 0x000fe400018f14f1 */
[----:B------:R-:W-:Y:S02]  /*a750*/  SHF.R.S32.HI R245, RZ, 0x1f, R142 ;  /* 0x0000001ffff57819 */ /* 0x000fe4000001148e */
[-C--:B------:R-:W-:Y:S02]  /*a760*/  LEA R244, P0, R141, R28.reuse, 0x2 ;  /* 0x0000001c8df47211 */ /* 0x080fe400078010ff */
[----:B------:R-:W-:Y:S02]  /*a770*/  SHF.R.S32.HI R247, RZ, 0x1f, R143 ;  /* 0x0000001ffff77819 */ /* 0x000fe4000001148f */
[-C--:B------:R-:W-:Y:S02]  /*a780*/  LEA R246, P1, R142, R28.reuse, 0x2 ;  /* 0x0000001c8ef67211 */ /* 0x080fe400078210ff */
[----:B------:R-:W-:-:S02]  /*a790*/  LEA R248, P2, R143, R28, 0x2 ;  /* 0x0000001c8ff87211 */ /* 0x000fc400078410ff */
[-C--:B------:R-:W-:Y:S02]  /*a7a0*/  LEA.HI.X R243, R141, R24.reuse, R243, 0x2, P0 ;  /* 0x000000188df37211 */ /* 0x080fe400000f14f3 */
[-C--:B------:R-:W-:Y:S02]  /*a7b0*/  LEA.HI.X R245, R142, R24.reuse, R245, 0x2, P1 ;  /* 0x000000188ef57211 */ /* 0x080fe400008f14f5 */
[----:B------:R-:W-:Y:S02]  /*a7c0*/  LEA.HI.X R247, R143, R24, R247, 0x2, P2 ;  /* 0x000000188ff77211 */ /* 0x000fe400010f14f7 */
[----:B----4-:R-:W-:Y:S02]  /*a7d0*/  SHF.R.S32.HI R249, RZ, 0x1f, R251 ;  /* 0x0000001ffff97819 */ /* 0x010fe400000114fb */
[-C--:B------:R-:W-:Y:S02]  /*a7e0*/  LEA R250, P3, R251, R28.reuse, 0x2 ;  /* 0x0000001cfbfa7211 */ /* 0x080fe400078610ff */
[----:B------:R-:W-:-:S02]  /*a7f0*/  LEA R252, P0, R144, R28, 0x2 ;  /* 0x0000001c90fc7211 */ /* 0x000fc400078010ff */
[----:B------:R-:W-:Y:S02]  /*a800*/  LEA.HI.X R249, R251, R24, R249, 0x2, P3 ;  /* 0x00000018fbf97211 */ /* 0x000fe400018f14f9 */
[----:B------:R-:W-:Y:S02]  /*a810*/  SHF.R.S32.HI R251, RZ, 0x1f, R144 ;  /* 0x0000001ffffb7819 */ /* 0x000fe40000011490 */
[----:B------:R-:W-:Y:S02]  /*a820*/  SHF.R.S32.HI R29, RZ, 0x1f, R145 ;  /* 0x0000001fff1d7819 */ /* 0x000fe40000011491 */
[----:B------:R-:W-:Y:S02]  /*a830*/  SHF.R.S32.HI R27, RZ, 0x1f, R146 ;  /* 0x0000001fff1b7819 */ /* 0x000fe40000011492 */
[----:B------:R-:W-:Y:S02]  /*a840*/  LEA R38, P1, R145, R28, 0x2 ;  /* 0x0000001c91267211 */ /* 0x000fe400078210ff */
[----:B------:R-:W-:-:S02]  /*a850*/  SHF.R.S32.HI R7, RZ, 0x1f, R15 ;  /* 0x0000001fff077819 */ /* 0x000fc4000001140f */
[-C--:B------:R-:W-:Y:S02]  /*a860*/  LEA R36, P2, R146, R28.reuse, 0x2 ;  /* 0x0000001c92247211 */ /* 0x080fe400078410ff */
[----:B------:R-:W-:Y:S02]  /*a870*/  LEA R34, P3, R15, R28, 0x2 ;  /* 0x0000001c0f227211 */ /* 0x000fe400078610ff */
[-C--:B------:R-:W-:Y:S02]  /*a880*/  LEA.HI.X R251, R144, R24.reuse, R251, 0x2, P0 ;  /* 0x0000001890fb7211 */ /* 0x080fe400000f14fb */
[-C--:B------:R-:W-:Y:S02]  /*a890*/  LEA.HI.X R29, R145, R24.reuse, R29, 0x2, P1 ;  /* 0x00000018911d7211 */ /* 0x080fe400008f141d */
[-C--:B------:R-:W-:Y:S01]  /*a8a0*/  LEA.HI.X R27, R146, R24.reuse, R27, 0x2, P2 ;  /* 0x00000018921b7211 */ /* 0x080fe200010f141b */
[----:B------:R-:W1:Y:S01]  /*a8b0*/  LDC R145, c[0x0][0x230] ;  /* 0x00008c00ff917b82 */ /* 0x000e620000000800 */
[----:B------:R-:W-:-:S02]  /*a8c0*/  LEA.HI.X R26, R15, R24, R7, 0x2, P3 ;  /* 0x000000180f1a7211 */ /* 0x000fc400018f1407 */
[----:B------:R-:W-:Y:S02]  /*a8d0*/  SHF.R.S32.HI R25, RZ, 0x1f, R147 ;  /* 0x0000001fff197819 */ /* 0x000fe40000011493 */
[----:B------:R-:W-:Y:S02]  /*a8e0*/  SHF.R.S32.HI R7, RZ, 0x1f, R148 ;  /* 0x0000001fff077819 */ /* 0x000fe40000011494 */
[----:B------:R-:W-:Y:S02]  /*a8f0*/  SHF.R.S32.HI R15, RZ, 0x1f, R8 ;  /* 0x0000001fff0f7819 */ /* 0x000fe40000011408 */
[----:B------:R-:W-:Y:S02]  /*a900*/  SHF.R.S32.HI R13, RZ, 0x1f, R12 ;  /* 0x0000001fff0d7819 */ /* 0x000fe4000001140c */
[-C--:B------:R-:W-:Y:S02]  /*a910*/  LEA R37, P0, R147, R28.reuse, 0x2 ;  /* 0x0000001c93257211 */ /* 0x080fe400078010ff */
[----:B------:R-:W-:-:S02]  /*a920*/  LEA R35, P1, R148, R28, 0x2 ;  /* 0x0000001c94237211 */ /* 0x000fc400078210ff */
[-C--:B------:R-:W-:Y:S02]  /*a930*/  LEA R32, P2, R8, R28.reuse, 0x2 ;  /* 0x0000001c08207211 */ /* 0x080fe400078410ff */
[----:B------:R-:W-:Y:S02]  /*a940*/  LEA R30, P3, R12, R28, 0x2 ;  /* 0x0000001c0c1e7211 */ /* 0x000fe400078610ff */
[-C--:B------:R-:W-:Y:S02]  /*a950*/  LEA.HI.X R25, R147, R24.reuse, R25, 0x2, P0 ;  /* 0x0000001893197211 */ /* 0x080fe400000f1419 */
[-C--:B------:R-:W-:Y:S02]  /*a960*/  LEA.HI.X R7, R148, R24.reuse, R7, 0x2, P1 ;  /* 0x0000001894077211 */ /* 0x080fe400008f1407 */
[-C--:B------:R-:W-:Y:S02]  /*a970*/  LEA.HI.X R8, R8, R24.reuse, R15, 0x2, P2 ;  /* 0x0000001808087211 */ /* 0x080fe400010f140f */
[----:B------:R-:W-:-:S02]  /*a980*/  LEA.HI.X R12, R12, R24, R13, 0x2, P3 ;  /* 0x000000180c0c7211 */ /* 0x000fc400018f140d */
[----:B------:R-:W-:Y:S02]  /*a990*/  SHF.R.S32.HI R13, RZ, 0x1f, R149 ;  /* 0x0000001fff0d7819 */ /* 0x000fe40000011495 */
[----:B------:R-:W-:Y:S02]  /*a9a0*/  SHF.R.S32.HI R15, RZ, 0x1f, R150 ;  /* 0x0000001fff0f7819 */ /* 0x000fe40000011496 */
[-C--:B------:R-:W-:Y:S02]  /*a9b0*/  LEA R33, P0, R149, R28.reuse, 0x2 ;  /* 0x0000001c95217211 */ /* 0x080fe400078010ff */
[-C--:B------:R-:W-:Y:S02]  /*a9c0*/  LEA R31, P1, R150, R28.reuse, 0x2 ;  /* 0x0000001c961f7211 */ /* 0x080fe400078210ff */
[----:B------:R-:W-:Y:S02]  /*a9d0*/  SHF.R.S32.HI R39, RZ, 0x1f, R151 ;  /* 0x0000001fff277819 */ /* 0x000fe40000011497 */
[----:B------:R-:W-:-:S02]  /*a9e0*/  LEA R28, P2, R151, R28, 0x2 ;  /* 0x0000001c971c7211 */ /* 0x000fc400078410ff */
[----:B------:R-:W-:Y:S02]  /*a9f0*/  LEA R2, P3, R14, UR6, 0x3 ;  /* 0x000000060e027c11 */ /* 0x000fe4000f8618ff */
[-C--:B------:R-:W-:Y:S02]  /*aa00*/  LEA.HI.X R13, R149, R24.reuse, R13, 0x2, P0 ;  /* 0x00000018950d7211 */ /* 0x080fe400000f140d */
[-C--:B------:R-:W-:Y:S02]  /*aa10*/  LEA.HI.X R15, R150, R24.reuse, R15, 0x2, P1 ;  /* 0x00000018960f7211 */ /* 0x080fe400008f140f */
[----:B------:R-:W-:Y:S02]  /*aa20*/  LEA.HI.X R24, R151, R24, R39, 0x2, P2 ;  /* 0x0000001897187211 */ /* 0x000fe400010f1427 */
[----:B------:R-:W-:Y:S02]  /*aa30*/  LEA.HI.X R0, R14, UR7, R0, 0x3, P3 ;  /* 0x000000070e007c11 */ /* 0x000fe400098f1c00 */
[----:B------:R-:W-:-:S02]  /*aa40*/  IADD3 R18, P2, R18, UR8, RZ ;  /* 0x0000000812127c10 */ /* 0x000fc4000ff5e0ff */
[----:B------:R-:W-:Y:S02]  /*aa50*/  IADD3 R158, P3, R158, UR8, RZ ;  /* 0x000000089e9e7c10 */ /* 0x000fe4000ff7e0ff */
[----:B------:R-:W-:Y:S02]  /*aa60*/  IADD3 R22, P1, R22, UR8, RZ ;  /* 0x0000000816167c10 */ /* 0x000fe4000ff3e0ff */
[----:B------:R-:W-:Y:S02]  /*aa70*/  IADD3.X R17, R17, UR9, RZ, P2, !PT ;  /* 0x0000000911117c10 */ /* 0x000fe400097fe4ff */
[----:B------:R-:W-:Y:S02]  /*aa80*/  IADD3 R160, P2, R160, UR8, RZ ;  /* 0x00000008a0a07c10 */ /* 0x000fe4000ff5e0ff */
[----:B------:R-:W-:Y:S02]  /*aa90*/  IADD3.X R157, R157, UR9, RZ, P3, !PT ;  /* 0x000000099d9d7c10 */ /* 0x000fe40009ffe4ff */
[----:B------:R-:W-:-:S02]  /*aaa0*/  IADD3.X R21, R21, UR9, RZ, P1, !PT ;  /* 0x0000000915157c10 */ /* 0x000fc40008ffe4ff */
[----:B------:R-:W-:Y:S02]  /*aab0*/  IADD3 R170, P3, R170, UR8, RZ ;  /* 0x00000008aaaa7c10 */ /* 0x000fe4000ff7e0ff */
[----:B------:R-:W-:Y:S02]  /*aac0*/  IADD3 R162, P1, R162, UR8, RZ ;  /* 0x00000008a2a27c10 */ /* 0x000fe4000ff3e0ff */
[----:B------:R-:W-:Y:S02]  /*aad0*/  IADD3 R152, P0, R152, UR8, RZ ;  /* 0x0000000898987c10 */ /* 0x000fe4000ff1e0ff */
[----:B------:R-:W-:Y:S02]  /*aae0*/  IADD3.X R159, R159, UR9, RZ, P2, !PT ;  /* 0x000000099f9f7c10 */ /* 0x000fe400097fe4ff */
[----:B------:R-:W-:Y:S02]  /*aaf0*/  IADD3 R172, P2, R172, UR8, RZ ;  /* 0x00000008acac7c10 */ /* 0x000fe4000ff5e0ff */
[----:B------:R-:W-:-:S02]  /*ab00*/  IADD3.X R169, R169, UR9, RZ, P3, !PT ;  /* 0x00000009a9a97c10 */ /* 0x000fc40009ffe4ff */
[----:B------:R-:W-:Y:S02]  /*ab10*/  IADD3.X R161, R161, UR9, RZ, P1, !PT ;  /* 0x00000009a1a17c10 */ /* 0x000fe40008ffe4ff */
[----:B------:R-:W-:Y:S02]  /*ab20*/  IADD3 R182, P3, R182, UR8, RZ ;  /* 0x00000008b6b67c10 */ /* 0x000fe4000ff7e0ff */
[----:B------:R-:W-:Y:S02]  /*ab30*/  IADD3.X R23, R23, UR9, RZ, P0, !PT ;  /* 0x0000000917177c10 */ /* 0x000fe400087fe4ff */
[----:B------:R-:W-:Y:S02]  /*ab40*/  IADD3 R174, P1, R174, UR8, RZ ;  /* 0x00000008aeae7c10 */ /* 0x000fe4000ff3e0ff */
[----:B------:R-:W-:Y:S02]  /*ab50*/  IADD3 R164, P0, R164, UR8, RZ ;  /* 0x00000008a4a47c10 */ /* 0x000fe4000ff1e0ff */
[----:B------:R-:W-:-:S02]  /*ab60*/  IADD3.X R171, R171, UR9, RZ, P2, !PT ;  /* 0x00000009abab7c10 */ /* 0x000fc400097fe4ff */
[----:B------:R-:W-:Y:S02]  /*ab70*/  IADD3 R184, P2, R184, UR8, RZ ;  /* 0x00000008b8b87c10 */ /* 0x000fe4000ff5e0ff */
[----:B------:R-:W-:Y:S02]  /*ab80*/  IADD3.X R181, R181, UR9, RZ, P3, !PT ;  /* 0x00000009b5b57c10 */ /* 0x000fe40009ffe4ff */
        /* <DEDUP_REMOVED lines=8> */
[----:B------:R-:W-:Y:S02]  /*ac10*/  IADD3.X R185, R185, UR9, RZ, P1, !PT ;  /* 0x00000009b9b97c10 */ /* 0x000fe40008ffe4ff */
[----:B------:R-:W-:-:S02]  /*ac20*/  IADD3 R206, P3, R206, UR8, RZ ;  /* 0x00000008cece7c10 */ /* 0x000fc4000ff7e0ff */
[----:B------:R-:W-:Y:S02]  /*ac30*/  IADD3.X R175, R175, UR9, RZ, P0, !PT ;  /* 0x00000009afaf7c10 */ /* 0x000fe400087fe4ff */
        /* <DEDUP_REMOVED lines=18> */
[----:B------:R-:W-:Y:S01]  /*ad60*/  IADD3.X R219, R219, UR9, RZ, P2, !PT ;  /* 0x00000009dbdb7c10 */ /* 0x000fe200097fe4ff */
[----:B------:R-:W-:Y:S01]  /*ad70*/  STL [R1+0x8b0], R2 ;  /* 0x0008b00201007387 */ /* 0x000fe20000100800 */
[----:B------:R-:W-:Y:S02]  /*ad80*/  IADD3 R232, P2, R232, UR8, RZ ;  /* 0x00000008e8e87c10 */ /* 0x000fe4000ff5e0ff */
[----:B------:R-:W-:Y:S01]  /*ad90*/  IADD3.X R229, R229, UR9, RZ, P3, !PT ;  /* 0x00000009e5e57c10 */ /* 0x000fe20009ffe4ff */
[----:B------:R2:W-:Y:S01]  /*ada0*/  STL [R1+0x8b8], R0 ;  /* 0x0008b80001007387 */ /* 0x0005e20000100800 */
[----:B------:R-:W-:Y:S02]  /*adb0*/  IADD3.X R221, R221, UR9, RZ, P1, !PT ;  /* 0x00000009dddd7c10 */ /* 0x000fe40008ffe4ff */
[----:B------:R-:W-:Y:S01]  /*adc0*/  IADD3 R242, P3, R242, UR8, RZ ;  /* 0x00000008f2f27c10 */ /* 0x000fe2000ff7e0ff */
[----:B------:R-:W-:Y:S01]  /*add0*/  STL [R1+0x8b4], R14 ;  /* 0x0008b40e01007387 */ /* 0x000fe20000100800 */
[----:B------:R-:W-:-:S02]  /*ade0*/  IADD3.X R211, R211, UR9, RZ, P0, !PT ;  /* 0x00000009d3d37c10 */ /* 0x000fc400087fe4ff */
[----:B------:R-:W-:Y:S01]  /*adf0*/  IADD3 R234, P1, R234, UR8, RZ ;  /* 0x00000008eaea7c10 */ /* 0x000fe2000ff3e0ff */
[----:B------:R-:W-:Y:S01]  /*ae00*/  STL [R1+0x8bc], R18 ;  /* 0x0008bc1201007387 */ /* 0x000fe20000100800 */
[----:B------:R-:W-:Y:S02]  /*ae10*/  IADD3 R224, P0, R224, UR8, RZ ;  /* 0x00000008e0e07c10 */ /* 0x000fe4000ff1e0ff */
[----:B------:R-:W-:Y:S01]  /*ae20*/  IADD3.X R231, R231, UR9, RZ, P2, !PT ;  /* 0x00000009e7e77c10 */ /* 0x000fe200097fe4ff */
[----:B------:R-:W-:Y:S01]  /*ae30*/  STL [R1+0x8c0], R20 ;  /* 0x0008c01401007387 */ /* 0x000fe20000100800 */
[----:B------:R-:W-:Y:S02]  /*ae40*/  IADD3 R244, P2, R244, UR8, RZ ;  /* 0x00000008f4f47c10 */ /* 0x000fe4000ff5e0ff */
[----:B------:R-:W-:Y:S01]  /*ae50*/  IADD3.X R241, R241, UR9, RZ, P3, !PT ;  /* 0x00000009f1f17c10 */ /* 0x000fe20009ffe4ff */
[----:B------:R-:W-:Y:S01]  /*ae60*/  STL [R1+0x8c4], R22 ;  /* 0x0008c41601007387 */ /* 0x000fe20000100800 */
[----:B------:R-:W-:-:S02]  /*ae70*/  IADD3.X R233, R233, UR9, RZ, P1, !PT ;  /* 0x00000009e9e97c10 */ /* 0x000fc40008ffe4ff */
[----:B--2---:R-:W-:Y:S01]  /*ae80*/  IADD3 R0, P3, R38, UR8, RZ ;  /* 0x0000000826007c10 */ /* 0x004fe2000ff7e0ff */
[----:B------:R-:W-:Y:S01]  /*ae90*/  STL [R1+0x8c8], R152 ;  /* 0x0008c89801007387 */ /* 0x000fe20000100800 */
[----:B------:R-:W-:Y:S02]  /*aea0*/  IADD3.X R223, R223, UR9, RZ, P0, !PT ;  /* 0x00000009dfdf7c10 */ /* 0x000fe400087fe4ff */
[----:B------:R-:W-:Y:S01]  /*aeb0*/  IADD3 R246, P1, R246, UR8, RZ ;  /* 0x00000008f6f67c10 */ /* 0x000fe2000ff3e0ff */
[----:B------:R-:W-:Y:S01]  /*aec0*/  STL [R1+0x8cc], R154 ;  /* 0x0008cc9a01007387 */ /* 0x000fe20000100800 */
[----:B------:R-:W-:Y:S02]  /*aed0*/  IADD3 R236, P0, R236, UR8, RZ ;  /* 0x00000008ecec7c10 */ /* 0x000fe4000ff1e0ff */
[----:B------:R-:W-:Y:S01]  /*aee0*/  IADD3.X R243, R243, UR9, RZ, P2, !PT ;  /* 0x00000009f3f37c10 */ /* 0x000fe200097fe4ff */
[----:B------:R-:W-:Y:S01]  /*aef0*/  STL [R1+0x8d0], R156 ;  /* 0x0008d09c01007387 */ /* 0x000fe20000100800 */
[----:B------:R-:W-:-:S02]  /*af00*/  IADD3 R2, P2, R36, UR8, RZ ;  /* 0x0000000824027c10 */ /* 0x000fc4000ff5e0ff */
[----:B------:R-:W-:Y:S01]  /*af10*/  IADD3.X R245, R245, UR9, RZ, P1, !PT ;  /* 0x00000009f5f57c10 */ /* 0x000fe20008ffe4ff */
[----:B------:R-:W-:Y:S01]  /*af20*/  STL [R1+0x8d4], R17 ;  /* 0x0008d41101007387 */ /* 0x000fe20000100800 */
[----:B------:R-:W-:-:S03]  /*af30*/  IADD3.X R235, R235, UR9, RZ, P0, !PT ;  /* 0x00000009ebeb7c10 */ /* 0x000fc600087fe4ff */
[----:B------:R2:W-:Y:S01]  /*af40*/  STL [R1+0x604], R0 ;  /* 0x0006040001007387 */ /* 0x0005e20000100800 */
[----:B------:R-:W-:-:S03]  /*af50*/  IADD3 R248, P0, R248, UR8, RZ ;  /* 0x00000008f8f87c10 */ /* 0x000fc6000ff1e0ff */
[----:B------:R3:W-:Y:S01]  /*af60*/  STL [R1+0x60c], R2 ;  /* 0x00060c0201007387 */ /* 0x0007e20000100800 */
[----:B------:R-:W-:Y:S02]  /*af70*/  IADD3 R250, P5, R250, UR8, RZ ;  /* 0x00000008fafa7c10 */ /* 0x000fe4000ffbe0ff */
[----:B--2---:R-:W-:Y:S01]  /*af80*/  IADD3 R0, P1, R34, UR8, RZ ;  /* 0x0000000822007c10 */ /* 0x004fe2000ff3e0ff */
[----:B------:R-:W2:Y:S01]  /*af90*/  LDL.LU R146, [R1+0x718] ;  /* 0x0007180001927983 */ /* 0x000ea20000300800 */
[----:B------:R-:W-:-:S03]  /*afa0*/  IADD3.X R247, R247, UR9, RZ, P0, !PT ;  /* 0x00000009f7f77c10 */ /* 0x000fc600087fe4ff */
[----:B------:R4:W-:Y:S01]  /*afb0*/  STL [R1+0x614], R0 ;  /* 0x0006140001007387 */ /* 0x0009e20000100800 */
[----:B------:R-:W-:Y:S02]  /*afc0*/  IADD3 R252, P4, R252, UR8, RZ ;  /* 0x00000008fcfc7c10 */ /* 0x000fe4000ff9e0ff */
[----:B------:R-:W-:Y:S01]  /*afd0*/  IADD3.X R249, R249, UR9, RZ, P5, !PT ;  /* 0x00000009f9f97c10 */ /* 0x000fe2000affe4ff */
[----:B------:R-:W2:Y:S01]  /*afe0*/  LDL.LU R147, [R1+0x71c] ;  /* 0x00071c0001937983 */ /* 0x000ea20000300800 */
[----:B---3--:R-:W-:Y:S02]  /*aff0*/  IADD3 R2, P5, R35, UR8, RZ ;  /* 0x0000000823027c10 */ /* 0x008fe4000ffbe0ff */
[----:B----4-:R-:W-:Y:S02]  /*b000*/  IADD3 R0, P0, R37, UR8, RZ ;  /* 0x0000000825007c10 */ /* 0x010fe4000ff1e0ff */
[----:B------:R-:W-:-:S03]  /*b010*/  IADD3.X R251, R251, UR9, RZ, P4, !PT ;  /* 0x00000009fbfb7c10 */ /* 0x000fc6000a7fe4ff */
[----:B------:R3:W-:Y:S01]  /*b020*/  STL [R1+0x61c], R0 ;  /* 0x00061c0001007387 */ /* 0x0007e20000100800 */
[----:B------:R-:W-:-:S03]  /*b030*/  IADD3.X R3, R29, UR9, RZ, P3, !PT ;  /* 0x000000091d037c10 */ /* 0x000fc60009ffe4ff */
[----:B------:R4:W-:Y:S04]  /*b040*/  STL [R1+0x624], R2 ;  /* 0x0006240201007387 */ /* 0x0009e80000100800 */
[----:B------:R-:W2:Y:S01]  /*b050*/  LDL.LU R148, [R1+0x720] ;  /* 0x0007200001947983 */ /* 0x000ea20000300800 */
[----:B---3--:R-:W-:Y:S02]  /*b060*/  IADD3 R0, P4, R32, UR8, RZ ;  /* 0x0000000820007c10 */ /* 0x008fe4000ff9e0ff */
[----:B----4-:R-:W-:-:S03]  /*b070*/  IADD3 R2, P3, R30, UR8, RZ ;  /* 0x000000081e027c10 */ /* 0x010fc6000ff7e0ff */
[----:B------:R3:W-:Y:S04]  /*b080*/  STL [R1+0x62c], R0 ;  /* 0x00062c0001007387 */ /* 0x0007e80000100800 */
[----:B------:R4:W-:Y:S04]  /*b090*/  STL [R1+0x600], R3 ;  /* 0x0006000301007387 */ /* 0x0009e80000100800 */
[----:B------:R-:W2:Y:S01]  /*b0a0*/  LDL.LU R149, [R1+0x724] ;  /* 0x0007240001957983 */ /* 0x000ea20000300800 */
[----:B---3--:R-:W-:Y:S02]  /*b0b0*/  IADD3.X R0, R27, UR9, RZ, P2, !PT ;  /* 0x000000091b007c10 */ /* 0x008fe400097fe4ff */
[----:B----4-:R-:W-:Y:S01]  /*b0c0*/  IADD3 R3, P2, R33, UR8, RZ ;  /* 0x0000000821037c10 */ /* 0x010fe2000ff5e0ff */
[----:B------:R3:W-:Y:S04]  /*b0d0*/  STL [R1+0x634], R2 ;  /* 0x0006340201007387 */ /* 0x0007e80000100800 */
[----:B------:R4:W-:Y:S04]  /*b0e0*/  STL [R1+0x608], R0 ;  /* 0x0006080001007387 */ /* 0x0009e80000100800 */
[----:B------:R1:W-:Y:S01]  /*b0f0*/  STL [R1+0x63c], R3 ;  /* 0x00063c0301007387 */ /* 0x0003e20000100800 */
[----:B---3--:R-:W-:-:S03]  /*b100*/  IADD3.X R2, R26, UR9, RZ, P1, !PT ;  /* 0x000000091a027c10 */ /* 0x008fc60008ffe4ff */
[----:B------:R-:W3:Y:S01]  /*b110*/  LDL.LU R150, [R1+0x728] ;  /* 0x0007280001967983 */ /* 0x000ee20000300800 */
[----:B----4-:R-:W-:Y:S02]  /*b120*/  IADD3 R0, P1, R31, UR8, RZ ;  /* 0x000000081f007c10 */ /* 0x010fe4000ff3e0ff */
[----:B-1----:R-:W-:Y:S01]  /*b130*/  IADD3.X R3, R25, UR9, RZ, P0, !PT ;  /* 0x0000000919037c10 */ /* 0x002fe200087fe4ff */
[----:B------:R1:W-:Y:S04]  /*b140*/  STL [R1+0x610], R2 ;  /* 0x0006100201007387 */ /* 0x0003e80000100800 */
[----:B------:R4:W-:Y:S04]  /*b150*/  STL [R1+0x644], R0 ;  /* 0x0006440001007387 */ /* 0x0009e80000100800 */
[----:B------:R4:W-:Y:S04]  /*b160*/  STL [R1+0x618], R3 ;  /* 0x0006180301007387 */ /* 0x0009e80000100800 */
[----:B------:R-:W3:Y:S01]  /*b170*/  LDL.LU R151, [R1+0x72c] ;  /* 0x00072c0001977983 */ /* 0x000ee20000300800 */
[----:B-1----:R-:W-:-:S02]  /*b180*/  IADD3 R2, P0, R28, UR8, RZ ;  /* 0x000000081c027c10 */ /* 0x002fc4000ff1e0ff */
[----:B----4-:R-:W-:-:S03]  /*b190*/  IADD3.X R0, R7, UR9, RZ, P5, !PT ;  /* 0x0000000907007c10 */ /* 0x010fc6000affe4ff */
[----:B------:R1:W-:Y:S01]  /*b1a0*/  STL [R1+0x64c], R2 ;  /* 0x00064c0201007387 */ /* 0x0003e20000100800 */
[----:B------:R-:W-:-:S03]  /*b1b0*/  IADD3.X R3, R8, UR9, RZ, P4, !PT ;  /* 0x0000000908037c10 */ /* 0x000fc6000a7fe4ff */
[----:B------:R4:W-:Y:S01]  /*b1c0*/  STL [R1+0x620], R0 ;  /* 0x0006200001007387 */ /* 0x0009e20000100800 */
[----:B-1----:R-:W-:-:S03]  /*b1d0*/  IADD3.X R2, R12, UR9, RZ, P3, !PT ;  /* 0x000000090c027c10 */ /* 0x002fc60009ffe4ff */
[----:B------:R-:W-:Y:S01]  /*b1e0*/  STL [R1+0x628], R3 ;  /* 0x0006280301007387 */ /* 0x000fe20000100800 */
[----:B----4-:R-:W-:-:S03]  /*b1f0*/  IADD3.X R0, R13, UR9, RZ, P2, !PT ;  /* 0x000000090d007c10 */ /* 0x010fc600097fe4ff */
[----:B------:R1:W-:Y:S01]  /*b200*/  STL [R1+0x630], R2 ;  /* 0x0006300201007387 */ /* 0x0003e20000100800 */
[----:B------:R-:W-:-:S03]  /*b210*/  VIADD R145, R145, 0xffffffc0 ;  /* 0xffffffc091917836 */ /* 0x000fc60000000000 */
[----:B------:R4:W-:Y:S04]  /*b220*/  STL [R1+0x638], R0 ;  /* 0x0006380001007387 */ /* 0x0009e80000100800 */
[----:B------:R-:W3:Y:S01]  /*b230*/  LDL.LU R142, [R1+0x730] ;  /* 0x00073000018e7983 */ /* 0x000ee20000300800 */
[----:B-1----:R-:W-:Y:S02]  /*b240*/  IADD3.X R2, R15, UR9, RZ, P1, !PT ;  /* 0x000000090f027c10 */ /* 0x002fe40008ffe4ff */
[----:B----4-:R-:W-:-:S03]  /*b250*/  IADD3.X R0, R24, UR9, RZ, P0, !PT ;  /* 0x0000000918007c10 */ /* 0x010fc600087fe4ff */
[----:B------:R-:W-:Y:S01]  /*b260*/  STL [R1+0x640], R2 ;  /* 0x0006400201007387 */ /* 0x000fe20000100800 */
[----:B------:R-:W-:-:S03]  /*b270*/  IMAD.MOV.U32 R7, RZ, RZ, R145 ;  /* 0x000000ffff077224 */ /* 0x000fc600078e0091 */
[----:B------:R-:W4:Y:S04]  /*b280*/  LDL.LU R143, [R1+0x734] ;  /* 0x00073400018f7983 */ /* 0x000f280000300800 */
[----:B------:R-:W-:Y:S04]  /*b290*/  STL [R1+0x648], R0 ;  /* 0x0006480001007387 */ /* 0x000fe80000100800 */
[----:B------:R-:W4:Y:S04]  /*b2a0*/  LDL.LU R144, [R1+0x738] ;  /* 0x0007380001907983 */ /* 0x000f280000300800 */
[----:B------:R-:W4:Y:S01]  /*b2b0*/  LDL.LU R145, [R1+0x740] ;  /* 0x0007400001917983 */ /* 0x000f220000300800 */
[----:B--2---:R-:W-:Y:S01]  /*b2c0*/  SHF.R.S32.HI R8, RZ, 0x1f, R146 ;  /* 0x0000001fff087819 */ /* 0x004fe20000011492 */
[----:B------:R-:W-:-:S03]  /*b2d0*/  IMAD.SHL.U32 R136, R146, 0x4, RZ ;  /* 0x0000000492887824 */ /* 0x000fc600078e00ff */
[----:B------:R-:W-:Y:S02]  /*b2e0*/  SHF.L.U64.HI R8, R146, 0x2, R8 ;  /* 0x0000000292087819 */ /* 0x000fe40000010208 */
[----:B------:R-:W2:Y:S01]  /*b2f0*/  LDL.LU R146, [R1+0x744] ;  /* 0x0007440001927983 */ /* 0x000ea20000300800 */
[----:B------:R-:W-:Y:S01]  /*b300*/  SHF.R.S32.HI R12, RZ, 0x1f, R147 ;  /* 0x0000001fff0c7819 */ /* 0x000fe20000011493 */
        /* <DEDUP_REMOVED lines=11> */
[----:B---3--:R-:W-:Y:S01]  /*b3c0*/  SHF.R.S32.HI R108, RZ, 0x1f, R150 ;  /* 0x0000001fff6c7819 */ /* 0x008fe20000011496 */
[----:B------:R-:W-:-:S03]  /*b3d0*/  IMAD.SHL.U32 R140, R150, 0x4, RZ ;  /* 0x00000004968c7824 */ /* 0x000fc600078e00ff */
[----:B------:R-:W-:Y:S02]  /*b3e0*/  SHF.L.U64.HI R108, R150, 0x2, R108 ;  /* 0x00000002966c7819 */ /* 0x000fe4000001026c */
[----:B------:R-:W3:Y:S01]  /*b3f0*/  LDL.LU R150, [R1+0x754] ;  /* 0x0007540001967983 */ /* 0x000ee20000300800 */
[----:B------:R-:W-:Y:S01]  /*b400*/  SHF.R.S32.HI R109, RZ, 0x1f, R151 ;  /* 0x0000001fff6d7819 */ /* 0x000fe20000011497 */
[----:B------:R-:W-:-:S03]  /*b410*/  IMAD.SHL.U32 R141, R151, 0x4, RZ ;  /* 0x00000004978d7824 */ /* 0x000fc600078e00ff */
[----:B------:R-:W-:Y:S02]  /*b420*/  SHF.L.U64.HI R109, R151, 0x2, R109 ;  /* 0x00000002976d7819 */ /* 0x000fe4000001026d */
[----:B------:R-:W3:Y:S04]  /*b430*/  LDL.LU R151, [R1+0x758] ;  /* 0x0007580001977983 */ /* 0x000ee80000300800 */
[----:B------:R-:W4:Y:S04]  /*b440*/  LDL.LU R131, [R1+0x75c] ;  /* 0x00075c0001837983 */ /* 0x000f280000300800 */
[----:B------:R-:W3:Y:S04]  /*b450*/  LDL.LU R123, [R1+0x760] ;  /* 0x00076000017b7983 */ /* 0x000ee80000300800 */
        /* <DEDUP_REMOVED lines=8> */
[----:B------:R-:W3:Y:S01]  /*b4e0*/  LDL.LU R133, [R1+0x784] ;  /* 0x0007840001857983 */ /* 0x000ee20000300800 */
[----:B----4-:R-:W-:Y:S01]  /*b4f0*/  SHF.R.S32.HI R120, RZ, 0x1f, R131 ;  /* 0x0000001fff787819 */ /* 0x010fe20000011483 */
[----:B------:R-:W-:-:S03]  /*b500*/  IMAD.SHL.U32 R17, R131, 0x4, RZ ;  /* 0x0000000483117824 */ /* 0x000fc600078e00ff */
[----:B------:R-:W-:Y:S02]  /*b510*/  SHF.L.U64.HI R120, R131, 0x2, R120 ;  /* 0x0000000283787819 */ /* 0x000fe40000010278 */
[----:B------:R-:W4:Y:S04]  /*b520*/  LDL.LU R131, [R1+0x788] ;  /* 0x0007880001837983 */ /* 0x000f280000300800 */
[----:B------:R-:W4:Y:S04]  /*b530*/  LDL.LU R105, [R1+0x78c] ;  /* 0x00078c0001697983 */ /* 0x000f280000300800 */
[----:B------:R-:W2:Y:S04]  /*b540*/  LDL.LU R106, [R1+0x73c] ;  /* 0x00073c00016a7983 */ /* 0x000ea80000300800 */
[----:B------:R-:W2:Y:S04]  /*b550*/  LDL R16, [R1+0x650] ;  /* 0x0006500001107983 */ /* 0x000ea80000100800 */
[----:B------:R-:W3:Y:S01]  /*b560*/  LDL R11, [R1+0x654] ;  /* 0x00065400010b7983 */ /* 0x000ee20000100800 */
[----:B--2---:R-:W-:-:S02]  /*b570*/  IADD3 R15, P1, R106, R16, RZ ;  /* 0x000000106a0f7210 */ /* 0x004fc40007f3e0ff */
[----:B---3--:R-:W-:-:S03]  /*b580*/  IADD3 R3, P0, R106, R11, RZ ;  /* 0x0000000b6a037210 */ /* 0x008fc60007f1e0ff */
[----:B------:R-:W-:Y:S04]  /*b590*/  STL [R1+0x678], R15 ;  /* 0x0006780f01007387 */ /* 0x000fe80000100800 */
[----:B------:R1:W-:Y:S04]  /*b5a0*/  STL [R1+0x670], R3 ;  /* 0x0006700301007387 */ /* 0x0003e80000100800 */
[----:B------:R-:W-:Y:S04]  /*b5b0*/  STL [R1+0x400], RZ ;  /* 0x000400ff01007387 */ /* 0x000fe80000100800 */
        /* <DEDUP_REMOVED lines=255> */
[----:B------:R-:W-:Y:S04]  /*c5b0*/  STL [R1], RZ ;  /* 0x000000ff01007387 */ /* 0x000fe80000100800 */
        /* <DEDUP_REMOVED lines=118> */
[----:B------:R-:W-:Y:S01]  /*cd20*/  STL [R1+0x1dc], RZ ;  /* 0x0001dcff01007387 */ /* 0x000fe20000100800 */
[----:B-1----:R-:W-:-:S03]  /*cd30*/  IADD3 R3, P2, R136, R16, RZ ;  /* 0x0000001088037210 */ /* 0x002fc60007f5e0ff */
        /* <DEDUP_REMOVED lines=8> */
[----:B------:R1:W-:Y:S04]  /*cdc0*/  STL [R1+0x858], R3 ;  /* 0x0008580301007387 */ /* 0x0003e80000100800 */
[----:B-1----:R-:W2:Y:S01]  /*cdd0*/  LDL.LU R3, [R1+0x8d8] ;  /* 0x0008d80001037983 */ /* 0x002ea20000300800 */
[----:B------:R-:W-:-:S05]  /*cde0*/  IADD3 R136, P3, R11, R136, RZ ;  /* 0x000000880b887210 */ /* 0x000fca0007f7e0ff */
[----:B------:R1:W-:Y:S02]  /*cdf0*/  STL [R1+0x850], R136 ;  /* 0x0008508801007387 */ /* 0x0003e40000100800 */
[----:B-1----:R-:W-:-:S05]  /*ce00*/  IADD3 R136, P4, R137, R16, RZ ;  /* 0x0000001089887210 */ /* 0x002fca0007f9e0ff */
[----:B------:R1:W-:Y:S02]  /*ce10*/  STL [R1+0x848], R136 ;  /* 0x0008488801007387 */ /* 0x0003e40000100800 */
[----:B-1----:R-:W-:Y:S01]  /*ce20*/  IADD3 R136, P5, R137, R11, RZ ;  /* 0x0000000b89887210 */ /* 0x002fe20007fbe0ff */
[----:B------:R-:W-:-:S04]  /*ce30*/  IMAD.X R137, R8, 0x1, R9, P2 ;  /* 0x0000000108897824 */ /* 0x000fc800010e0609 */
[----:B------:R1:W-:Y:S04]  /*ce40*/  STL [R1+0x840], R136 ;  /* 0x0008408801007387 */ /* 0x0003e80000100800 */
[----:B------:R2:W-:Y:S01]  /*ce50*/  STL [R1+0x854], R137 ;  /* 0x0008548901007387 */ /* 0x0005e20000100800 */
[----:B-1----:R-:W-:-:S05]  /*ce60*/  IADD3 R136, P2, R138, R16, RZ ;  /* 0x000000108a887210 */ /* 0x002fca0007f5e0ff */
[----:B------:R1:W-:Y:S01]  /*ce70*/  STL [R1+0x838], R136 ;  /* 0x0008388801007387 */ /* 0x0003e20000100800 */
[----:B------:R-:W-:-:S04]  /*ce80*/  SHF.R.S32.HI R110, RZ, 0x1f, R142 ;  /* 0x0000001fff6e7819 */ /* 0x000fc8000001148e */
[C---:B------:R-:W-:Y:S01]  /*ce90*/  SHF.L.U64.HI R110, R142.reuse, 0x2, R110 ;  /* 0x000000028e6e7819 */ /* 0x040fe2000001026e */
[----:B------:R-:W-:Y:S01]  /*cea0*/  IMAD.SHL.U32 R142, R142, 0x4, RZ ;  /* 0x000000048e8e7824 */ /* 0x000fe200078e00ff */
        /* <DEDUP_REMOVED lines=26> */
[----:B------:R-:W-:Y:S02]  /*d050*/  IMAD.SHL.U32 R151, R151, 0x4, RZ ;  /* 0x0000000497977824 */ /* 0x000fe400078e00ff */
[----:B------:R-:W-:Y:S02]  /*d060*/  IMAD.SHL.U32 R156, R123, 0x4, RZ ;  /* 0x000000047b9c7824 */ /* 0x000fe400078e00ff */
[----:B------:R-:W-:Y:S01]  /*d070*/  IMAD.SHL.U32 R154, R124, 0x4, RZ ;  /* 0x000000047c9a7824 */ /* 0x000fe200078e00ff */
[----:B------:R-:W-:Y:S01]  /*d080*/  SHF.R.S32.HI R121, RZ, 0x1f, R123 ;  /* 0x0000001fff797819 */ /* 0x000fe2000001147b */
[----:B------:R-:W-:-:S03]  /*d090*/  IMAD.SHL.U32 R152, R125, 0x4, RZ ;  /* 0x000000047d987824 */ /* 0x000fc600078e00ff */
[----:B------:R-:W-:Y:S02]  /*d0a0*/  SHF.L.U64.HI R121, R123, 0x2, R121 ;  /* 0x000000027b797819 */ /* 0x000fe40000010279 */
        /* <DEDUP_REMOVED lines=8> */
[----:B------:R-:W-:Y:S01]  /*d130*/  SHF.L.U64.HI R124, R126, 0x2, R124 ;  /* 0x000000027e7c7819 */ /* 0x000fe2000001027c */
[----:B--2---:R-:W-:Y:S01]  /*d140*/  IMAD.X R137, R3, 0x1, R8, P3 ;  /* 0x0000000103897824 */ /* 0x004fe200018e0608 */
[----:B-1----:R-:W-:Y:S01]  /*d150*/  IADD3 R136, P3, R138, R11, RZ ;  /* 0x0000000b8a887210 */ /* 0x002fe20007f7e0ff */
[----:B------:R-:W-:-:S03]  /*d160*/  IMAD.X R8, R12, 0x1, R9, P4 ;  /* 0x000000010c087824 */ /* 0x000fc600020e0609 */
[----:B------:R1:W-:Y:S04]  /*d170*/  STL [R1+0x84c], R137 ;  /* 0x00084c8901007387 */ /* 0x0003e80000100800 */
[----:B------:R2:W-:Y:S04]  /*d180*/  STL [R1+0x830], R136 ;  /* 0x0008308801007387 */ /* 0x0005e80000100800 */
[----:B------:R3:W-:Y:S01]  /*d190*/  STL [R1+0x844], R8 ;  /* 0x0008440801007387 */ /* 0x0007e20000100800 */
[----:B-1----:R-:W-:Y:S01]  /*d1a0*/  IADD3 R137, P4, R139, R16, RZ ;  /* 0x000000108b897210 */ /* 0x002fe20007f9e0ff */
[----:B--2---:R-:W-:-:S04]  /*d1b0*/  IMAD.X R136, R12, 0x1, R3, P5 ;  /* 0x000000010c887824 */ /* 0x004fc800028e0603 */
[----:B------:R-:W-:Y:S01]  /*d1c0*/  STL [R1+0x828], R137 ;  /* 0x0008288901007387 */ /* 0x000fe20000100800 */
[----:B---3--:R-:W-:Y:S01]  /*d1d0*/  IADD3 R8, P5, R139, R11, RZ ;  /* 0x0000000b8b087210 */ /* 0x008fe20007fbe0ff */
[----:B------:R-:W-:Y:S02]  /*d1e0*/  IMAD.X R12, R13, 0x1, R9, P2 ;  /* 0x000000010d0c7824 */ /* 0x000fe400010e0609 */
[----:B------:R1:W-:Y:S04]  /*d1f0*/  STL [R1+0x83c], R136 ;  /* 0x00083c8801007387 */ /* 0x0003e80000100800 */
[----:B------:R2:W-:Y:S01]  /*d200*/  STL [R1+0x820], R8 ;  /* 0x0008200801007387 */ /* 0x0005e20000100800 */
[----:B-1----:R-:W-:-:S03]  /*d210*/  IADD3 R136, P2, R140, R16, RZ ;  /* 0x000000108c887210 */ /* 0x002fc60007f5e0ff */
[----:B------:R1:W-:Y:S01]  /*d220*/  STL [R1+0x834], R12 ;  /* 0x0008340c01007387 */ /* 0x0003e20000100800 */
[----:B--2---:R-:W-:-:S03]  /*d230*/  IMAD.X R8, R13, 0x1, R3, P3 ;  /* 0x000000010d087824 */ /* 0x004fc600018e0603 */
[----:B------:R-:W-:Y:S01]  /*d240*/  STL [R1+0x818], R136 ;  /* 0x0008188801007387 */ /* 0x000fe20000100800 */
[----:B------:R-:W-:-:S03]  /*d250*/  IMAD.X R13, R107, 0x1, R9, P4 ;  /* 0x000000016b0d7824 */ /* 0x000fc600020e0609 */
[----:B------:R2:W-:Y:S01]  /*d260*/  STL [R1+0x82c], R8 ;  /* 0x00082c0801007387 */ /* 0x0005e20000100800 */
[----:B-1----:R-:W-:-:S05]  /*d270*/  IADD3 R12, P3, R140, R11, RZ ;  /* 0x0000000b8c0c7210 */ /* 0x002fca0007f7e0ff */
[----:B------:R1:W-:Y:S01]  /*d280*/  STL [R1+0x810], R12 ;  /* 0x0008100c01007387 */ /* 0x0003e20000100800 */
[----:B--2---:R-:W-:-:S03]  /*d290*/  IADD3 R8, P4, R141, R16, RZ ;  /* 0x000000108d087210 */ /* 0x004fc60007f9e0ff */
[----:B------:R2:W-:Y:S04]  /*d2a0*/  STL [R1+0x824], R13 ;  /* 0x0008240d01007387 */ /* 0x0005e80000100800 */
[----:B------:R3:W-:Y:S01]  /*d2b0*/  STL [R1+0x808], R8 ;  /* 0x0008080801007387 */ /* 0x0007e20000100800 */
[----:B-1----:R-:W-:Y:S01]  /*d2c0*/  IMAD.X R12, R107, 0x1, R3, P5 ;  /* 0x000000016b0c7824 */ /* 0x002fe200028e0603 */
[----:B--2---:R-:W-:-:S04]  /*d2d0*/  IADD3 R13, P5, R141, R11, RZ ;  /* 0x0000000b8d0d7210 */ /* 0x004fc80007fbe0ff */
[----:B------:R1:W-:Y:S01]  /*d2e0*/  STL [R1+0x81c], R12 ;  /* 0x00081c0c01007387 */ /* 0x0003e20000100800 */
[----:B---3--:R-:W-:-:S03]  /*d2f0*/  IMAD.X R8, R108, 0x1, R9, P2 ;  /* 0x000000016c087824 */ /* 0x008fc600010e0609 */
[----:B------:R2:W-:Y:S04]  /*d300*/  STL [R1+0x800], R13 ;  /* 0x0008000d01007387 */ /* 0x0005e80000100800 */
[----:B------:R3:W-:Y:S01]  /*d310*/  STL [R1+0x814], R8 ;  /* 0x0008140801007387 */ /* 0x0007e20000100800 */
[----:B-1----:R-:W-:Y:S01]  /*d320*/  IADD3 R12, P2, R142, R16, RZ ;  /* 0x000000108e0c7210 */ /* 0x002fe20007f5e0ff */
[----:B--2---:R-:W-:-:S04]  /*d330*/  IMAD.X R13, R108, 0x1, R3, P3 ;  /* 0x000000016c0d7824 */ /* 0x004fc800018e0603 */
[----:B------:R1:W-:Y:S01]  /*d340*/  STL [R1+0x7f8], R12 ;  /* 0x0007f80c01007387 */ /* 0x0003e20000100800 */
[----:B---3--:R-:W-:-:S03]  /*d350*/  IADD3 R8, P3, R142, R11, RZ ;  /* 0x0000000b8e087210 */ /* 0x008fc60007f7e0ff */
        /* <DEDUP_REMOVED lines=78> */
[----:B------:R-:W-:Y:S01]  /*d840*/  STL [R1+0x758], R13 ;  /* 0x0007580d01007387 */ /* 0x000fe20000100800 */
[----:B-1----:R-:W-:-:S03]  /*d850*/  IADD3 R12, P3, R17, R11, RZ ;  /* 0x0000000b110c7210 */ /* 0x002fc60007f7e0ff */
[----:B------:R1:W5:Y:S04]  /*d860*/  LDL.LU R17, [R1+0x8d4] ;  /* 0x0008d40001117983 */ /* 0x0003680000300800 */
[----:B------:R2:W-:Y:S04]  /*d870*/  STL [R1+0x76c], R8 ;  /* 0x00076c0801007387 */ /* 0x0005e80000100800 */
[----:B------:R3:W-:Y:S01]  /*d880*/  STL [R1+0x750], R12 ;  /* 0x0007500c01007387 */ /* 0x0007e20000100800 */
[C---:B--2---:R-:W-:Y:S01]  /*d890*/  IMAD.X R8, R119.reuse, 0x1, R9, P4 ;  /* 0x0000000177087824 */ /* 0x044fe200020e0609 */
[----:B------:R-:W-:Y:S01]  /*d8a0*/  IADD3 R13, P4, R156, R16, RZ ;  /* 0x000000109c0d7210 */ /* 0x000fe20007f9e0ff */
[----:B---3--:R-:W-:-:S03]  /*d8b0*/  IMAD.X R12, R119, 0x1, R3, P5 ;  /* 0x00000001770c7824 */ /* 0x008fc600028e0603 */
[----:B------:R2:W-:Y:S04]  /*d8c0*/  STL [R1+0x764], R8 ;  /* 0x0007640801007387 */ /* 0x0005e80000100800 */
[----:B------:R-:W-:Y:S01]  /*d8d0*/  STL [R1+0x748], R13 ;  /* 0x0007480d01007387 */ /* 0x000fe20000100800 */
[----:B--2---:R-:W-:-:S03]  /*d8e0*/  IADD3 R8, P5, R156, R11, RZ ;  /* 0x0000000b9c087210 */ /* 0x004fc60007fbe0ff */
[----:B------:R1:W5:Y:S04]  /*d8f0*/  LDL.LU R156, [R1+0x8d0] ;  /* 0x0008d000019c7983 */ /* 0x0003680000300800 */
[----:B------:R2:W-:Y:S04]  /*d900*/  STL [R1+0x75c], R12 ;  /* 0x00075c0c01007387 */ /* 0x0005e80000100800 */
[----:B------:R3:W-:Y:S01]  /*d910*/  STL [R1+0x740], R8 ;  /* 0x0007400801007387 */ /* 0x0007e20000100800 */
[----:B--2---:R-:W-:Y:S01]  /*d920*/  IMAD.X R12, R120, 0x1, R9, P2 ;  /* 0x00000001780c7824 */ /* 0x004fe200010e0609 */
        /* <DEDUP_REMOVED lines=29> */
[----:B------:R2:W-:Y:S01]  /*db00*/  STL [R1+0x724], R8 ;  /* 0x0007240801007387 */ /* 0x0005e20000100800 */
[----:B------:R-:W-:-:S03]  /*db10*/  SHF.R.S32.HI R125, RZ, 0x1f, R127 ;  /* 0x0000001fff7d7819 */ /* 0x000fc6000001147f */
[----:B------:R-:W-:Y:S01]  /*db20*/  STL [R1+0x708], R13 ;  /* 0x0007080d01007387 */ /* 0x000fe20000100800 */
[----:B--2---:R-:W-:-:S03]  /*db30*/  IADD3 R8, P5, R20, R11, RZ ;  /* 0x0000000b14087210 */ /* 0x004fc60007fbe0ff */
[----:B------:R1:W5:Y:S04]  /*db40*/  LDL.LU R20, [R1+0x8c0] ;  /* 0x0008c00001147983 */ /* 0x0003680000300800 */
[----:B------:R2:W-:Y:S01]  /*db50*/  STL [R1+0x71c], R12 ;  /* 0x00071c0c01007387 */ /* 0x0005e20000100800 */
[----:B------:R-:W-:-:S03]  /*db60*/  SHF.L.U64.HI R125, R127, 0x2, R125 ;  /* 0x000000027f7d7819 */ /* 0x000fc6000001027d */
[----:B------:R3:W-:Y:S01]  /*db70*/  STL [R1+0x700], R8 ;  /* 0x0007000801007387 */ /* 0x0007e20000100800 */
[----:B------:R-:W-:Y:S02]  /*db80*/  IMAD.SHL.U32 R0, R129, 0x4, RZ ;  /* 0x0000000481007824 */ /* 0x000fe400078e00ff */
[----:B--2---:R-:W-:Y:S01]  /*db90*/  IMAD.X R12, R124, 0x1, R9, P2 ;  /* 0x000000017c0c7824 */ /* 0x004fe200010e0609 */
        /* <DEDUP_REMOVED lines=30> */
[----:B------:R-:W2:Y:S04]  /*dd80*/  LDL.LU R14, [R1+0x8b4] ;  /* 0x0008b400010e7983 */ /* 0x000ea80000300800 */
[----:B------:R3:W-:Y:S01]  /*dd90*/  STL [R1+0x6ec], R8 ;  /* 0x0006ec0801007387 */ /* 0x0007e20000100800 */
[----:B------:R-:W-:-:S03]  /*dda0*/  SHF.L.U64.HI R128, R130, 0x2, R128 ;  /* 0x0000000282807819 */ /* 0x000fc60000010280 */
[----:B------:R4:W-:Y:S01]  /*ddb0*/  STL [R1+0x6d0], R12 ;  /* 0x0006d00c01007387 */ /* 0x0009e20000100800 */
[----:B------:R-:W-:Y:S02]  /*ddc0*/  IMAD.SHL.U32 R135, R133, 0x4, RZ ;  /* 0x0000000485877824 */ /* 0x000fe400078e00ff */
[C---:B---3--:R-:W-:Y:S01]  /*ddd0*/  IMAD.X R8, R127.reuse, 0x1, R9, P4 ;  /* 0x000000017f087824 */ /* 0x048fe200020e0609 */
[----:B------:R-:W-:Y:S01]  /*dde0*/  IADD3 R13, P4, R2, R16, RZ ;  /* 0x00000010020d7210 */ /* 0x000fe20007f9e0ff */
[----:B----4-:R-:W-:-:S03]  /*ddf0*/  IMAD.X R12, R127, 0x1, R3, P5 ;  /* 0x000000017f0c7824 */ /* 0x010fc600028e0603 */
[----:B------:R3:W-:Y:S01]  /*de00*/  STL [R1+0x6e4], R8 ;  /* 0x0006e40801007387 */ /* 0x0007e20000100800 */
[----:B------:R-:W-:-:S03]  /*de10*/  SHF.R.S32.HI R129, RZ, 0x1f, R132 ;  /* 0x0000001fff817819 */ /* 0x000fc60000011484 */
[----:B------:R-:W-:Y:S01]  /*de20*/  STL [R1+0x6c8], R13 ;  /* 0x0006c80d01007387 */ /* 0x000fe20000100800 */
[----:B---3--:R-:W-:-:S03]  /*de30*/  IADD3 R8, P5, R2, R11, RZ ;  /* 0x0000000b02087210 */ /* 0x008fc60007fbe0ff */
[----:B------:R1:W5:Y:S04]  /*de40*/  LDL.LU R2, [R1+0x8b0] ;  /* 0x0008b00001027983 */ /* 0x0003680000300800 */
        /* <DEDUP_REMOVED lines=11> */
[----:B------:R-:W3:Y:S04]  /*df00*/  LDL.LU R135, [R1+0x8ac] ;  /* 0x0008ac0001877983 */ /* 0x000ee80000300800 */
[----:B------:R4:W-:Y:S01]  /*df10*/  STL [R1+0x6cc], R8 ;  /* 0x0006cc0801007387 */ /* 0x0009e20000100800 */
[----:B------:R-:W-:-:S03]  /*df20*/  SHF.L.U64.HI R130, R133, 0x2, R130 ;  /* 0x0000000285827819 */ /* 0x000fc60000010282 */
[----:B------:R1:W-:Y:S01]  /*df30*/  STL [R1+0x6b0], R12 ;  /* 0x0006b00c01007387 */ /* 0x0003e20000100800 */
[----:B------:R-:W-:Y:S02]  /*df40*/  IMAD.SHL.U32 R134, R131, 0x4, RZ ;  /* 0x0000000483867824 */ /* 0x000fe400078e00ff */
[C---:B----4-:R-:W-:Y:S01]  /*df50*/  IMAD.X R8, R129.reuse, 0x1, R9, P4 ;  /* 0x0000000181087824 */ /* 0x050fe200020e0609 */
[----:B------:R-:W-:Y:S01]  /*df60*/  IADD3 R13, P4, R4, R16, RZ ;  /* 0x00000010040d7210 */ /* 0x000fe20007f9e0ff */
[----:B-1----:R-:W-:-:S03]  /*df70*/  IMAD.X R12, R129, 0x1, R3, P5 ;  /* 0x00000001810c7824 */ /* 0x002fc600028e0603 */
[----:B------:R1:W-:Y:S04]  /*df80*/  STL [R1+0x6c4], R8 ;  /* 0x0006c40801007387 */ /* 0x0003e80000100800 */
[----:B------:R-:W-:Y:S01]  /*df90*/  STL [R1+0x6a8], R13 ;  /* 0x0006a80d01007387 */ /* 0x000fe20000100800 */
[----:B-1----:R-:W-:-:S03]  /*dfa0*/  IADD3 R8, P5, R4, R11, RZ ;  /* 0x0000000b04087210 */ /* 0x002fc60007fbe0ff */
[----:B------:R1:W5:Y:S04]  /*dfb0*/  LDL.LU R4, [R1+0x8a8] ;  /* 0x0008a80001047983 */ /* 0x0003680000300800 */
[----:B------:R4:W-:Y:S04]  /*dfc0*/  STL [R1+0x6bc], R12 ;  /* 0x0006bc0c01007387 */ /* 0x0009e80000100800 */
[----:B------:R1:W-:Y:S01]  /*dfd0*/  STL [R1+0x6a0], R8 ;  /* 0x0006a00801007387 */ /* 0x0003e20000100800 */
[----:B----4-:R-:W-:Y:S01]  /*dfe0*/  IMAD.X R12, R130, 0x1, R9, P2 ;  /* 0x00000001820c7824 */ /* 0x010fe200010e0609 */
[----:B------:R-:W-:Y:S01]  /*dff0*/  IADD3 R13, P2, R134, R16, RZ ;  /* 0x00000010860d7210 */ /* 0x000fe20007f5e0ff */
[----:B-1----:R-:W-:-:S03]  /*e000*/  IMAD.X R8, R130, 0x1, R3, P3 ;  /* 0x0000000182087824 */ /* 0x002fc600018e0603 */
[----:B------:R1:W-:Y:S04]  /*e010*/  STL [R1+0x6b4], R12 ;  /* 0x0006b40c01007387 */ /* 0x0003e80000100800 */
[----:B------:R-:W-:Y:S01]  /*e020*/  STL [R1+0x698], R13 ;  /* 0x0006980d01007387 */ /* 0x000fe20000100800 */
[----:B-1----:R-:W-:-:S03]  /*e030*/  IADD3 R12, P3, R134, R11, RZ ;  /* 0x0000000b860c7210 */ /* 0x002fc60007f7e0ff */
[----:B------:R-:W4:Y:S01]  /*e040*/  LDL.LU R134, [R1+0x8a4] ;  /* 0x0008a40001867983 */ /* 0x000f220000300800 */
[----:B------:R-:W-:-:S04]  /*e050*/  SHF.R.S32.HI R132, RZ, 0x1f, R131 ;  /* 0x0000001fff847819 */ /* 0x000fc80000011483 */
[----:B------:R-:W-:Y:S02]  /*e060*/  SHF.L.U64.HI R132, R131, 0x2, R132 ;  /* 0x0000000283847819 */ /* 0x000fe40000010284 */
[----:B------:R-:W-:-:S04]  /*e070*/  SHF.R.S32.HI R131, RZ, 0x1f, R106 ;  /* 0x0000001fff837819 */ /* 0x000fc8000001146a */
[----:B------:R-:W-:Y:S01]  /*e080*/  SHF.L.U64.HI R131, R106, 0x2, R131 ;  /* 0x000000026a837819 */ /* 0x000fe20000010283 */
[----:B------:R-:W-:Y:S01]  /*e090*/  IMAD.SHL.U32 R10, R105, 0x4, RZ ;  /* 0x00000004690a7824 */ /* 0x000fe200078e00ff */
[----:B------:R1:W-:Y:S04]  /*e0a0*/  STL [R1+0x6ac], R8 ;  /* 0x0006ac0801007387 */ /* 0x0003e80000100800 */
[----:B------:R1:W-:Y:S02]  /*e0b0*/  STL [R1+0x690], R12 ;  /* 0x0006900c01007387 */ /* 0x0003e40000100800 */
[----:B-1----:R-:W-:Y:S01]  /*e0c0*/  IMAD.X R8, R131, 0x1, R9, P4 ;  /* 0x0000000183087824 */ /* 0x002fe200020e0609 */
[----:B------:R-:W-:Y:S02]  /*e0d0*/  SHF.R.S32.HI R133, RZ, 0x1f, R105 ;  /* 0x0000001fff857819 */ /* 0x000fe40000011469 */
[----:B------:R-:W-:-:S02]  /*e0e0*/  IADD3 R12, P4, R10, R16, RZ ;  /* 0x000000100a0c7210 */ /* 0x000fc40007f9e0ff */
[----:B------:R1:W-:Y:S01]  /*e0f0*/  STL [R1+0x6a4], R8 ;  /* 0x0006a40801007387 */ /* 0x0003e20000100800 */
[----:B------:R-:W-:-:S03]  /*e100*/  SHF.L.U64.HI R133, R105, 0x2, R133 ;  /* 0x0000000269857819 */ /* 0x000fc60000010285 */
[----:B------:R2:W5:Y:S01]  /*e110*/  LDL.LU R16, [R1+0x8a0] ;  /* 0x0008a00001107983 */ /* 0x0005620000300800 */
[----:B------:R-:W-:Y:S02]  /*e120*/  IMAD.X R107, R132, 0x1, R9, P2 ;  /* 0x00000001846b7824 */ /* 0x000fe400010e0609 */
[----:B-1----:R-:W-:Y:S01]  /*e130*/  IMAD.X R8, R131, 0x1, R3, P5 ;  /* 0x0000000183087824 */ /* 0x002fe200028e0603 */
[----:B------:R-:W-:Y:S01]  /*e140*/  IADD3 R13, P5, R10, R11, RZ ;  /* 0x0000000b0a0d7210 */ /* 0x000fe20007fbe0ff */
[----:B------:R-:W-:Y:S04]  /*e150*/  STL [R1+0x688], R12 ;  /* 0x0006880c01007387 */ /* 0x000fe80000100800 */
[----:B------:R1:W5:Y:S04]  /*e160*/  LDL.LU R11, [R1+0x89c] ;  /* 0x00089c00010b7983 */ /* 0x0003680000300800 */
[----:B------:R-:W-:Y:S04]  /*e170*/  STL [R1+0x69c], R8 ;  /* 0x00069c0801007387 */ /* 0x000fe80000100800 */
[----:B------:R1:W5:Y:S04]  /*e180*/  LDL.LU R10, [R1+0x898] ;  /* 0x00089800010a7983 */ /* 0x0003680000300800 */
[----:B------:R1:W-:Y:S04]  /*e190*/  STL [R1+0x680], R13 ;  /* 0x0006800d01007387 */ /* 0x0003e80000100800 */
[----:B------:R1:W-:Y:S02]  /*e1a0*/  STL [R1+0x694], R107 ;  /* 0x0006946b01007387 */ /* 0x0003e40000100800 */
[----:B-1----:R-:W-:Y:S01]  /*e1b0*/  IMAD.X R13, R133, 0x1, R9, P4 ;  /* 0x00000001850d7824 */ /* 0x002fe200020e0609 */
[C---:B------:R-:W-:Y:S01]  /*e1c0*/  SHF.L.U64.HI R5, R6.reuse, 0x2, R5 ;  /* 0x0000000206057819 */ /* 0x040fe20000010205 */
[----:B------:R-:W-:Y:S01]  /*e1d0*/  IMAD.SHL.U32 R6, R6, 0x4, RZ ;  /* 0x0000000406067824 */ /* 0x000fe200078e00ff */
[----:B------:R-:W-:Y:S01]  /*e1e0*/  IADD3.X R19, R19, UR9, RZ, P6, !PT ;  /* 0x0000000913137c10 */ /* 0x000fe2000b7fe4ff */
[----:B------:R-:W-:Y:S01]  /*e1f0*/  IMAD.MOV.U32 R15, RZ, RZ, RZ ;  /* 0x000000ffff0f7224 */ /* 0x000fe200078e00ff */
        /* <DEDUP_REMOVED lines=61> */
[----:B--2---:R-:W-:-:S04]  /*e5d0*/  SHF.R.S32.HI R136, RZ, 0x1f, R14 ;  /* 0x0000001fff887819 */ /* 0x004fc8000001140e */
[----:B------:R-:W-:Y:S01]  /*e5e0*/  SHF.L.U64.HI R12, R14, 0x2, R136 ;  /* 0x000000020e0c7819 */ /* 0x000fe20000010288 */
[----:B------:R-:W-:Y:S01]  /*e5f0*/  IMAD.X R12, R132, 0x1, R3, P3 ;  /* 0x00000001840c7824 */ /* 0x000fe200018e0603 */
[----:B------:R-:W-:Y:S01]  /*e600*/  CS2R R136, SRZ ;  /* 0x0000000000887805 */ /* 0x000fe2000001ff00 */
[----:B------:R-:W-:Y:S01]  /*e610*/  UMOV UR14, 0x1 ;  /* 0x00000001000e7882 */ /* 0x000fe20000000000 */
[----:B------:R-:W-:Y:S01]  /*e620*/  UMOV UR13, 0xffffffff ;  /* 0xffffffff000d7882 */ /* 0x000fe20000000000 */
[----:B---3--:R-:W-:-:S05]  /*e630*/  SHF.R.S32.HI R8, RZ, 0x5, R135 ;  /* 0x00000005ff087819 */ /* 0x008fca0000011487 */
[----:B------:R-:W-:Y:S04]  /*e640*/  STL [R1+0x660], R8 ;  /* 0x0006600801007387 */ /* 0x000fe80000100800 */
[----:B------:R1:W-:Y:S04]  /*e650*/  STL [R1+0x68c], R12 ;  /* 0x00068c0c01007387 */ /* 0x0003e80000100800 */
[----:B------:R4:W-:Y:S01]  /*e660*/  STL [R1+0x684], R13 ;  /* 0x0006840d01007387 */ /* 0x0009e20000100800 */
[----:B-1----:R-:W-:Y:S02]  /*e670*/  IMAD.X R12, R133, 0x1, R3, P5 ;  /* 0x00000001850c7824 */ /* 0x002fe400028e0603 */
[----:B------:R-:W-:Y:S01]  /*e680*/  VIADD R8, R8, 0xfffffffe ;  /* 0xfffffffe08087836 */ /* 0x000fe20000000000 */
[----:B------:R-:W-:Y:S01]  /*e690*/  CS2R R132, SRZ ;  /* 0x0000000000847805 */ /* 0x000fe2000001ff00 */
[----:B----4-:R-:W-:-:S02]  /*e6a0*/  IMAD.X R13, R134, 0x1, R9, P1 ;  /* 0x00000001860d7824 */ /* 0x010fc400008e0609 */
[----:B------:R1:W5:Y:S04]  /*e6b0*/  LDL.LU R9, [R1+0x894] ;  /* 0x0008940001097983 */ /* 0x0003680000300800 */
[----:B------:R2:W-:Y:S02]  /*e6c0*/  STL [R1+0x67c], R12 ;  /* 0x00067c0c01007387 */ /* 0x0005e40000100800 */
[----:B--2---:R-:W-:Y:S02]  /*e6d0*/  IMAD.X R12, R134, 0x1, R3, P0 ;  /* 0x00000001860c7824 */ /* 0x004fe400000e0603 */
[----:B------:R1:W5:Y:S04]  /*e6e0*/  LDL.LU R3, [R1+0x890] ;  /* 0x0008900001037983 */ /* 0x0003680000300800 */
[----:B------:R1:W-:Y:S04]  /*e6f0*/  STL [R1+0x674], R13 ;  /* 0x0006740d01007387 */ /* 0x0003e80000100800 */
[----:B------:R1:W-:Y:S04]  /*e700*/  STL [R1+0x66c], R12 ;  /* 0x00066c0c01007387 */ /* 0x0003e80000100800 */
[----:B------:R1:W-:Y:S01]  /*e710*/  STL [R1+0x870], R8 ;  /* 0x0008700801007387 */ /* 0x0003e20000100800 */
[----:B------:R-:W-:-:S07]  /*e720*/  CS2R R134, SRZ ;  /* 0x0000000000867805 */ /* 0x000fce000001ff00 */
.L_x_1:
[----:B------:R-:W-:Y:S01]  /*e730*/  STL.64 [R1+0xad8], R250 ;  /* 0x000ad8fa01007387 */ /* 0x000fe20000100a00 */
[----:B------:R-:W-:Y:S01]  /*e740*/  UIADD3 UR13, UR13, 0x1, URZ ;  /* 0x000000010d0d7890 */ /* 0x000fe2000fffe03f */
[----:B------:R-:W-:-:S04]  /*e750*/  DEPBAR.LE SB0, 0x2 ;  /* 0x000080800000791a */ /* 0x000fc80000000000 */
[----:B------:R-:W-:Y:S04]  /*e760*/  STL.64 [R1+0xad0], R248 ;  /* 0x000ad0f801007387 */ /* 0x000fe80000100a00 */
        /* <DEDUP_REMOVED lines=45> */
[----:B-----5:R-:W-:Y:S04]  /*ea40*/  STL.64 [R1+0x960], R156 ;  /* 0x0009609c01007387 */ /* 0x020fe80000100a00 */
        /* <DEDUP_REMOVED lines=15> */
[----:B------:R2:W-:Y:S04]  /*eb40*/  STL.64 [R1+0x8e0], R124 ;  /* 0x0008e07c01007387 */ /* 0x0005e80000100a00 */
[----:B--2---:R-:W2:Y:S04]  /*eb50*/  LDL.LU.64 R124, [R1+0x400] ;  /* 0x00040000017c7983 */ /* 0x004ea80000300a00 */
[----:B------:R-:W2:Y:S04]  /*eb60*/  LDL.LU.64 R126, [R1+0x408] ;  /* 0x00040800017e7983 */ /* 0x000ea80000300a00 */
        /* <DEDUP_REMOVED lines=61> */
[----:B------:R-:W2:Y:S01]  /*ef40*/  LDL.LU.64 R250, [R1+0x5f8] ;  /* 0x0005f80001fa7983 */ /* 0x000ea20000300a00 */
[----:B------:R-:W-:Y:S01]  /*ef50*/  UISETP.GT.AND UP0, UPT, UR13, 0x2, UPT ;  /* 0x000000020d00788c */ /* 0x000fe2000bf04270 */
[----:B------:R-:W-:Y:S01]  /*ef60*/  UMOV UR7, 0x40000040 ;  /* 0x4000004000077882 */ /* 0x000fe20000000000 */
[----:B------:R-:W-:Y:S02]  /*ef70*/  BAR.SYNC.DEFER_BLOCKING 0x0 ;  /* 0x0000000000007b1d */ /* 0x000fe40000010000 */
[----:B------:R-:W-:-:S04]  /*ef80*/  USEL UR13, UR13, URZ, !UP0 ;  /* 0x0000003f0d0d7287 */ /* 0x000fc8000c000000 */
[----:B------:R-:W-:Y:S01]  /*ef90*/  ULEA UR4, UR13, UR12, 0xf ;  /* 0x0000000c0d047291 */ /* 0x000fe2000f8e783f */
[----:B------:R-:W-:Y:S03]  /*efa0*/  STL [R1+0x8b8], R14 ;  /* 0x0008b80e01007387 */ /* 0x000fe60000100800 */
[----:B------:R-:W-:Y:S02]  /*efb0*/  UIADD3 UR5, UR4, 0x18000, URZ ;  /* 0x0001800004057890 */ /* 0x000fe4000fffe03f */
[----:B------:R-:W-:Y:S01]  /*efc0*/  USHF.R.U32.HI UR4, URZ, 0x4, UR4 ;  /* 0x000000043f047899 */ /* 0x000fe20008011604 */
[----:B------:R-:W-:Y:S01]  /*efd0*/  STL [R1+0x898], R11 ;  /* 0x0008980b01007387 */ /* 0x000fe20000100800 */
[----:B------:R-:W-:Y:S02]  /*efe0*/  USHF.R.U32.HI UR5, URZ, 0x4, UR5 ;  /* 0x000000043f057899 */ /* 0x000fe40008011605 */
[----:B------:R-:W-:Y:S01]  /*eff0*/  USGXT.U32 UR4, UR4, 0xe ;  /* 0x0000000e0404789a */ /* 0x000fe20008000000 */
[----:B------:R-:W-:Y:S01]  /*f000*/  STL [R1+0x894], R10 ;  /* 0x0008940a01007387 */ /* 0x000fe20000100800 */
[----:B------:R-:W-:-:S02]  /*f010*/  USGXT.U32 UR6, UR5, 0xe ;  /* 0x0000000e0506789a */ /* 0x000fc40008000000 */
[----:B------:R-:W-:Y:S01]  /*f020*/  UIADD3 UR8, UP0, UR4, 0x2, URZ ;  /* 0x0000000204087890 */ /* 0x000fe2000ff1e03f */
[----:B------:R-:W-:Y:S01]  /*f030*/  STL [R1+0x890], R9 ;  /* 0x0008900901007387 */ /* 0x000fe20000100800 */
[----:B------:R-:W-:Y:S01]  /*f040*/  UMOV UR5, 0x40000040 ;  /* 0x4000004000057882 */ /* 0x000fe20000000000 */
[----:B------:R-:W-:Y:S01]  /*f050*/  UIADD3 UR10, UP1, UR6, 0x2, URZ ;  /* 0x00000002060a7890 */ /* 0x000fe2000ff3e03f */
[----:B--2---:R-:W-:-:S06]  /*f060*/  WARPGROUP.ARRIVE ;  /* 0x00000000000079c5 */ /* 0x004fcc0000000000 */
[----:B------:R-:W-:Y:S01]  /*f070*/  HGMMA.64x256x8.F32.TF32 R124, gdesc[UR4], R124, gsb0 ;  /* 0x07e00000047c79f0 */ /* 0x000fe2000800287c */
[----:B------:R-:W-:Y:S01]  /*f080*/  UMOV UR4, URZ ;  /* 0x0000003f00047c82 */ /* 0x000fe20008000000 */
[----:B------:R-:W-:Y:S01]  /*f090*/  UMOV UR5, URZ ;  /* 0x0000003f00057c82 */ /* 0x000fe20008000000 */
[----:B------:R-:W-:Y:S02]  /*f0a0*/  UIADD3.X UR9, UR4, 0x40000040, URZ, UP0, !UPT ;  /* 0x4000004004097890 */ /* 0x000fe400087fe43f */
[----:B------:R-:W-:Y:S02]  /*f0b0*/  UIADD3.X UR11, UR5, 0x40000040, URZ, UP1, !UPT ;  /* 0x40000040050b7890 */ /* 0x000fe40008ffe43f */
[----:B------:R-:W-:Y:S02]  /*f0c0*/  UIADD3.64 UR24, UR8, 0x2, URZ ;  /* 0x0000000208187897 */ /* 0x000fe4000fffe03f */
[----:B------:R-:W-:Y:S02]  /*f0d0*/  UIADD3.64 UR26, UR10, 0x2, URZ ;  /* 0x000000020a1a7897 */ /* 0x000fe4000fffe03f */
[----:B------:R-:W-:-:S02]  /*f0e0*/  UIADD3.64 UR20, UR8, 0x4, URZ ;  /* 0x0000000408147897 */ /* 0x000fc4000fffe03f */
[----:B------:R-:W-:Y:S01]  /*f0f0*/  UIADD3.64 UR22, UR10, 0x4, URZ ;  /* 0x000000040a167897 */ /* 0x000fe2000fffe03f */
[----:B------:R-:W-:Y:S02]  /*f100*/  WARPGROUP.DEPBAR.LE gsb0, 0x0 ;  /* 0x00008000000079c5 */ /* 0x000fe40000010000 */
[----:B------:R-:W-:-:S12]  /*f110*/  WARPGROUP.ARRIVE ;  /* 0x00000000000079c5 */ /* 0x000fd80000000000 */
[----:B------:R-:W-:Y:S03]  /*f120*/  HGMMA.64x256x8.F32.TF32 R124, gdesc[UR8], R124, gsb0 ;  /* 0x07e00000087c79f0 */ /* 0x000fe6000800287c */
[----:B------:R-:W-:Y:S02]  /*f130*/  WARPGROUP.DEPBAR.LE gsb0, 0x0 ;  /* 0x00008000000079c5 */ /* 0x000fe40000010000 */
[----:B------:R-:W-:-:S15]  /*f140*/  WARPGROUP.ARRIVE ;  /* 0x00000000000079c5 */ /* 0x000fde0000000000 */
[----:B------:R-:W-:-:S08]  /*f150*/  NOP ;  /* 0x0000000000007918 */ /* 0x000fd00000000000 */
[----:B------:R-:W-:Y:S03]  /*f160*/  HGMMA.64x256x8.F32.TF32 R124, gdesc[UR24], R124, gsb0 ;  /* 0x07e00000187c79f0 */ /* 0x000fe6000800287c */
[----:B------:R-:W-:Y:S02]  /*f170*/  WARPGROUP.DEPBAR.LE gsb0, 0x0 ;  /* 0x00008000000079c5 */ /* 0x000fe40000010000 */
[----:B------:R-:W-:-:S15]  /*f180*/  WARPGROUP.ARRIVE ;  /* 0x00000000000079c5 */ /* 0x000fde0000000000 */
[----:B------:R-:W-:-:S08]  /*f190*/  NOP ;  /* 0x0000000000007918 */ /* 0x000fd00000000000 */
[----:B------:R-:W-:Y:S03]  /*f1a0*/  HGMMA.64x256x8.F32.TF32 R124, gdesc[UR20], R124, gsb0 ;  /* 0x07e00000147c79f0 */ /* 0x000fe6000800287c */
[----:B------:R-:W-:Y:S02]  /*f1b0*/  WARPGROUP.DEPBAR.LE gsb0, 0x0 ;  /* 0x00008000000079c5 */ /* 0x000fe40000010000 */
[----:B------:R2:W-:Y:S04]  /*f1c0*/  STL.64 [R1+0x400], R124 ;  /* 0x0004007c01007387 */ /* 0x0005e80000100a00 */
        /* <DEDUP_REMOVED lines=63> */
[----:B--2---:R-:W2:Y:S04]  /*f5c0*/  LDL.LU.64 R124, [R1] ;  /* 0x00000000017c7983 */ /* 0x004ea80000300a00 */
[----:B---3--:R-:W3:Y:S04]  /*f5d0*/  LDL.LU.64 R126, [R1+0x8] ;  /* 0x00000800017e7983 */ /* 0x008ee80000300a00 */
[----:B----4-:R-:W4:Y:S04]  /*f5e0*/  LDL.LU.64 R128, [R1+0x10] ;  /* 0x0000100001807983 */ /* 0x010f280000300a00 */
[----:B-1----:R-:W2:Y:S04]  /*f5f0*/  LDL.LU.64 R130, [R1+0x18] ;  /* 0x0000180001827983 */ /* 0x002ea80000300a00 */
[----:B------:R-:W3:Y:S04]  /*f600*/  LDL.LU.64 R132, [R1+0x20] ;  /* 0x0000200001847983 */ /* 0x000ee80000300a00 */
[----:B------:R-:W4:Y:S04]  /*f610*/  LDL.LU.64 R134, [R1+0x28] ;  /* 0x0000280001867983 */ /* 0x000f280000300a00 */
[----:B------:R-:W2:Y:S04]  /*f620*/  LDL.LU.64 R136, [R1+0x30] ;  /* 0x0000300001887983 */ /* 0x000ea80000300a00 */
[----:B------:R-:W3:Y:S04]  /*f630*/  LDL.LU.64 R138, [R1+0x38] ;  /* 0x00003800018a7983 */ /* 0x000ee80000300a00 */
[----:B------:R-:W4:Y:S04]  /*f640*/  LDL.LU.64 R140, [R1+0x40] ;  /* 0x00004000018c7983 */ /* 0x000f280000300a00 */
[----:B------:R-:W2:Y:S04]  /*f650*/  LDL.LU.64 R142, [R1+0x48] ;  /* 0x00004800018e7983 */ /* 0x000ea80000300a00 */
[----:B------:R-:W3:Y:S04]  /*f660*/  LDL.LU.64 R144, [R1+0x50] ;  /* 0x0000500001907983 */ /* 0x000ee80000300a00 */
[----:B------:R-:W4:Y:S04]  /*f670*/  LDL.LU.64 R146, [R1+0x58] ;  /* 0x0000580001927983 */ /* 0x000f280000300a00 */
[----:B------:R-:W2:Y:S04]  /*f680*/  LDL.LU.64 R148, [R1+0x60] ;  /* 0x0000600001947983 */ /* 0x000ea80000300a00 */
[----:B------:R-:W3:Y:S04]  /*f690*/  LDL.LU.64 R150, [R1+0x68] ;  /* 0x0000680001967983 */ /* 0x000ee80000300a00 */
[----:B---3--:R-:W-:Y:S04]  /*f6a0*/  STL.64 [R1+0xcd8], R150 ;  /* 0x000cd89601007387 */ /* 0x008fe80000100a00 */
[----:B--2---:R-:W-:Y:S04]  /*f6b0*/  STL.64 [R1+0xcd0], R148 ;  /* 0x000cd09401007387 */ /* 0x004fe80000100a00 */
[----:B----4-:R-:W-:Y:S04]  /*f6c0*/  STL.64 [R1+0xcc8], R146 ;  /* 0x000cc89201007387 */ /* 0x010fe80000100a00 */
        /* <DEDUP_REMOVED lines=61> */
[----:B-1----:R-:W2:Y:S04]  /*faa0*/  LDL.LU.64 R24, [R1+0x200] ;  /* 0x0002000001187983 */ /* 0x002ea80000300a00 */
        /* <DEDUP_REMOVED lines=63> */
[----:B------:R-:W-:-:S02]  /*fea0*/  UIADD3.64 UR4, UR8, 0x1fe, URZ ;  /* 0x000001fe08047897 */ /* 0x000fc4000fffe03f */
[----:B------:R-:W-:Y:S01]  /*feb0*/  UIADD3.64 UR28, UR8, 0x200, URZ ;  /* 0x00000200081c7897 */ /* 0x000fe2000fffe03f */
[----:B------:R-:W3:Y:S01]  /*fec0*/  LDL.LU.64 R152, [R1+0x70] ;  /* 0x0000700001987983 */ /* 0x000ee20000300a00 */
[----:B------:R-:W-:Y:S01]  /*fed0*/  UMOV UR30, UR10 ;  /* 0x0000000a001e7c82 */ /* 0x000fe20008000000 */
[----:B------:R-:W-:Y:S01]  /*fee0*/  UMOV UR31, UR11 ;  /* 0x0000000b001f7c82 */ /* 0x000fe20008000000 */
[----:B------:R-:W-:Y:S01]  /*fef0*/  UIADD3.64 UR24, UR8, 0x202, URZ ;  /* 0x0000020208187897 */ /* 0x000fe2000fffe03f */
[----:B------:R-:W3:Y:S01]  /*ff00*/  LDL.LU.64 R154, [R1+0x78] ;  /* 0x00007800019a7983 */ /* 0x000ee20000300a00 */
[----:B------:R-:W-:-:S03]  /*ff10*/  UIADD3.64 UR20, UR8, 0x204, URZ ;  /* 0x0000020408147897 */ /* 0x000fc6000fffe03f */
[----:B------:R-:W3:Y:S04]  /*ff20*/  LDL.LU.64 R156, [R1+0x80] ;  /* 0x00008000019c7983 */ /* 0x000ee80000300a00 */
        /* <DEDUP_REMOVED lines=46> */
[----:B------:R-:W3:Y:S01]  /*10210*/  LDL.LU.64 R250, [R1+0x1f8] ;  /* 0x0001f80001fa7983 */ /* 0x000ee20000300a00 */
[----:B--2---:R-:W-:-:S06]  /*10220*/  WARPGROUP.ARRIVE ;  /* 0x00000000000079c5 */ /* 0x004fcc0000000000 */
        /* <DEDUP_REMOVED lines=78> */
[----:B-1----:R-:W3:Y:S04]  /*10710*/  LDL.LU.64 R150, [R1+0xcd8] ;  /* 0x000cd80001967983 */ /* 0x002ee80000300a00 */
        /* <DEDUP_REMOVED lines=13> */
[----:B------:R-:W-:-:S02]  /*107f0*/  UIADD3.64 UR4, UR8, 0x3fe, URZ ;  /* 0x000003fe08047897 */ /* 0x000fc4000fffe03f */
[----:B------:R-:W-:Y:S01]  /*10800*/  UIADD3.64 UR28, UR8, 0x400, URZ ;  /* 0x00000400081c7897 */ /* 0x000fe2000fffe03f */
[----:B------:R-:W2:Y:S01]  /*10810*/  LDL.LU.64 R122, [R1+0xc68] ;  /* 0x000c6800017a7983 */ /* 0x000ea20000300a00 */
[----:B------:R-:W-:Y:S01]  /*10820*/  UMOV UR30, UR10 ;  /* 0x0000000a001e7c82 */ /* 0x000fe20008000000 */
[----:B------:R-:W-:Y:S01]  /*10830*/  UMOV UR31, UR11 ;  /* 0x0000000b001f7c82 */ /* 0x000fe20008000000 */
[----:B------:R-:W-:Y:S01]  /*10840*/  UIADD3.64 UR24, UR8, 0x402, URZ ;  /* 0x0000040208187897 */ /* 0x000fe2000fffe03f */
[----:B------:R-:W2:Y:S01]  /*10850*/  LDL.LU.64 R120, [R1+0xc60] ;  /* 0x000c600001787983 */ /* 0x000ea20000300a00 */
[----:B------:R-:W-:-:S03]  /*10860*/  UIADD3.64 UR20, UR8, 0x404, URZ ;  /* 0x0000040408147897 */ /* 0x000fc6000fffe03f */
        /* <DEDUP_REMOVED lines=48> */
[----:B------:R-:W4:Y:S01]  /*10b70*/  LDL R8, [R1+0x870] ;  /* 0x0008700001087983 */ /* 0x000f220000100800 */
[----:B---3--:R-:W-:-:S06]  /*10b80*/  WARPGROUP.ARRIVE ;  /* 0x00000000000079c5 */ /* 0x008fcc0000000000 */
        /* <DEDUP_REMOVED lines=14> */
[----:B------:R-:W-:Y:S04]  /*10c70*/  STL.64 [R1], R124 ;  /* 0x0000007c01007387 */ /* 0x000fe80000100a00 */
        /* <DEDUP_REMOVED lines=129> */
[----:B------:R-:W3:Y:S04]  /*11490*/  LDL R10, [R1+0x654] ;  /* 0x00065400010a7983 */ /* 0x000ee80000100800 */
[----:B------:R-:W3:Y:S01]  /*114a0*/  LDL R9, [R1+0x658] ;  /* 0x0006580001097983 */ /* 0x000ee20000100800 */
[----:B------:R-:W-:Y:S01]  /*114b0*/  UIADD3 UR14, UR14, 0x1, URZ ;  /* 0x000000010e0e7890 */ /* 0x000fe2000fffe03f */
[----:B------:R-:W-:Y:S02]  /*114c0*/  ISETP.GT.AND P1, PT, R7, RZ, PT ;  /* 0x000000ff0700720c */ /* 0x000fe40003f24270 */
[----:B----4-:R-:W-:Y:S01]  /*114d0*/  ISETP.GE.AND P0, PT, R15, R8, PT ;  /* 0x000000080f00720c */ /* 0x010fe20003f06270 */
[----:B------:R-:W-:Y:S01]  /*114e0*/  UISETP.GT.AND UP0, UPT, UR14, 0x2, UPT ;  /* 0x000000020e00788c */ /* 0x000fe2000bf04270 */
[----:B------:R-:W-:Y:S01]  /*114f0*/  SEL R8, RZ, 0x4, !P1 ;  /* 0x00000004ff087807 */ /* 0x000fe20004800000 */
[----:B------:R-:W4:Y:S02]  /*11500*/  LDL R11, [R1+0x650] ;  /* 0x00065000010b7983 */ /* 0x000f240000100800 */
[----:B------:R-:W-:Y:S01]  /*11510*/  USEL UR14, UR14, URZ, !UP0 ;  /* 0x0000003f0e0e7287 */ /* 0x000fe2000c000000 */
[----:B------:R-:W-:Y:S01]  /*11520*/  SEL R8, R8, RZ, !P0 ;  /* 0x000000ff08087207 */ /* 0x000fe20004000000 */
[----:B------:R-:W4:Y:S03]  /*11530*/  LDL R14, [R1+0x67c] ;  /* 0x00067c00010e7983 */ /* 0x000f260000100800 */
[----:B------:R-:W-:Y:S01]  /*11540*/  ISETP.NE.U32.AND P2, PT, R8, RZ, PT ;  /* 0x000000ff0800720c */ /* 0x000fe20003f45070 */
[----:B--2---:R-:W-:Y:S01]  /*11550*/  WARPGROUP.ARRIVE ;  /* 0x00000000000079c5 */ /* 0x004fe20000000000 */
[----:B---3--:R-:W-:-:S05]  /*11560*/  IADD3 R12, P1, R2, R10, RZ ;  /* 0x0000000a020c7210 */ /* 0x008fca0007f3e0ff */
[----:B------:R-:W-:Y:S01]  /*11570*/  HGMMA.64x256x8.F32.TF32 R24, gdesc[UR4], R24, gsb0 ;  /* 0x07e00000041879f0 */ /* 0x000fe20008002818 */
[----:B------:R-:W-:Y:S01]  /*11580*/  UIADD3.64 UR4, UR8, 0x600, URZ ;  /* 0x0000060008047897 */ /* 0x000fe2000fffe03f */
[----:B------:R-:W2:Y:S01]  /*11590*/  LDL R10, [R1+0x684] ;  /* 0x00068400010a7983 */ /* 0x000ea20000100800 */
[----:B------:R-:W-:Y:S01]  /*115a0*/  UMOV UR6, UR10 ;  /* 0x0000000a00067c82 */ /* 0x000fe20008000000 */
[----:B------:R-:W-:Y:S01]  /*115b0*/  UMOV UR7, UR11 ;  /* 0x0000000b00077c82 */ /* 0x000fe20008000000 */
[----:B------:R-:W-:Y:S01]  /*115c0*/  UIADD3.64 UR8, UR8, 0x604, URZ ;  /* 0x0000060408087897 */ /* 0x000fe2000fffe03f */
[----:B------:R-:W-:Y:S01]  /*115d0*/  IMAD.X R13, R0, 0x1, R9, P1 ;  /* 0x00000001000d7824 */ /* 0x000fe200008e0609 */
[----:B------:R-:W-:Y:S02]  /*115e0*/  WARPGROUP.DEPBAR.LE gsb0, 0x0 ;  /* 0x00008000000079c5 */ /* 0x000fe40000010000 */
[----:B------:R-:W-:Y:S01]  /*115f0*/  WARPGROUP.ARRIVE ;  /* 0x00000000000079c5 */ /* 0x000fe20000000000 */
[----:B------:R-:W-:Y:S01]  /*11600*/  UMOV UR10, UR22 ;  /* 0x00000016000a7c82 */ /* 0x000fe20008000000 */
[----:B------:R-:W-:Y:S01]  /*11610*/  UMOV UR11, UR23 ;  /* 0x00000017000b7c82 */ /* 0x000fe20008000000 */
[----:B------:R-:W3:-:S15]  /*11620*/  LDL R9, [R1+0x65c] ;  /* 0x00065c0001097983 */ /* 0x000ede0000100800 */
[----:B------:R-:W-:-:S01]  /*11630*/  NOP ;  /* 0x0000000000007918 */ /* 0x000fc20000000000 */
[----:B------:R-:W-:Y:S01]  /*11640*/  HGMMA.64x256x8.F32.TF32 R24, gdesc[UR4], R24, gsb0 ;  /* 0x07e00000041879f0 */ /* 0x000fe20008002818 */
[----:B------:R-:W-:Y:S02]  /*11650*/  ULEA UR4, UR14, UR12, 0xf ;  /* 0x0000000c0e047291 */ /* 0x000fe4000f8e783f */
[----:B------:R-:W-:Y:S02]  /*11660*/  WARPGROUP.DEPBAR.LE gsb0, 0x0 ;  /* 0x00008000000079c5 */ /* 0x000fe40000010000 */
[----:B------:R-:W-:-:S15]  /*11670*/  WARPGROUP.ARRIVE ;  /* 0x00000000000079c5 */ /* 0x000fde0000000000 */
[----:B------:R-:W-:-:S08]  /*11680*/  NOP ;  /* 0x0000000000007918 */ /* 0x000fd00000000000 */
[----:B------:R-:W-:Y:S01]  /*11690*/  HGMMA.64x256x8.F32.TF32 R24, gdesc[UR24], R24, gsb0 ;  /* 0x07e00000181879f0 */ /* 0x000fe20008002818 */
[----:B------:R-:W-:Y:S01]  /*116a0*/  VIADD R8, R16, UR4 ;  /* 0x0000000410087c36 */ /* 0x000fe20008000000 */
[----:B------:R1:W-:Y:S04]  /*116b0*/  STL [R1+0x89c], R16 ;  /* 0x00089c1001007387 */ /* 0x0003e80000100800 */
[----:B-1----:R-:W2:Y:S01]  /*116c0*/  LDL R16, [R1+0x688] ;  /* 0x0006880001107983 */ /* 0x002ea20000100800 */
[----:B------:R-:W-:Y:S02]  /*116d0*/  WARPGROUP.DEPBAR.LE gsb0, 0x0 ;  /* 0x00008000000079c5 */ /* 0x000fe40000010000 */
[----:B------:R-:W-:-:S15]  /*116e0*/  WARPGROUP.ARRIVE ;  /* 0x00000000000079c5 */ /* 0x000fde0000000000 */
[----:B------:R-:W-:-:S04]  /*116f0*/  NOP ;  /* 0x0000000000007918 */ /* 0x000fc80000000000 */
[----:B------:R-:W-:Y:S03]  /*11700*/  HGMMA.64x256x8.F32.TF32 R24, gdesc[UR8], R24, gsb0 ;  /* 0x07e00000081879f0 */ /* 0x000fe60008002818 */
[----:B------:R-:W-:Y:S02]  /*11710*/  WARPGROUP.DEPBAR.LE gsb0, 0x0 ;  /* 0x00008000000079c5 */ /* 0x000fe40000010000 */
[----:B------:R1:W-:Y:S01]  /*11720*/  STL [R1+0x8dc], R137 ;  /* 0x0008dc8901007387 */ /* 0x0003e20000100800 */
[----:B------:R-:W-:Y:S06]  /*11730*/  BAR.SYNC.DEFER_BLOCKING 0x0 ;  /* 0x0000000000007b1d */ /* 0x000fec0000010000 */
[----:B-1----:R-:W2:Y:S04]  /*11740*/  LDL R137, [R1+0x680] ;  /* 0x0006800001897983 */ /* 0x002ea80000100800 */
[----:B------:R1:W-:Y:S04]  /*11750*/  STL [R1+0x8d8], R138 ;  /* 0x0008d88a01007387 */ /* 0x0003e80000100800 */
[----:B-1----:R-:W2:Y:S04]  /*11760*/  LDL R138, [R1+0x68c] ;  /* 0x00068c00018a7983 */ /* 0x002ea80000100800 */
[----:B------:R1:W-:Y:S01]  /*11770*/  STL [R1+0x8d4], R139 ;  /* 0x0008d48b01007387 */ /* 0x0003e20000100800 */
[----:B------:R-:W-:-:S03]  /*11780*/  ISETP.GT.AND P1, PT, R7, 0x1, PT ;  /* 0x000000010700780c */ /* 0x000fc60003f24270 */
[----:B------:R-:W-:Y:S01]  /*11790*/  @!PT LDS RZ, [RZ] ;  /* 0x00000000fffff984 */ /* 0x000fe20000000800 */
[----:B------:R-:W-:Y:S01]  /*117a0*/  @!PT LDS RZ, [RZ] ;  /* 0x00000000fffff984 */ /* 0x000fe20000000800 */
[----:B------:R-:W-:Y:S01]  /*117b0*/  @!PT LDS RZ, [RZ] ;  /* 0x00000000fffff984 */ /* 0x000fe20000000800 */
[----:B------:R4:W-:Y:S04]  /*117c0*/  LDGSTS.E [R8], desc[UR16][R12.64], P2 ;  /* 0x000000000c087fae */ /* 0x0009e80009121850 */
[----:B-1----:R-:W2:Y:S04]  /*117d0*/  LDL R139, [R1+0x690] ;  /* 0x00069000018b7983 */ /* 0x002ea80000100800 */
[----:B------:R1:W-:Y:S04]  /*117e0*/  STL [R1+0x8d0], R140 ;  /* 0x0008d08c01007387 */ /* 0x0003e80000100800 */
[----:B-1----:R-:W2:Y:S04]  /*117f0*/  LDL R140, [R1+0x674] ;  /* 0x00067400018c7983 */ /* 0x002ea80000100800 */
[----:B------:R1:W-:Y:S04]  /*11800*/  STL [R1+0x8cc], R141 ;  /* 0x0008cc8d01007387 */ /* 0x0003e80000100800 */
[----:B-1----:R-:W2:Y:S04]  /*11810*/  LDL R141, [R1+0x678] ;  /* 0x00067800018d7983 */ /* 0x002ea80000100800 */
[----:B------:R1:W-:Y:S04]  /*11820*/  STL [R1+0x8c8], R142 ;  /* 0x0008c88e01007387 */ /* 0x0003e80000100800 */
[----:B-1----:R-:W2:Y:S04]  /*11830*/  LDL R142, [R1+0x66c] ;  /* 0x00066c00018e7983 */ /* 0x002ea80000100800 */
[----:B------:R1:W-:Y:S04]  /*11840*/  STL [R1+0x8c4], R143 ;  /* 0x0008c48f01007387 */ /* 0x0003e80000100800 */
[----:B-1----:R-:W2:Y:S01]  /*11850*/  LDL R143, [R1+0x670] ;  /* 0x00067000018f7983 */ /* 0x002ea20000100800 */
[----:B----4-:R-:W-:-:S03]  /*11860*/  SEL R12, RZ, 0x4, !P1 ;  /* 0x00000004ff0c7807 */ /* 0x010fc60004800000 */
[----:B------:R1:W-:Y:S01]  /*11870*/  STL [R1+0x8c0], R144 ;  /* 0x0008c09001007387 */ /* 0x0003e20000100800 */
[----:B------:R-:W-:-:S03]  /*11880*/  SEL R12, R12, RZ, !P0 ;  /* 0x000000ff0c0c7207 */ /* 0x000fc60004000000 */
[----:B------:R-:W-:Y:S04]  /*11890*/  STL [R1+0x8bc], R145 ;  /* 0x0008bc9101007387 */ /* 0x000fe80000100800 */
[----:B------:R-:W-:Y:S01]  /*118a0*/  STL [R1+0x8b4], R146 ;  /* 0x0008b49201007387 */ /* 0x000fe20000100800 */
[----:B------:R-:W-:-:S03]  /*118b0*/  ISETP.NE.U32.AND P1, PT, R12, RZ, PT ;  /* 0x000000ff0c00720c */ /* 0x000fc60003f25070 */
[----:B------:R-:W-:Y:S01]  /*118c0*/  STL [R1+0x8b0], R147 ;  /* 0x0008b09301007387 */ /* 0x000fe20000100800 */
[----:B------:R-:W-:-:S03]  /*118d0*/  IADD3 R12, P3, R2, R11, RZ ;  /* 0x0000000b020c7210 */ /* 0x000fc60007f7e0ff */
[----:B------:R4:W-:Y:S04]  /*118e0*/  STL [R1+0x8ac], R148 ;  /* 0x0008ac9401007387 */ /* 0x0009e80000100800 */
[----:B------:R-:W-:Y:S04]  /*118f0*/  STL [R1+0x8a8], R149 ;  /* 0x0008a89501007387 */ /* 0x000fe80000100800 */
[----:B------:R-:W-:Y:S04]  /*11900*/  STL [R1+0x8a4], R150 ;  /* 0x0008a49601007387 */ /* 0x000fe80000100800 */
[----:B------:R4:W-:Y:S04]  /*11910*/  STL [R1+0x8a0], R151 ;  /* 0x0008a09701007387 */ /* 0x0009e80000100800 */
[----:B------:R-:W4:Y:S01]  /*11920*/  LDL R11, [R1+0x698] ;  /* 0x00069800010b7983 */ /* 0x000f220000100800 */
[----:B---3--:R-:W-:-:S03]  /*11930*/  IMAD.X R13, R0, 0x1, R9, P3 ;  /* 0x00000001000d7824 */ /* 0x008fc600018e0609 */
[----:B------:R-:W3:Y:S04]  /*11940*/  LDL R9, [R1+0x694] ;  /* 0x0006940001097983 */ /* 0x000ee80000100800 */
[----:B------:R2:W-:Y:S04]  /*11950*/  LDGSTS.E [R8+0x4000], desc[UR16][R12.64], P2 ;  /* 0x040000000c087fae */ /* 0x0005e80009121850 */
[----:B-1----:R-:W3:Y:S01]  /*11960*/  LDL R144, [R1+0x824] ;  /* 0x0008240001907983 */ /* 0x002ee20000100800 */
[----:B--2---:R-:W-:-:S03]  /*11970*/  IADD3 R12, P2, R2, R143, RZ ;  /* 0x0000008f020c7210 */ /* 0x004fc60007f5e0ff */
[----:B------:R-:W2:Y:S02]  /*11980*/  LDL R143, [R1+0x6b0] ;  /* 0x0006b000018f7983 */ /* 0x000ea40000100800 */
[----:B------:R-:W-:Y:S01]  /*11990*/  IMAD.X R13, R0, 0x1, R142, P2 ;  /* 0x00000001000d7824 */ /* 0x000fe200010e068e */
[----:B------:R-:W-:Y:S01]  /*119a0*/  ISETP.GT.AND P2, PT, R7, 0x2, PT ;  /* 0x000000020700780c */ /* 0x000fe20003f44270 */
[----:B------:R-:W2:Y:S04]  /*119b0*/  LDL R142, [R1+0x6ac] ;  /* 0x0006ac00018e7983 */ /* 0x000ea80000100800 */
[----:B------:R1:W-:Y:S02]  /*119c0*/  LDGSTS.E [R8+0x4], desc[UR16][R12.64], P1 ;  /* 0x000040000c087fae */ /* 0x0003e40008921850 */
[----:B-1----:R-:W-:-:S04]  /*119d0*/  SEL R12, RZ, 0x4, !P2 ;  /* 0x00000004ff0c7807 */ /* 0x002fc80005000000 */
[----:B------:R-:W-:-:S04]  /*119e0*/  SEL R12, R12, RZ, !P0 ;  /* 0x000000ff0c0c7207 */ /* 0x000fc80004000000 */
[----:B------:R-:W-:Y:S02]  /*119f0*/  ISETP.NE.U32.AND P2, PT, R12, RZ, PT ;  /* 0x000000ff0c00720c */ /* 0x000fe40003f45070 */
[----:B------:R-:W-:Y:S02]  /*11a00*/  IADD3 R12, P3, R2, R141, RZ ;  /* 0x0000008d020c7210 */ /* 0x000fe40007f7e0ff */
[----:B------:R-:W2:Y:S03]  /*11a10*/  LDL R141, [R1+0x6b8] ;  /* 0x0006b800018d7983 */ /* 0x000ea60000100800 */
[----:B------:R-:W-:Y:S02]  /*11a20*/  IMAD.X R13, R0, 0x1, R140, P3 ;  /* 0x00000001000d7824 */ /* 0x000fe400018e068c */
[----:B------:R-:W2:Y:S04]  /*11a30*/  LDL R140, [R1+0x6b4] ;  /* 0x0006b400018c7983 */ /* 0x000ea80000100800 */
[----:B------:R1:W-:Y:S02]  /*11a40*/  LDGSTS.E [R8+0x4004], desc[UR16][R12.64], P1 ;  /* 0x040040000c087fae */ /* 0x0003e40008921850 */
[----:B-1----:R-:W-:-:S02]  /*11a50*/  IADD3 R12, P1, R2, R137, RZ ;  /* 0x00000089020c7210 */ /* 0x002fc40007f3e0ff */
[----:B------:R-:W2:Y:S03]  /*11a60*/  LDL R137, [R1+0x6a0] ;  /* 0x0006a00001897983 */ /* 0x000ea60000100800 */
[----:B------:R-:W-:Y:S02]  /*11a70*/  IMAD.X R13, R0, 0x1, R14, P1 ;  /* 0x00000001000d7824 */ /* 0x000fe400008e060e */
[----:B------:R-:W2:Y:S01]  /*11a80*/  LDL R14, [R1+0x69c] ;  /* 0x00069c00010e7983 */ /* 0x000ea20000100800 */
[----:B------:R-:W-:-:S03]  /*11a90*/  ISETP.GT.AND P1, PT, R7, 0x3, PT ;  /* 0x000000030700780c */ /* 0x000fc60003f24270 */
        /* <DEDUP_REMOVED lines=9> */
[----:B-1----:R-:W-:-:S05]  /*11b30*/  IADD3 R12, P2, R2, R139, RZ ;  /* 0x0000008b020c7210 */ /* 0x002fca0007f5e0ff */
[----:B------:R-:W-:Y:S02]  /*11b40*/  IMAD.X R13, R0, 0x1, R138, P2 ;  /* 0x00000001000d7824 */ /* 0x000fe400010e068a */
[----:B------:R-:W2:Y:S04]  /*11b50*/  LDL R138, [R1+0x6c0] ;  /* 0x0006c000018a7983 */ /* 0x000ea80000100800 */
[----:B------:R4:W-:Y:S02]  /*11b60*/  LDGSTS.E [R8+0xc], desc[UR16][R12.64], P1 ;  /* 0x0000c0000c087fae */ /* 0x0009e40008921850 */
[----:B----4-:R-:W-:Y:S02]  /*11b70*/  IADD3 R12, P2, R2, R11, RZ ;  /* 0x0000000b020c7210 */ /* 0x010fe40007f5e0ff */
[----:B------:R-:W4:Y:S03]  /*11b80*/  LDL R11, [R1+0x6bc] ;  /* 0x0006bc00010b7983 */ /* 0x000f260000100800 */
[----:B---3--:R-:W-:-:S05]  /*11b90*/  IMAD.X R13, R0, 0x1, R9, P2 ;  /* 0x00000001000d7824 */ /* 0x008fca00010e0609 */
[----:B------:R1:W-:Y:S01]  /*11ba0*/  LDGSTS.E [R8+0x400c], desc[UR16][R12.64], P1 ;  /* 0x0400c0000c087fae */ /* 0x0003e20008921850 */
[----:B------:R-:W-:-:S04]  /*11bb0*/  ISETP.GT.AND P1, PT, R7, 0x4, PT ;  /* 0x000000040700780c */ /* 0x000fc80003f24270 */
[----:B-1----:R-:W-:Y:S01]  /*11bc0*/  SEL R8, RZ, 0x4, !P1 ;  /* 0x00000004ff087807 */ /* 0x002fe20004800000 */
[----:B------:R-:W1:Y:S03]  /*11bd0*/  S2R R139, SR_TID.X ;  /* 0x00000000008b7919 */ /* 0x000e660000002100 */
[----:B------:R-:W-:-:S04]  /*11be0*/  SEL R8, R8, RZ, !P0 ;  /* 0x000000ff08087207 */ /* 0x000fc80004000000 */
[----:B------:R-:W-:Y:S01]  /*11bf0*/  ISETP.NE.U32.AND P2, PT, R8, RZ, PT ;  /* 0x000000ff0800720c */ /* 0x000fe20003f45070 */
[C---:B-1----:R-:W-:Y:S01]  /*11c00*/  IMAD.SHL.U32 R9, R139.reuse, 0x10, RZ ;  /* 0x000000108b097824 */ /* 0x042fe200078e00ff */
[----:B------:R-:W-:Y:S02]  /*11c10*/  LOP3.LUT R139, R139, 0x7f, RZ, 0xc0, !PT ;  /* 0x0000007f8b8b7812 */ /* 0x000fe400078ec0ff */
[----:B--2---:R-:W-:Y:S02]  /*11c20*/  IADD3 R12, P1, R2, R137, RZ ;  /* 0x00000089020c7210 */ /* 0x004fe40007f3e0ff */
[----:B------:R-:W-:Y:S01]  /*11c30*/  LOP3.LUT R9, R9, 0x70, RZ, 0xc0, !PT ;  /* 0x0000007009097812 */ /* 0x000fe200078ec0ff */
[----:B------:R-:W2:Y:S02]  /*11c40*/  LDL R137, [R1+0x6cc] ;  /* 0x0006cc0001897983 */ /* 0x000ea40000100800 */
[----:B------:R-:W-:Y:S02]  /*11c50*/  IMAD.X R13, R0, 0x1, R14, P1 ;  /* 0x00000001000d7824 */ /* 0x000fe400008e060e */
[----:B------:R-:W3:Y:S01]  /*11c60*/  LDL R14, [R1+0x6c8] ;  /* 0x0006c800010e7983 */ /* 0x000ee20000100800 */
[----:B------:R-:W-:Y:S01]  /*11c70*/  IMAD R9, R139, 0x80, R9 ;  /* 0x000000808b097824 */ /* 0x000fe200078e0209 */
[----:B------:R-:W-:-:S02]  /*11c80*/  ISETP.GT.AND P1, PT, R7, 0x5, PT ;  /* 0x000000050700780c */ /* 0x000fc40003f24270 */
[----:B------:R-:W2:Y:S02]  /*11c90*/  LDL R139, [R1+0x6d0] ;  /* 0x0006d000018b7983 */ /* 0x000ea40000100800 */
[----:B------:R-:W-:-:S05]  /*11ca0*/  LOP3.LUT R9, R9, 0x10, RZ, 0x3c, !PT ;  /* 0x0000001009097812 */ /* 0x000fca00078e3cff */
[----:B------:R-:W-:Y:S02]  /*11cb0*/  VIADD R8, R9, UR4 ;  /* 0x0000000409087c36 */ /* 0x000fe40008000000 */
[----:B------:R-:W2:Y:S04]  /*11cc0*/  LDL R9, [R1+0x6c4] ;  /* 0x0006c40001097983 */ /* 0x000ea80000100800 */
[----:B------:R1:W-:Y:S02]  /*11cd0*/  LDGSTS.E [R8], desc[UR16][R12.64], P2 ;  /* 0x000000000c087fae */ /* 0x0003e40009121850 */
        /* <DEDUP_REMOVED lines=24> */
[----:B----4-:R-:W-:Y:S02]  /*11e60*/  IMAD.X R13, R0, 0x1, R11, P1 ;  /* 0x00000001000d7824 */ /* 0x010fe400008e060b */
[----:B------:R-:W4:Y:S01]  /*11e70*/  LDL R11, [R1+0x6dc] ;  /* 0x0006dc00010b7983 */ /* 0x000f220000100800 */
[----:B------:R-:W-:-:S03]  /*11e80*/  ISETP.GT.AND P1, PT, R7, 0x7, PT ;  /* 0x000000070700780c */ /* 0x000fc60003f24270 */
[----:B------:R1:W-:Y:S02]  /*11e90*/  LDGSTS.E [R8+0x8], desc[UR16][R12.64], P2 ;  /* 0x000080000c087fae */ /* 0x0003e40009121850 */
[----:B-1----:R-:W-:-:S04]  /*11ea0*/  SEL R12, RZ, 0x4, !P1 ;  /* 0x00000004ff0c7807 */ /* 0x002fc80004800000 */
[----:B------:R-:W-:-:S04]  /*11eb0*/  SEL R12, R12, RZ, !P0 ;  /* 0x000000ff0c0c7207 */ /* 0x000fc80004000000 */
[----:B------:R-:W-:Y:S02]  /*11ec0*/  ISETP.NE.U32.AND P1, PT, R12, RZ, PT ;  /* 0x000000ff0c00720c */ /* 0x000fe40003f25070 */
[----:B---3--:R-:W-:Y:S02]  /*11ed0*/  IADD3 R12, P3, R2, R14, RZ ;  /* 0x0000000e020c7210 */ /* 0x008fe40007f7e0ff */
[----:B------:R-:W3:Y:S03]  /*11ee0*/  LDL R14, [R1+0x6e8] ;  /* 0x0006e800010e7983 */ /* 0x000ee60000100800 */
[----:B--2---:R-:W-:Y:S02]  /*11ef0*/  IMAD.X R13, R0, 0x1, R9, P3 ;  /* 0x00000001000d7824 */ /* 0x004fe400018e0609 */
[----:B------:R-:W2:Y:S04]  /*11f00*/  LDL R9, [R1+0x6e4] ;  /* 0x0006e40001097983 */ /* 0x000ea80000100800 */
[----:B------:R1:W-:Y:S02]  /*11f10*/  LDGSTS.E [R8+0x4008], desc[UR16][R12.64], P2 ;  /* 0x040080000c087fae */ /* 0x0003e40009121850 */
[----:B-1----:R-:W-:-:S02]  /*11f20*/  IADD3 R12, P2, R2, R139, RZ ;  /* 0x0000008b020c7210 */ /* 0x002fc40007f5e0ff */
[----:B------:R-:W1:Y:S03]  /*11f30*/  S2R R139, SR_TID.X ;  /* 0x00000000008b7919 */ /* 0x000e660000002100 */
[----:B------:R-:W-:Y:S02]  /*11f40*/  IMAD.X R13, R0, 0x1, R137, P2 ;  /* 0x00000001000d7824 */ /* 0x000fe400010e0689 */
[----:B------:R-:W2:Y:S04]  /*11f50*/  LDL R137, [R1+0x700] ;  /* 0x0007000001897983 */ /* 0x000ea80000100800 */
[----:B------:R1:W-:Y:S02]  /*11f60*/  LDGSTS.E [R8+0xc], desc[UR16][R12.64], P1 ;  /* 0x0000c0000c087fae */ /* 0x0003e40008921850 */
[----:B-1----:R-:W-:-:S02]  /*11f70*/  IADD3 R12, P2, R2, R16, RZ ;  /* 0x00000010020c7210 */ /* 0x002fc40007f5e0ff */
[----:B------:R-:W2:Y:S03]  /*11f80*/  LDL R16, [R1+0x6fc] ;  /* 0x0006fc0001107983 */ /* 0x000ea60000100800 */
[----:B------:R-:W-:-:S05]  /*11f90*/  IMAD.X R13, R0, 0x1, R10, P2 ;  /* 0x00000001000d7824 */ /* 0x000fca00010e060a */
[----:B------:R1:W-:Y:S01]  /*11fa0*/  LDGSTS.E [R8+0x400c], desc[UR16][R12.64], P1 ;  /* 0x0400c0000c087fae */ /* 0x0003e20008921850 */
[----:B------:R-:W-:Y:S01]  /*11fb0*/  IMAD.SHL.U32 R10, R139, 0x10, RZ ;  /* 0x000000108b0a7824 */ /* 0x000fe200078e00ff */
[----:B------:R-:W-:Y:S02]  /*11fc0*/  ISETP.GT.AND P1, PT, R7, 0x8, PT ;  /* 0x000000080700780c */ /* 0x000fe40003f24270 */
[----:B------:R-:W-:Y:S02]  /*11fd0*/  LOP3.LUT R139, R139, 0x7f, RZ, 0xc0, !PT ;  /* 0x0000007f8b8b7812 */ /* 0x000fe400078ec0ff */
[----:B------:R-:W-:-:S05]  /*11fe0*/  LOP3.LUT R10, R10, 0x70, RZ, 0xc0, !PT ;  /* 0x000000700a0a7812 */ /* 0x000fca00078ec0ff */
[----:B------:R-:W-:Y:S01]  /*11ff0*/  IMAD R10, R139, 0x80, R10 ;  /* 0x000000808b0a7824 */ /* 0x000fe200078e020a */
[----:B-1----:R-:W-:Y:S01]  /*12000*/  SEL R8, RZ, 0x4, !P1 ;  /* 0x00000004ff087807 */ /* 0x002fe20004800000 */
[----:B------:R-:W2:Y:S03]  /*12010*/  LDL R139, [R1+0x710] ;  /* 0x00071000018b7983 */ /* 0x000ea60000100800 */
[----:B------:R-:W-:Y:S02]  /*12020*/  SEL R8, R8, RZ, !P0 ;  /* 0x000000ff08087207 */ /* 0x000fe40004000000 */
[----:B------:R-:W-:Y:S02]  /*12030*/  LOP3.LUT R10, R10, 0x20, RZ, 0x3c, !PT ;  /* 0x000000200a0a7812 */ /* 0x000fe400078e3cff */
[----:B------:R-:W-:-:S03]  /*12040*/  ISETP.NE.U32.AND P2, PT, R8, RZ, PT ;  /* 0x000000ff0800720c */ /* 0x000fc60003f45070 */
[----:B------:R-:W-:Y:S02]  /*12050*/  VIADD R8, R10, UR4 ;  /* 0x000000040a087c36 */ /* 0x000fe40008000000 */
[----:B------:R-:W2:Y:S01]  /*12060*/  LDL R10, [R1+0x704] ;  /* 0x00070400010a7983 */ /* 0x000ea20000100800 */
[----:B------:R-:W-:-:S03]  /*12070*/  IADD3 R12, P1, R2, R138, RZ ;  /* 0x0000008a020c7210 */ /* 0x000fc60007f3e0ff */
[----:B------:R-:W2:Y:S02]  /*12080*/  LDL R138, [R1+0x70c] ;  /* 0x00070c00018a7983 */ /* 0x000ea40000100800 */
[----:B----4-:R-:W-:Y:S02]  /*12090*/  IMAD.X R13, R0, 0x1, R11, P1 ;  /* 0x00000001000d7824 */ /* 0x010fe400008e060b */
[----:B------:R-:W4:Y:S01]  /*120a0*/  LDL R11, [R1+0x708] ;  /* 0x00070800010b7983 */ /* 0x000f220000100800 */
[----:B------:R-:W-:-:S03]  /*120b0*/  ISETP.GT.AND P1, PT, R7, 0x9, PT ;  /* 0x000000090700780c */ /* 0x000fc60003f24270 */
[----:B------:R1:W-:Y:S02]  /*120c0*/  LDGSTS.E [R8], desc[UR16][R12.64], P2 ;  /* 0x000000000c087fae */ /* 0x0003e40009121850 */
        /* <DEDUP_REMOVED lines=31> */
[----:B----4-:R-:W-:Y:S02]  /*122c0*/  IADD3 R12, P3, R2, R11, RZ ;  /* 0x0000000b020c7210 */ /* 0x010fe40007f7e0ff */
[----:B------:R-:W4:Y:S03]  /*122d0*/  LDL R11, [R1+0x728] ;  /* 0x00072800010b7983 */ /* 0x000f260000100800 */
[----:B------:R-:W-:Y:S02]  /*122e0*/  IMAD.X R13, R0, 0x1, R10, P3 ;  /* 0x00000001000d7824 */ /* 0x000fe400018e060a */
[----:B------:R-:W4:Y:S04]  /*122f0*/  LDL R10, [R1+0x724] ;  /* 0x00072400010a7983 */ /* 0x000f280000100800 */
[----:B------:R1:W-:Y:S02]  /*12300*/  LDGSTS.E [R8+0x4008], desc[UR16][R12.64], P2 ;  /* 0x040080000c087fae */ /* 0x0003e40009121850 */
[----:B-1----:R-:W-:-:S05]  /*12310*/  IADD3 R12, P2, R2, R139, RZ ;  /* 0x0000008b020c7210 */ /* 0x002fca0007f5e0ff */
[----:B------:R-:W-:Y:S02]  /*12320*/  IMAD.X R13, R0, 0x1, R138, P2 ;  /* 0x00000001000d7824 */ /* 0x000fe400010e068a */
[----:B------:R-:W4:Y:S04]  /*12330*/  LDL R138, [R1+0x740] ;  /* 0x00074000018a7983 */ /* 0x000f280000100800 */
[----:B------:R3:W-:Y:S02]  /*12340*/  LDGSTS.E [R8+0xc], desc[UR16][R12.64], P1 ;  /* 0x0000c0000c087fae */ /* 0x0007e40008921850 */
[----:B---3--:R-:W-:Y:S02]  /*12350*/  IADD3 R12, P2, R2, R14, RZ ;  /* 0x0000000e020c7210 */ /* 0x008fe40007f5e0ff */
[----:B------:R-:W3:Y:S01]  /*12360*/  LDL R14, [R1+0x73c] ;  /* 0x00073c00010e7983 */ /* 0x000ee20000100800 */
[----:B------:R-:W1:Y:S02]  /*12370*/  S2R R139, SR_TID.X ;  /* 0x00000000008b7919 */ /* 0x000e640000002100 */
[----:B--2---:R-:W-:-:S05]  /*12380*/  IMAD.X R13, R0, 0x1, R9, P2 ;  /* 0x00000001000d7824 */ /* 0x004fca00010e0609 */
[----:B------:R2:W-:Y:S01]  /*12390*/  LDGSTS.E [R8+0x400c], desc[UR16][R12.64], P1 ;  /* 0x0400c0000c087fae */ /* 0x0005e20008921850 */
[----:B------:R-:W-:Y:S01]  /*123a0*/  ISETP.GT.AND P1, PT, R7, 0xc, PT ;  /* 0x0000000c0700780c */ /* 0x000fe20003f24270 */
[C---:B-1----:R-:W-:Y:S01]  /*123b0*/  IMAD.SHL.U32 R9, R139.reuse, 0x10, RZ ;  /* 0x000000108b097824 */ /* 0x042fe200078e00ff */
[----:B------:R-:W-:-:S04]  /*123c0*/  LOP3.LUT R139, R139, 0x7f, RZ, 0xc0, !PT ;  /* 0x0000007f8b8b7812 */ /* 0x000fc800078ec0ff */
[----:B------:R-:W-:Y:S02]  /*123d0*/  LOP3.LUT R9, R9, 0x70, RZ, 0xc0, !PT ;  /* 0x0000007009097812 */ /* 0x000fe400078ec0ff */
[----:B--2---:R-:W-:-:S03]  /*123e0*/  SEL R8, RZ, 0x4, !P1 ;  /* 0x00000004ff087807 */ /* 0x004fc60004800000 */
[----:B------:R-:W-:Y:S01]  /*123f0*/  IMAD R9, R139, 0x80, R9 ;  /* 0x000000808b097824 */ /* 0x000fe200078e0209 */
[----:B------:R-:W-:Y:S01]  /*12400*/  SEL R8, R8, RZ, !P0 ;  /* 0x000000ff08087207 */ /* 0x000fe20004000000 */
[----:B------:R-:W2:Y:S03]  /*12410*/  LDL R139, [R1+0x750] ;  /* 0x00075000018b7983 */ /* 0x000ea60000100800 */
[----:B------:R-:W-:Y:S02]  /*12420*/  LOP3.LUT R9, R9, 0x30, RZ, 0x3c, !PT ;  /* 0x0000003009097812 */ /* 0x000fe400078e3cff */
[----:B------:R-:W-:-:S03]  /*12430*/  ISETP.NE.U32.AND P2, PT, R8, RZ, PT ;  /* 0x000000ff0800720c */ /* 0x000fc60003f45070 */
[----:B------:R-:W-:Y:S02]  /*12440*/  VIADD R8, R9, UR4 ;  /* 0x0000000409087c36 */ /* 0x000fe40008000000 */
[----:B------:R-:W2:Y:S01]  /*12450*/  LDL R9, [R1+0x744] ;  /* 0x0007440001097983 */ /* 0x000ea20000100800 */
[----:B------:R-:W-:-:S03]  /*12460*/  IADD3 R12, P1, R2, R137, RZ ;  /* 0x00000089020c7210 */ /* 0x000fc60007f3e0ff */
[----:B------:R-:W2:Y:S02]  /*12470*/  LDL R137, [R1+0x748] ;  /* 0x0007480001897983 */ /* 0x000ea40000100800 */
[----:B------:R-:W-:Y:S01]  /*12480*/  IMAD.X R13, R0, 0x1, R16, P1 ;  /* 0x00000001000d7824 */ /* 0x000fe200008e0610 */
[----:B------:R-:W-:Y:S01]  /*12490*/  ISETP.GT.AND P1, PT, R7, 0xd, PT ;  /* 0x0000000d0700780c */ /* 0x000fe20003f24270 */
[----:B------:R-:W2:Y:S04]  /*124a0*/  LDL R16, [R1+0x74c] ;  /* 0x00074c0001107983 */ /* 0x000ea80000100800 */
[----:B------:R1:W-:Y:S02]  /*124b0*/  LDGSTS.E [R8], desc[UR16][R12.64], P2 ;  /* 0x000000000c087fae */ /* 0x0003e40009121850 */
        /* <DEDUP_REMOVED lines=8> */
[----:B-1----:R-:W-:-:S02]  /*12540*/  IADD3 R12, P2, R2, R143, RZ ;  /* 0x0000008f020c7210 */ /* 0x002fc40007f5e0ff */
[----:B------:R-:W4:Y:S03]  /*12550*/  LDL R143, [R1+0x770] ;  /* 0x00077000018f7983 */ /* 0x000f260000100800 */
[----:B------:R-:W-:Y:S01]  /*12560*/  IMAD.X R13, R0, 0x1, R142, P2 ;  /* 0x00000001000d7824 */ /* 0x000fe200010e068e */
[----:B------:R-:W-:Y:S01]  /*12570*/  ISETP.GT.AND P2, PT, R7, 0xe, PT ;  /* 0x0000000e0700780c */ /* 0x000fe20003f44270 */
[----:B------:R-:W4:Y:S04]  /*12580*/  LDL R142, [R1+0x76c] ;  /* 0x00076c00018e7983 */ /* 0x000f280000100800 */
[----:B------:R1:W-:Y:S02]  /*12590*/  LDGSTS.E [R8+0x4], desc[UR16][R12.64], P1 ;  /* 0x000040000c087fae */ /* 0x0003e40008921850 */
[----:B-1----:R-:W-:-:S04]  /*125a0*/  SEL R12, RZ, 0x4, !P2 ;  /* 0x00000004ff0c7807 */ /* 0x002fc80005000000 */
[----:B------:R-:W-:-:S04]  /*125b0*/  SEL R12, R12, RZ, !P0 ;  /* 0x000000ff0c0c7207 */ /* 0x000fc80004000000 */
[----:B------:R-:W-:Y:S02]  /*125c0*/  ISETP.NE.U32.AND P2, PT, R12, RZ, PT ;  /* 0x000000ff0c00720c */ /* 0x000fe40003f45070 */
[----:B------:R-:W-:Y:S02]  /*125d0*/  IADD3 R12, P3, R2, R141, RZ ;  /* 0x0000008d020c7210 */ /* 0x000fe40007f7e0ff */
[----:B------:R-:W4:Y:S03]  /*125e0*/  LDL R141, [R1+0x778] ;  /* 0x00077800018d7983 */ /* 0x000f260000100800 */
[----:B------:R-:W-:Y:S02]  /*125f0*/  IMAD.X R13, R0, 0x1, R140, P3 ;  /* 0x00000001000d7824 */ /* 0x000fe400018e068c */
[----:B------:R-:W4:Y:S04]  /*12600*/  LDL R140, [R1+0x774] ;  /* 0x00077400018c7983 */ /* 0x000f280000100800 */
[----:B------:R1:W-:Y:S02]  /*12610*/  LDGSTS.E [R8+0x4004], desc[UR16][R12.64], P1 ;  /* 0x040040000c087fae */ /* 0x0003e40008921850 */
[----:B-1----:R-:W-:-:S02]  /*12620*/  IADD3 R12, P1, R2, R138, RZ ;  /* 0x0000008a020c7210 */ /* 0x002fc40007f3e0ff */
[----:B------:R-:W4:Y:S03]  /*12630*/  LDL R138, [R1+0x760] ;  /* 0x00076000018a7983 */ /* 0x000f260000100800 */
[----:B---3--:R-:W-:Y:S02]  /*12640*/  IMAD.X R13, R0, 0x1, R14, P1 ;  /* 0x00000001000d7824 */ /* 0x008fe400008e060e */
[----:B------:R-:W3:Y:S01]  /*12650*/  LDL R14, [R1+0x75c] ;  /* 0x00075c00010e7983 */ /* 0x000ee20000100800 */
[----:B------:R-:W-:-:S03]  /*12660*/  ISETP.GT.AND P1, PT, R7, 0xf, PT ;  /* 0x0000000f0700780c */ /* 0x000fc60003f24270 */
[----:B------:R1:W-:Y:S02]  /*12670*/  LDGSTS.E [R8+0x8], desc[UR16][R12.64], P2 ;  /* 0x000080000c087fae */ /* 0x0003e40009121850 */
[----:B-1----:R-:W-:-:S04]  /*12680*/  SEL R12, RZ, 0x4, !P1 ;  /* 0x00000004ff0c7807 */ /* 0x002fc80004800000 */
[----:B------:R-:W-:-:S04]  /*12690*/  SEL R12, R12, RZ, !P0 ;  /* 0x000000ff0c0c7207 */ /* 0x000fc80004000000 */
[----:B------:R-:W-:Y:S02]  /*126a0*/  ISETP.NE.U32.AND P1, PT, R12, RZ, PT ;  /* 0x000000ff0c00720c */ /* 0x000fe40003f25070 */
[----:B--2---:R-:W-:Y:S02]  /*126b0*/  IADD3 R12, P3, R2, R137, RZ ;  /* 0x00000089020c7210 */ /* 0x004fe40007f7e0ff */
[----:B------:R-:W2:Y:S03]  /*126c0*/  LDL R137, [R1+0x768] ;  /* 0x0007680001897983 */ /* 0x000ea60000100800 */
[----:B------:R-:W-:Y:S02]  /*126d0*/  IMAD.X R13, R0, 0x1, R9, P3 ;  /* 0x00000001000d7824 */ /* 0x000fe400018e0609 */
[----:B------:R-:W2:Y:S04]  /*126e0*/  LDL R9, [R1+0x764] ;  /* 0x0007640001097983 */ /* 0x000ea80000100800 */
[----:B------:R1:W-:Y:S02]  /*126f0*/  LDGSTS.E [R8+0x4008], desc[UR16][R12.64], P2 ;  /* 0x040080000c087fae */ /* 0x0003e40009121850 */
[----:B-1----:R-:W-:-:S05]  /*12700*/  IADD3 R12, P2, R2, R139, RZ ;  /* 0x0000008b020c7210 */ /* 0x002fca0007f5e0ff */
[----:B------:R-:W-:Y:S01]  /*12710*/  IMAD.X R13, R0, 0x1, R16, P2 ;  /* 0x00000001000d7824 */ /* 0x000fe200010e0610 */
[----:B------:R-:W1:Y:S04]  /*12720*/  S2R R139, SR_TID.X ;  /* 0x00000000008b7919 */ /* 0x000e680000002100 */
[----:B------:R4:W-:Y:S04]  /*12730*/  LDGSTS.E [R8+0xc], desc[UR16][R12.64], P1 ;  /* 0x0000c0000c087fae */ /* 0x0009e80008921850 */
[----:B------:R-:W2:Y:S01]  /*12740*/  LDL R16, [R1+0x780] ;  /* 0x0007800001107983 */ /* 0x000ea20000100800 */
[----:B----4-:R-:W-:-:S05]  /*12750*/  IADD3 R12, P2, R2, R11, RZ ;  /* 0x0000000b020c7210 */ /* 0x010fca0007f5e0ff */
[----:B------:R-:W-:Y:S02]  /*12760*/  IMAD.X R13, R0, 0x1, R10, P2 ;  /* 0x00000001000d7824 */ /* 0x000fe400010e060a */
[----:B------:R-:W4:Y:S04]  /*12770*/  LDL R10, [R1+0x77c] ;  /* 0x00077c00010a7983 */ /* 0x000f280000100800 */
[----:B------:R1:W-:Y:S02]  /*12780*/  LDGSTS.E [R8+0x400c], desc[UR16][R12.64], P1 ;  /* 0x0400c0000c087fae */ /* 0x0003e40008921850 */
[----:B-1----:R-:W-:Y:S01]  /*12790*/  IMAD.SHL.U32 R11, R139, 0x10, RZ ;  /* 0x000000108b0b7824 */ /* 0x002fe200078e00ff */
[----:B------:R-:W-:Y:S02]  /*127a0*/  ISETP.GT.AND P1, PT, R7, 0x10, PT ;  /* 0x000000100700780c */ /* 0x000fe40003f24270 */
[----:B------:R-:W-:-:S02]  /*127b0*/  LOP3.LUT R139, R139, 0x7f, RZ, 0xc0, !PT ;  /* 0x0000007f8b8b7812 */ /* 0x000fc400078ec0ff */
[----:B------:R-:W-:Y:S02]  /*127c0*/  LOP3.LUT R11, R11, 0x70, RZ, 0xc0, !PT ;  /* 0x000000700b0b7812 */ /* 0x000fe400078ec0ff */
[----:B------:R-:W-:-:S03]  /*127d0*/  SEL R8, RZ, 0x4, !P1 ;  /* 0x00000004ff087807 */ /* 0x000fc60004800000 */
[----:B------:R-:W-:Y:S01]  /*127e0*/  IMAD R11, R139, 0x80, R11 ;  /* 0x000000808b0b7824 */ /* 0x000fe200078e020b */
[----:B------:R-:W-:Y:S01]  /*127f0*/  SEL R8, R8, RZ, !P0 ;  /* 0x000000ff08087207 */ /* 0x000fe20004000000 */
[----:B------:R-:W4:Y:S03]  /*12800*/  LDL R139, [R1+0x790] ;  /* 0x00079000018b7983 */ /* 0x000f260000100800 */
[----:B------:R-:W-:Y:S02]  /*12810*/  LOP3.LUT R11, R11, 0x40, RZ, 0x3c, !PT ;  /* 0x000000400b0b7812 */ /* 0x000fe400078e3cff */
[----:B------:R-:W-:-:S03]  /*12820*/  ISETP.NE.U32.AND P2, PT, R8, RZ, PT ;  /* 0x000000ff0800720c */ /* 0x000fc60003f45070 */
[----:B------:R-:W-:Y:S02]  /*12830*/  VIADD R8, R11, UR4 ;  /* 0x000000040b087c36 */ /* 0x000fe40008000000 */
[----:B------:R-:W4:Y:S01]  /*12840*/  LDL R11, [R1+0x784] ;  /* 0x00078400010b7983 */ /* 0x000f220000100800 */
[----:B------:R-:W-:-:S03]  /*12850*/  IADD3 R12, P1, R2, R138, RZ ;  /* 0x0000008a020c7210 */ /* 0x000fc60007f3e0ff */
[----:B------:R-:W4:Y:S02]  /*12860*/  LDL R138, [R1+0x78c] ;  /* 0x00078c00018a7983 */ /* 0x000f240000100800 */
[----:B---3--:R-:W-:Y:S02]  /*12870*/  IMAD.X R13, R0, 0x1, R14, P1 ;  /* 0x00000001000d7824 */ /* 0x008fe400008e060e */
[----:B------:R-:W3:Y:S01]  /*12880*/  LDL R14, [R1+0x788] ;  /* 0x00078800010e7983 */ /* 0x000ee20000100800 */
[----:B------:R-:W-:-:S03]  /*12890*/  ISETP.GT.AND P1, PT, R7, 0x11, PT ;  /* 0x000000110700780c */ /* 0x000fc60003f24270 */
[----:B------:R1:W-:Y:S02]  /*128a0*/  LDGSTS.E [R8], desc[UR16][R12.64], P2 ;  /* 0x000000000c087fae */ /* 0x0003e40009121850 */
        /* <DEDUP_REMOVED lines=33> */
[----:B------:R-:W-:Y:S02]  /*12ac0*/  IMAD.X R13, R0, 0x1, R11, P3 ;  /* 0x00000001000d7824 */ /* 0x000fe400018e060b */
[----:B------:R-:W3:Y:S04]  /*12ad0*/  LDL R11, [R1+0x7a4] ;  /* 0x0007a400010b7983 */ /* 0x000ee80000100800 */
[----:B------:R1:W-:Y:S02]  /*12ae0*/  LDGSTS.E [R8+0x4008], desc[UR16][R12.64], P2 ;  /* 0x040080000c087fae */ /* 0x0003e40009121850 */
[----:B-1----:R-:W-:-:S02]  /*12af0*/  IADD3 R12, P2, R2, R139, RZ ;  /* 0x0000008b020c7210 */ /* 0x002fc40007f5e0ff */
[----:B------:R-:W1:Y:S03]  /*12b00*/  S2R R139, SR_TID.X ;  /* 0x00000000008b7919 */ /* 0x000e660000002100 */
[----:B------:R-:W-:Y:S02]  /*12b10*/  IMAD.X R13, R0, 0x1, R138, P2 ;  /* 0x00000001000d7824 */ /* 0x000fe400010e068a */
[----:B------:R-:W3:Y:S04]  /*12b20*/  LDL R138, [R1+0x7c0] ;  /* 0x0007c000018a7983 */ /* 0x000ee80000100800 */
[----:B------:R2:W-:Y:S02]  /*12b30*/  LDGSTS.E [R8+0xc], desc[UR16][R12.64], P1 ;  /* 0x0000c0000c087fae */ /* 0x0005e40008921850 */
[----:B--2---:R-:W-:-:S02]  /*12b40*/  IADD3 R12, P2, R2, R137, RZ ;  /* 0x00000089020c7210 */ /* 0x004fc40007f5e0ff */
[----:B------:R-:W2:Y:S03]  /*12b50*/  LDL R137, [R1+0x7bc] ;  /* 0x0007bc0001897983 */ /* 0x000ea60000100800 */
[----:B------:R-:W-:Y:S02]  /*12b60*/  IMAD.X R13, R0, 0x1, R9, P2 ;  /* 0x00000001000d7824 */ /* 0x000fe400010e0609 */
[C---:B-1----:R-:W-:Y:S01]  /*12b70*/  IMAD.SHL.U32 R9, R139.reuse, 0x10, RZ ;  /* 0x000000108b097824 */ /* 0x042fe200078e00ff */
[----:B------:R-:W-:Y:S02]  /*12b80*/  LOP3.LUT R139, R139, 0x7f, RZ, 0xc0, !PT ;  /* 0x0000007f8b8b7812 */ /* 0x000fe400078ec0ff */
[----:B------:R1:W-:Y:S01]  /*12b90*/  LDGSTS.E [R8+0x400c], desc[UR16][R12.64], P1 ;  /* 0x0400c0000c087fae */ /* 0x0003e20008921850 */
[----:B------:R-:W-:Y:S02]  /*12ba0*/  ISETP.GT.AND P1, PT, R7, 0x14, PT ;  /* 0x000000140700780c */ /* 0x000fe40003f24270 */
[----:B------:R-:W-:-:S05]  /*12bb0*/  LOP3.LUT R9, R9, 0x70, RZ, 0xc0, !PT ;  /* 0x0000007009097812 */ /* 0x000fca00078ec0ff */
[----:B------:R-:W-:Y:S02]  /*12bc0*/  IMAD R9, R139, 0x80, R9 ;  /* 0x000000808b097824 */ /* 0x000fe400078e0209 */
[----:B------:R-:W2:Y:S01]  /*12bd0*/  LDL R139, [R1+0x7d0] ;  /* 0x0007d000018b7983 */ /* 0x000ea20000100800 */
[----:B-1----:R-:W-:Y:S02]  /*12be0*/  SEL R8, RZ, 0x4, !P1 ;  /* 0x00000004ff087807 */ /* 0x002fe40004800000 */
[----:B------:R-:W-:Y:S02]  /*12bf0*/  LOP3.LUT R9, R9, 0x50, RZ, 0x3c, !PT ;  /* 0x0000005009097812 */ /* 0x000fe400078e3cff */
[----:B------:R-:W-:-:S04]  /*12c00*/  SEL R8, R8, RZ, !P0 ;  /* 0x000000ff08087207 */ /* 0x000fc80004000000 */
[----:B------:R-:W-:Y:S01]  /*12c10*/  ISETP.NE.U32.AND P2, PT, R8, RZ, PT ;  /* 0x000000ff0800720c */ /* 0x000fe20003f45070 */
        /* <DEDUP_REMOVED lines=17> */
[----:B------:R-:W3:Y:S03]  /*12d30*/  LDL R143, [R1+0x7f0] ;  /* 0x0007f000018f7983 */ /* 0x000ee60000100800 */
[----:B------:R-:W-:Y:S01]  /*12d40*/  IMAD.X R13, R0, 0x1, R142, P2 ;  /* 0x00000001000d7824 */ /* 0x000fe200010e068e */
[----:B------:R-:W-:Y:S01]  /*12d50*/  ISETP.GT.AND P2, PT, R7, 0x16, PT ;  /* 0x000000160700780c */ /* 0x000fe20003f44270 */
[----:B------:R-:W3:Y:S04]  /*12d60*/  LDL R142, [R1+0x7ec] ;  /* 0x0007ec00018e7983 */ /* 0x000ee80000100800 */
[----:B------:R1:W-:Y:S02]  /*12d70*/  LDGSTS.E [R8+0x4], desc[UR16][R12.64], P1 ;  /* 0x000040000c087fae */ /* 0x0003e40008921850 */
[----:B-1----:R-:W-:-:S04]  /*12d80*/  SEL R12, RZ, 0x4, !P2 ;  /* 0x00000004ff0c7807 */ /* 0x002fc80005000000 */
[----:B------:R-:W-:-:S04]  /*12d90*/  SEL R12, R12, RZ, !P0 ;  /* 0x000000ff0c0c7207 */ /* 0x000fc80004000000 */
[----:B------:R-:W-:Y:S02]  /*12da0*/  ISETP.NE.U32.AND P2, PT, R12, RZ, PT ;  /* 0x000000ff0c00720c */ /* 0x000fe40003f45070 */
[----:B------:R-:W-:Y:S02]  /*12db0*/  IADD3 R12, P3, R2, R141, RZ ;  /* 0x0000008d020c7210 */ /* 0x000fe40007f7e0ff */
[----:B------:R-:W3:Y:S03]  /*12dc0*/  LDL R141, [R1+0x7f8] ;  /* 0x0007f800018d7983 */ /* 0x000ee60000100800 */
[----:B------:R-:W-:Y:S02]  /*12dd0*/  IMAD.X R13, R0, 0x1, R140, P3 ;  /* 0x00000001000d7824 */ /* 0x000fe400018e068c */
[----:B------:R-:W3:Y:S04]  /*12de0*/  LDL R140, [R1+0x7f4] ;  /* 0x0007f400018c7983 */ /* 0x000ee80000100800 */
[----:B------:R1:W-:Y:S02]  /*12df0*/  LDGSTS.E [R8+0x4004], desc[UR16][R12.64], P1 ;  /* 0x040040000c087fae */ /* 0x0003e40008921850 */
[----:B-1----:R-:W-:-:S02]  /*12e00*/  IADD3 R12, P1, R2, R138, RZ ;  /* 0x0000008a020c7210 */ /* 0x002fc40007f3e0ff */
[----:B------:R-:W3:Y:S03]  /*12e10*/  LDL R138, [R1+0x7e0] ;  /* 0x0007e000018a7983 */ /* 0x000ee60000100800 */
[----:B--2---:R-:W-:Y:S01]  /*12e20*/  IMAD.X R13, R0, 0x1, R137, P1 ;  /* 0x00000001000d7824 */ /* 0x004fe200008e0689 */
        /* <DEDUP_REMOVED lines=12> */
[----:B------:R-:W1:Y:S03]  /*12ef0*/  S2R R139, SR_TID.X ;  /* 0x00000000008b7919 */ /* 0x000e660000002100 */
[----:B------:R-:W-:Y:S02]  /*12f00*/  IMAD.X R13, R0, 0x1, R16, P2 ;  /* 0x00000001000d7824 */ /* 0x000fe400010e0610 */
[----:B------:R-:W4:Y:S04]  /*12f10*/  LDL R16, [R1+0x800] ;  /* 0x0008000001107983 */ /* 0x000f280000100800 */
[----:B------:R3:W-:Y:S02]  /*12f20*/  LDGSTS.E [R8+0xc], desc[UR16][R12.64], P1 ;  /* 0x0000c0000c087fae */ /* 0x0007e40008921850 */
[----:B---3--:R-:W-:-:S05]  /*12f30*/  IADD3 R12, P2, R2, R14, RZ ;  /* 0x0000000e020c7210 */ /* 0x008fca0007f5e0ff */
[----:B------:R-:W-:Y:S02]  /*12f40*/  IMAD.X R13, R0, 0x1, R11, P2 ;  /* 0x00000001000d7824 */ /* 0x000fe400010e060b */
[----:B------:R-:W3:Y:S01]  /*12f50*/  LDL R11, [R1+0x7fc] ;  /* 0x0007fc00010b7983 */ /* 0x000ee20000100800 */
[C---:B-1----:R-:W-:Y:S01]  /*12f60*/  IMAD.SHL.U32 R14, R139.reuse, 0x10, RZ ;  /* 0x000000108b0e7824 */ /* 0x042fe200078e00ff */
[----:B------:R-:W-:Y:S02]  /*12f70*/  LOP3.LUT R139, R139, 0x7f, RZ, 0xc0, !PT ;  /* 0x0000007f8b8b7812 */ /* 0x000fe400078ec0ff */
[----:B------:R1:W-:Y:S02]  /*12f80*/  LDGSTS.E [R8+0x400c], desc[UR16][R12.64], P1 ;  /* 0x0400c0000c087fae */ /* 0x0003e40008921850 */
[----:B------:R-:W-:Y:S02]  /*12f90*/  LOP3.LUT R14, R14, 0x70, RZ, 0xc0, !PT ;  /* 0x000000700e0e7812 */ /* 0x000fe400078ec0ff */
[----:B------:R-:W-:-:S03]  /*12fa0*/  ISETP.GT.AND P1, PT, R7, 0x18, PT ;  /* 0x000000180700780c */ /* 0x000fc60003f24270 */
[----:B------:R-:W-:Y:S02]  /*12fb0*/  IMAD R14, R139, 0x80, R14 ;  /* 0x000000808b0e7824 */ /* 0x000fe400078e020e */
[----:B------:R-:W3:Y:S01]  /*12fc0*/  LDL R139, [R1+0x808] ;  /* 0x00080800018b7983 */ /* 0x000ee20000100800 */
[----:B-1----:R-:W-:Y:S02]  /*12fd0*/  SEL R8, RZ, 0x4, !P1 ;  /* 0x00000004ff087807 */ /* 0x002fe40004800000 */
[----:B------:R-:W-:Y:S02]  /*12fe0*/  LOP3.LUT R14, R14, 0x60, RZ, 0x3c, !PT ;  /* 0x000000600e0e7812 */ /* 0x000fe400078e3cff */
[----:B------:R-:W-:-:S04]  /*12ff0*/  SEL R8, R8, RZ, !P0 ;  /* 0x000000ff08087207 */ /* 0x000fc80004000000 */
[----:B------:R-:W-:Y:S01]  /*13000*/  ISETP.NE.U32.AND P2, PT, R8, RZ, PT ;  /* 0x000000ff0800720c */ /* 0x000fe20003f45070 */
[----:B------:R-:W-:Y:S02]  /*13010*/  VIADD R8, R14, UR4 ;  /* 0x000000040e087c36 */ /* 0x000fe40008000000 */
[----:B------:R-:W3:Y:S01]  /*13020*/  LDL R14, [R1+0x804] ;  /* 0x00080400010e7983 */ /* 0x000ee20000100800 */
[----:B------:R-:W-:-:S03]  /*13030*/  IADD3 R12, P1, R2, R138, RZ ;  /* 0x0000008a020c7210 */ /* 0x000fc60007f3e0ff */
[----:B------:R-:W3:Y:S02]  /*13040*/  LDL R138, [R1+0x810] ;  /* 0x00081000018a7983 */ /* 0x000ee40000100800 */
[----:B--2---:R-:W-:Y:S01]  /*13050*/  IMAD.X R13, R0, 0x1, R137, P1 ;  /* 0x00000001000d7824 */ /* 0x004fe200008e0689 */
        /* <DEDUP_REMOVED lines=41> */
[----:B--2---:R-:W-:Y:S02]  /*132f0*/  IMAD.X R13, R0, 0x1, R137, P2 ;  /* 0x00000001000d7824 */ /* 0x004fe400010e0689 */
[----:B------:R-:W1:Y:S03]  /*13300*/  S2R R137, SR_TID.X ;  /* 0x0000000000897919 */ /* 0x000e660000002100 */
[----:B------:R4:W-:Y:S02]  /*13310*/  LDGSTS.E [R8+0xc], desc[UR16][R12.64], P1 ;  /* 0x0000c0000c087fae */ /* 0x0009e40008921850 */
[----:B----4-:R-:W-:-:S05]  /*13320*/  IADD3 R12, P2, R2, R10, RZ ;  /* 0x0000000a020c7210 */ /* 0x010fca0007f5e0ff */
[----:B------:R-:W-:Y:S02]  /*13330*/  IMAD.X R13, R0, 0x1, R9, P2 ;  /* 0x00000001000d7824 */ /* 0x000fe400010e0609 */
[----:B------:R-:W2:Y:S01]  /*13340*/  LDL R9, [R1+0x83c] ;  /* 0x00083c0001097983 */ /* 0x000ea20000100800 */
[C---:B-1----:R-:W-:Y:S01]  /*13350*/  IMAD.SHL.U32 R10, R137.reuse, 0x10, RZ ;  /* 0x00000010890a7824 */ /* 0x042fe200078e00ff */
[----:B------:R-:W-:Y:S02]  /*13360*/  LOP3.LUT R137, R137, 0x7f, RZ, 0xc0, !PT ;  /* 0x0000007f89897812 */ /* 0x000fe400078ec0ff */
[----:B------:R1:W-:Y:S01]  /*13370*/  LDGSTS.E [R8+0x400c], desc[UR16][R12.64], P1 ;  /* 0x0400c0000c087fae */ /* 0x0003e20008921850 */
[----:B------:R-:W-:Y:S02]  /*13380*/  ISETP.GT.AND P1, PT, R7, 0x1c, PT ;  /* 0x0000001c0700780c */ /* 0x000fe40003f24270 */
[----:B------:R-:W-:-:S05]  /*13390*/  LOP3.LUT R10, R10, 0x70, RZ, 0xc0, !PT ;  /* 0x000000700a0a7812 */ /* 0x000fca00078ec0ff */
[----:B------:R-:W-:Y:S02]  /*133a0*/  IMAD R10, R137, 0x80, R10 ;  /* 0x00000080890a7824 */ /* 0x000fe400078e020a */
[----:B------:R-:W4:Y:S01]  /*133b0*/  LDL R137, [R1+0x844] ;  /* 0x0008440001897983 */ /* 0x000f220000100800 */
[----:B-1----:R-:W-:Y:S02]  /*133c0*/  SEL R8, RZ, 0x4, !P1 ;  /* 0x00000004ff087807 */ /* 0x002fe40004800000 */
[----:B------:R-:W-:Y:S02]  /*133d0*/  LOP3.LUT R10, R10, 0x70, RZ, 0x3c, !PT ;  /* 0x000000700a0a7812 */ /* 0x000fe400078e3cff */
[----:B------:R-:W-:-:S04]  /*133e0*/  SEL R8, R8, RZ, !P0 ;  /* 0x000000ff08087207 */ /* 0x000fc80004000000 */
[----:B------:R-:W-:Y:S01]  /*133f0*/  ISETP.NE.U32.AND P2, PT, R8, RZ, PT ;  /* 0x000000ff0800720c */ /* 0x000fe20003f45070 */
        /* <DEDUP_REMOVED lines=11> */
[----:B------:R-:W-:Y:S02]  /*134b0*/  IADD3 R12, P3, R2, R14, RZ ;  /* 0x0000000e020c7210 */ /* 0x000fe40007f7e0ff */
[----:B------:R-:W3:Y:S03]  /*134c0*/  LDL R14, [R1+0x854] ;  /* 0x00085400010e7983 */ /* 0x000ee60000100800 */
[----:B------:R-:W-:-:S05]  /*134d0*/  IMAD.X R13, R0, 0x1, R144, P3 ;  /* 0x00000001000d7824 */ /* 0x000fca00018e0690 */
[----:B------:R1:W-:Y:S02]  /*134e0*/  LDGSTS.E [R8+0x4000], desc[UR16][R12.64], P2 ;  /* 0x040000000c087fae */ /* 0x0003e40009121850 */
[----:B-1----:R-:W-:-:S05]  /*134f0*/  IADD3 R12, P2, R2, R143, RZ ;  /* 0x0000008f020c7210 */ /* 0x002fca0007f5e0ff */
[----:B------:R-:W-:Y:S01]  /*13500*/  IMAD.X R13, R0, 0x1, R142, P2 ;  /* 0x00000001000d7824 */ /* 0x000fe200010e068e */
[----:B------:R-:W-:-:S04]  /*13510*/  ISETP.GT.AND P2, PT, R7, 0x1e, PT ;  /* 0x0000001e0700780c */ /* 0x000fc80003f44270 */
[----:B------:R1:W-:Y:S02]  /*13520*/  LDGSTS.E [R8+0x4], desc[UR16][R12.64], P1 ;  /* 0x000040000c087fae */ /* 0x0003e40008921850 */
[----:B-1----:R-:W-:-:S04]  /*13530*/  SEL R12, RZ, 0x4, !P2 ;  /* 0x00000004ff0c7807 */ /* 0x002fc80005000000 */
[----:B------:R-:W-:-:S04]  /*13540*/  SEL R12, R12, RZ, !P0 ;  /* 0x000000ff0c0c7207 */ /* 0x000fc80004000000 */
[----:B------:R-:W-:Y:S02]  /*13550*/  ISETP.NE.U32.AND P2, PT, R12, RZ, PT ;  /* 0x000000ff0c00720c */ /* 0x000fe40003f45070 */
[----:B------:R-:W-:-:S05]  /*13560*/  IADD3 R12, P3, R2, R141, RZ ;  /* 0x0000008d020c7210 */ /* 0x000fca0007f7e0ff */
[----:B------:R-:W-:-:S05]  /*13570*/  IMAD.X R13, R0, 0x1, R140, P3 ;  /* 0x00000001000d7824 */ /* 0x000fca00018e068c */
[----:B------:R1:W-:Y:S02]  /*13580*/  LDGSTS.E [R8+0x4004], desc[UR16][R12.64], P1 ;  /* 0x040040000c087fae */ /* 0x0003e40008921850 */
[----:B-1----:R-:W-:-:S05]  /*13590*/  IADD3 R12, P1, R2, R139, RZ ;  /* 0x0000008b020c7210 */ /* 0x002fca0007f3e0ff */
[----:B--2---:R-:W-:Y:S01]  /*135a0*/  IMAD.X R13, R0, 0x1, R9, P1 ;  /* 0x00000001000d7824 */ /* 0x004fe200008e0609 */
[----:B------:R-:W-:Y:S01]  /*135b0*/  ISETP.GT.AND P1, PT, R7, 0x1f, PT ;  /* 0x0000001f0700780c */ /* 0x000fe20003f24270 */
[----:B------:R-:W2:Y:S04]  /*135c0*/  LDL.LU R9, [R1+0x648] ;  /* 0x0006480001097983 */ /* 0x000ea80000300800 */
[----:B------:R1:W-:Y:S04]  /*135d0*/  LDGSTS.E [R8+0x8], desc[UR16][R12.64], P2 ;  /* 0x000080000c087fae */ /* 0x0003e80009121850 */
[----:B------:R-:W2:Y:S01]  /*135e0*/  LDL.LU R148, [R1+0x64c] ;  /* 0x00064c0001947983 */ /* 0x000ea20000300800 */
[----:B-1----:R-:W-:-:S04]  /*135f0*/  SEL R12, RZ, 0x4, !P1 ;  /* 0x00000004ff0c7807 */ /* 0x002fc80004800000 */
[----:B------:R-:W-:-:S04]  /*13600*/  SEL R12, R12, RZ, !P0 ;  /* 0x000000ff0c0c7207 */ /* 0x000fc80004000000 */
[----:B------:R-:W-:Y:S02]  /*13610*/  ISETP.NE.U32.AND P1, PT, R12, RZ, PT ;  /* 0x000000ff0c00720c */ /* 0x000fe40003f25070 */
[----:B------:R-:W-:-:S05]  /*13620*/  IADD3 R12, P3, R2, R138, RZ ;  /* 0x0000008a020c7210 */ /* 0x000fca0007f7e0ff */
[----:B----4-:R-:W-:-:S05]  /*13630*/  IMAD.X R13, R0, 0x1, R137, P3 ;  /* 0x00000001000d7824 */ /* 0x010fca00018e0689 */
[----:B------:R3:W-:Y:S02]  /*13640*/  LDGSTS.E [R8+0x4008], desc[UR16][R12.64], P2 ;  /* 0x040080000c087fae */ /* 0x0007e40009121850 */
[----:B---3--:R-:W-:Y:S02]  /*13650*/  IADD3 R12, P2, R2, R11, RZ ;  /* 0x0000000b020c7210 */ /* 0x008fe40007f5e0ff */
[----:B------:R-:W3:Y:S03]  /*13660*/  LDL.LU R11, [R1+0x638] ;  /* 0x00063800010b7983 */ /* 0x000ee60000300800 */
[----:B------:R-:W-:Y:S01]  /*13670*/  IMAD.X R13, R0, 0x1, R10, P2 ;  /* 0x00000001000d7824 */ /* 0x000fe200010e060a */
[----:B------:R-:W4:Y:S01]  /*13680*/  LDL.LU R151, [R1+0x628] ;  /* 0x0006280001977983 */ /* 0x000f220000300800 */
[----:B------:R-:W1:Y:S03]  /*13690*/  S2R R10, SR_TID.X ;  /* 0x00000000000a7919 */ /* 0x000e660000002100 */
[----:B------:R1:W-:Y:S04]  /*136a0*/  LDGSTS.E [R8+0xc], desc[UR16][R12.64], P1 ;  /* 0x0000c0000c087fae */ /* 0x0003e80008921850 */
[----:B------:R-:W4:Y:S04]  /*136b0*/  LDL.LU R142, [R1+0x62c] ;  /* 0x00062c00018e7983 */ /* 0x000f280000300800 */
[----:B------:R-:W3:Y:S01]  /*136c0*/  LDL.LU R145, [R1+0x63c] ;  /* 0x00063c0001917983 */ /* 0x000ee20000300800 */
[----:B-1----:R-:W-:-:S03]  /*136d0*/  IADD3 R12, P2, R2, R16, RZ ;  /* 0x00000010020c7210 */ /* 0x002fc60007f5e0ff */
[----:B------:R-:W4:Y:S04]  /*136e0*/  LDL.LU R149, [R1+0x618] ;  /* 0x0006180001957983 */ /* 0x000f280000300800 */
[----:B------:R-:W4:Y:S01]  /*136f0*/  LDL.LU R137, [R1+0x604] ;  /* 0x0006040001897983 */ /* 0x000f220000300800 */
[----:B------:R-:W-:-:S03]  /*13700*/  IMAD.X R13, R0, 0x1, R14, P2 ;  /* 0x00000001000d7824 */ /* 0x000fc600010e060e */
[----:B------:R-:W4:Y:S04]  /*13710*/  LDL.LU R138, [R1+0x60c] ;  /* 0x00060c00018a7983 */ /* 0x000f280000300800 */
[----:B------:R1:W-:Y:S01]  /*13720*/  LDGSTS.E [R8+0x400c], desc[UR16][R12.64], P1 ;  /* 0x0400c0000c087fae */ /* 0x0003e20008921850 */
[----:B------:R-:W-:-:S03]  /*13730*/  LOP3.LUT R10, R10, 0x1f, RZ, 0xc0, !PT ;  /* 0x0000001f0a0a7812 */ /* 0x000fc600078ec0ff */
[----:B------:R-:W4:Y:S01]  /*13740*/  LDL.LU R139, [R1+0x614] ;  /* 0x00061400018b7983 */ /* 0x000f220000300800 */
[----:B------:R-:W-:-:S03]  /*13750*/  ISETP.GE.AND P1, PT, R10, R7, PT ;  /* 0x000000070a00720c */ /* 0x000fc60003f26270 */
[----:B------:R-:W4:Y:S01]  /*13760*/  LDL.LU R140, [R1+0x61c] ;  /* 0x00061c00018c7983 */ /* 0x000f220000300800 */
[----:B------:R-:W1:Y:S03]  /*13770*/  S2R R10, SR_TID.X ;  /* 0x00000000000a7919 */ /* 0x000e660000002100 */
[----:B------:R-:W4:Y:S04]  /*13780*/  LDL.LU R141, [R1+0x624] ;  /* 0x00062400018d7983 */ /* 0x000f280000300800 */
[----:B------:R-:W4:Y:S04]  /*13790*/  LDL.LU R143, [R1+0x634] ;  /* 0x00063400018f7983 */ /* 0x000f280000300800 */
[----:B------:R-:W4:Y:S04]  /*137a0*/  LDL.LU R144, [R1+0x600] ;  /* 0x0006000001907983 */ /* 0x000f280000300800 */
[----:B------:R-:W0:Y:S01]  /*137b0*/  LDGDEPBAR ;  /* 0x00000000000079af */ /* 0x000e220000000000 */
[----:B-1----:R-:W-:-:S02]  /*137c0*/  LOP3.LUT R14, R10, 0x60, RZ, 0xc0, !PT ;  /* 0x000000600a0e7812 */ /* 0x002fc400078ec0ff */
[----:B------:R-:W-:Y:S02]  /*137d0*/  LOP3.LUT R10, R10, 0x7f, RZ, 0xc0, !PT ;  /* 0x0000007f0a0a7812 */ /* 0x000fe400078ec0ff */
[----:B------:R-:W-:-:S03]  /*137e0*/  SHF.R.U32.HI R14, RZ, 0x1, R14 ;  /* 0x00000001ff0e7819 */ /* 0x000fc6000001160e */
[----:B------:R-:W-:-:S05]  /*137f0*/  IMAD.SHL.U32 R10, R10, 0x4, RZ ;  /* 0x000000040a0a7824 */ /* 0x000fca00078e00ff */
[----:B------:R-:W-:Y:S02]  /*13800*/  LOP3.LUT R10, R10, R14, RZ, 0x3c, !PT ;  /* 0x0000000e0a0a7212 */ /* 0x000fe400078e3cff */
[----:B------:R-:W4:Y:S01]  /*13810*/  LDL.LU R14, [R1+0x608] ;  /* 0x00060800010e7983 */ /* 0x000f220000300800 */
[----:B------:R-:W-:-:S03]  /*13820*/  SEL R8, RZ, 0x4, P1 ;  /* 0x00000004ff087807 */ /* 0x000fc60000800000 */
[----:B------:R-:W4:Y:S01]  /*13830*/  LDL.LU R146, [R1+0x644] ;  /* 0x0006440001927983 */ /* 0x000f220000300800 */
[----:B------:R-:W-:-:S03]  /*13840*/  SEL R8, R8, RZ, !P0 ;  /* 0x000000ff08087207 */ /* 0x000fc60004000000 */
[----:B------:R-:W4:Y:S01]  /*13850*/  LDL.LU R147, [R1+0x610] ;  /* 0x0006100001937983 */ /* 0x000f220000300800 */
[----:B------:R-:W-:Y:S01]  /*13860*/  ISETP.NE.U32.AND P0, PT, R8, RZ, PT ;  /* 0x000000ff0800720c */ /* 0x000fe20003f05070 */
[----:B------:R-:W-:Y:S02]  /*13870*/  VIADD R8, R10, UR4 ;  /* 0x000000040a087c36 */ /* 0x000fe40008000000 */
[----:B------:R-:W4:Y:S04]  /*13880*/  LDL.LU R150, [R1+0x620] ;  /* 0x0006200001967983 */ /* 0x000f280000300800 */
[----:B------:R-:W4:Y:S04]  /*13890*/  LDL.LU R16, [R1+0x630] ;  /* 0x0006300001107983 */ /* 0x000f280000300800 */
[----:B------:R-:W4:Y:S01]  /*138a0*/  LDL.LU R10, [R1+0x640] ;  /* 0x00064000010a7983 */ /* 0x000f220000300800 */
[----:B--2---:R-:W-:-:S05]  /*138b0*/  IADD3 R12, P1, R3, R148, RZ ;  /* 0x00000094030c7210 */ /* 0x004fca0007f3e0ff */
[----:B------:R-:W-:-:S05]  /*138c0*/  IMAD.X R13, R9, 0x1, R4, P1 ;  /* 0x00000001090d7824 */ /* 0x000fca00008e0604 */
[----:B------:R3:W-:Y:S02]  /*138d0*/  LDGSTS.E [R8+0x18000], desc[UR16][R12.64], P0 ;  /* 0x180000000c087fae */ /* 0x0007e40008121850 */
[----:B---3--:R-:W-:-:S05]  /*138e0*/  IADD3 R12, P1, R3, R145, RZ ;  /* 0x00000091030c7210 */ /* 0x008fca0007f3e0ff */
[----:B------:R-:W-:-:S05]  /*138f0*/  IMAD.X R13, R11, 0x1, R4, P1 ;  /* 0x000000010b0d7824 */ /* 0x000fca00008e0604 */
[----:B------:R4:W-:Y:S02]  /*13900*/  LDGSTS.E [R8+0x18400], desc[UR16][R12.64], P0 ;  /* 0x184000000c087fae */ /* 0x0009e40008121850 */
[----:B----4-:R-:W-:-:S05]  /*13910*/  IADD3 R12, P1, R3, R142, RZ ;  /* 0x0000008e030c7210 */ /* 0x010fca0007f3e0ff */
[----:B------:R-:W-:-:S05]  /*13920*/  IMAD.X R13, R151, 0x1, R4, P1 ;  /* 0x00000001970d7824 */ /* 0x000fca00008e0604 */
[----:B------:R1:W-:Y:S02]  /*13930*/  LDGSTS.E [R8+0x18800], desc[UR16][R12.64], P0 ;  /* 0x188000000c087fae */ /* 0x0003e40008121850 */
[----:B-1----:R-:W-:-:S05]  /*13940*/  IADD3 R12, P1, R3, R140, RZ ;  /* 0x0000008c030c7210 */ /* 0x002fca0007f3e0ff */
        /* <DEDUP_REMOVED lines=85> */
[----:B------:R1:W-:Y:S04]  /*13ea0*/  LDGSTS.E [R8+0x1fc00], desc[UR16][R12.64], P0 ;  /* 0x1fc000000c087fae */ /* 0x0003e80008121850 */
[----:B------:R-:W2:Y:S01]  /*13eb0*/  LDL R8, [R1+0x868] ;  /* 0x0008680001087983 */ /* 0x000ea20000100800 */
[----:B-1----:R-:W-:-:S05]  /*13ec0*/  IADD3 R12, P1, R3, R146, RZ ;  /* 0x00000092030c7210 */ /* 0x002fca0007f3e0ff */
[----:B------:R-:W-:Y:S02]  /*13ed0*/  IMAD.X R13, R10, 0x1, R4, P1 ;  /* 0x000000010a0d7824 */ /* 0x000fe400008e0604 */
[----:B--2---:R-:W-:-:S05]  /*13ee0*/  VIADD R8, R8, UR4 ;  /* 0x0000000408087c36 */ /* 0x004fca0008000000 */
        /* <DEDUP_REMOVED lines=90> */
[----:B------:R1:W-:Y:S01]  /*14490*/  LDGSTS.E [R8+0x1fa00], desc[UR16][R12.64], P0 ;  /* 0x1fa000000c087fae */ /* 0x0003e20008121850 */
[-C--:B------:R-:W-:Y:S02]  /*144a0*/  IADD3 R20, P6, R20, R6.reuse, RZ ;  /* 0x0000000614147210 */ /* 0x080fe40007fde0ff */
[----:B------:R-:W-:Y:S02]  /*144b0*/  IADD3 R156, P3, R156, R6, RZ ;  /* 0x000000069c9c7210 */ /* 0x000fe40007f7e0ff */
[----:B-1----:R-:W-:Y:S02]  /*144c0*/  IADD3 R12, P1, R3, R18, RZ ;  /* 0x00000012030c7210 */ /* 0x002fe40007f3e0ff */
[----:B------:R-:W-:-:S03]  /*144d0*/  IADD3 R18, P5, R18, R6, RZ ;  /* 0x0000000612127210 */ /* 0x000fc60007fbe0ff */
[C---:B------:R-:W-:Y:S01]  /*144e0*/  IMAD.X R13, R17.reuse, 0x1, R4, P1 ;  /* 0x00000001110d7824 */ /* 0x040fe200008e0604 */
[-C--:B------:R-:W-:Y:S01]  /*144f0*/  IADD3 R158, P4, R158, R6.reuse, RZ ;  /* 0x000000069e9e7210 */ /* 0x080fe20007f9e0ff */
[--C-:B------:R-:W-:Y:S01]  /*14500*/  IMAD.X R17, R17, 0x1, R5.reuse, P5 ;  /* 0x0000000111117824 */ /* 0x100fe200028e0605 */
[-C--:B------:R-:W-:Y:S02]  /*14510*/  IADD3 R160, P5, R160, R6.reuse, RZ ;  /* 0x00000006a0a07210 */ /* 0x080fe40007fbe0ff */
[----:B------:R1:W-:Y:S01]  /*14520*/  LDGSTS.E [R8+0x1fe00], desc[UR16][R12.64], P0 ;  /* 0x1fe000000c087fae */ /* 0x0003e20008121850 */
[-C--:B------:R-:W-:Y:S01]  /*14530*/  IADD3 R22, P0, R22, R6.reuse, RZ ;  /* 0x0000000616167210 */ /* 0x080fe20007f1e0ff */
[--C-:B------:R-:W-:Y:S01]  /*14540*/  IMAD.X R19, R19, 0x1, R5.reuse, P6 ;  /* 0x0000000113137824 */ /* 0x100fe200030e0605 */
        /* <DEDUP_REMOVED lines=95> */
[----:B------:R2:W-:Y:S01]  /*14b40*/  STL [R1+0x604], R137 ;  /* 0x0006048901007387 */ /* 0x0005e20000100800 */
[-C--:B------:R-:W-:Y:S01]  /*14b50*/  IADD3 R139, P5, R139, R6.reuse, RZ ;  /* 0x000000068b8b7210 */ /* 0x080fe20007fbe0ff */
[--C-:B------:R-:W-:Y:S01]  /*14b60*/  IMAD.X R245, R245, 0x1, R5.reuse, P6 ;  /* 0x00000001f5f57824 */ /* 0x100fe200030e0605 */
[-C--:B------:R-:W-:Y:S01]  /*14b70*/  IADD3 R250, P1, R250, R6.reuse, RZ ;  /* 0x00000006fafa7210 */ /* 0x080fe20007f3e0ff */
[--C-:B------:R-:W-:Y:S01]  /*14b80*/  IMAD.X R237, R237, 0x1, R5.reuse, P2 ;  /* 0x00000001eded7824 */ /* 0x100fe200010e0605 */
[-C--:B------:R-:W-:Y:S01]  /*14b90*/  IADD3 R140, P6, R140, R6.reuse, RZ ;  /* 0x000000068c8c7210 */ /* 0x080fe20007fde0ff */
[----:B------:R-:W-:Y:S01]  /*14ba0*/  IMAD.X R247, R247, 0x1, R5, P0 ;  /* 0x00000001f7f77824 */ /* 0x000fe200000e0605 */
[-C--:B------:R-:W-:Y:S01]  /*14bb0*/  IADD3 R252, P2, R252, R6.reuse, RZ ;  /* 0x00000006fcfc7210 */ /* 0x080fe20007f5e0ff */
[----:B------:R-:W-:Y:S01]  /*14bc0*/  VIADD R15, R15, 0x1 ;  /* 0x000000010f0f7836 */ /* 0x000fe20000000000 */
[----:B------:R-:W0:Y:S01]  /*14bd0*/  LDGDEPBAR ;  /* 0x00000000000079af */ /* 0x000e220000000000 */
[----:B------:R-:W-:-:S03]  /*14be0*/  IADD3 R141, P0, R141, R6, RZ ;  /* 0x000000068d8d7210 */ /* 0x000fc60007f1e0ff */
[----:B--2---:R2:W5:Y:S01]  /*14bf0*/  LDL.LU R137, [R1+0x8dc] ;  /* 0x0008dc0001897983 */ /* 0x0045620000300800 */
[----:B------:R-:W-:-:S03]  /*14c00*/  IMAD.X R249, R249, 0x1, R5, P1 ;  /* 0x00000001f9f97824 */ /* 0x000fc600008e0605 */
[----:B------:R3:W-:Y:S01]  /*14c10*/  STL [R1+0x60c], R138 ;  /* 0x00060c8a01007387 */ /* 0x0007e20000100800 */
[-C--:B------:R-:W-:Y:S01]  /*14c20*/  IADD3 R142, P1, R142, R6.reuse, RZ ;  /* 0x000000068e8e7210 */ /* 0x080fe20007f3e0ff */
[--C-:B------:R-:W-:Y:S01]  /*14c30*/  IMAD.X R251, R251, 0x1, R5.reuse, P2 ;  /* 0x00000001fbfb7824 */ /* 0x100fe200010e0605 */
[-C--:B------:R-:W-:Y:S01]  /*14c40*/  IADD3 R143, P2, R143, R6.reuse, RZ ;  /* 0x000000068f8f7210 */ /* 0x080fe20007f5e0ff */
[----:B---3--:R2:W5:Y:S04]  /*14c50*/  LDL.LU R138, [R1+0x8d8] ;  /* 0x0008d800018a7983 */ /* 0x0085680000300800 */
[----:B------:R3:W-:Y:S01]  /*14c60*/  STL [R1+0x614], R139 ;  /* 0x0006148b01007387 */ /* 0x0007e20000100800 */
[----:B------:R-:W-:Y:S01]  /*14c70*/  IMAD.X R144, R144, 0x1, R5, P3 ;  /* 0x0000000190907824 */ /* 0x000fe200018e0605 */
[----:B------:R-:W-:-:S02]  /*14c80*/  IADD3 R145, P3, R145, R6, RZ ;  /* 0x0000000691917210 */ /* 0x000fc40007f7e0ff */
[----:B---3--:R2:W5:Y:S04]  /*14c90*/  LDL.LU R139, [R1+0x8d4] ;  /* 0x0008d400018b7983 */ /* 0x0085680000300800 */
[----:B------:R3:W-:Y:S01]  /*14ca0*/  STL [R1+0x61c], R140 ;  /* 0x00061c8c01007387 */ /* 0x0007e20000100800 */
[----:B------:R-:W-:-:S03]  /*14cb0*/  IMAD.X R14, R14, 0x1, R5, P4 ;  /* 0x000000010e0e7824 */ /* 0x000fc600020e0605 */
[----:B---3--:R2:W5:Y:S04]  /*14cc0*/  LDL.LU R140, [R1+0x8d0] ;  /* 0x0008d000018c7983 */ /* 0x0085680000300800 */
[----:B------:R-:W3:Y:S04]  /*14cd0*/  LDL R8, [R1+0x660] ;  /* 0x0006600001087983 */ /* 0x000ee80000100800 */
[----:B------:R4:W-:Y:S01]  /*14ce0*/  STL [R1+0x624], R141 ;  /* 0x0006248d01007387 */ /* 0x0009e20000100800 */
[----:B------:R-:W-:Y:S01]  /*14cf0*/  IADD3 R146, P4, R146, R6, RZ ;  /* 0x0000000692927210 */ /* 0x000fe20007f9e0ff */
[----:B------:R-:W-:-:S02]  /*14d00*/  IMAD.X R147, R147, 0x1, R5, P5 ;  /* 0x0000000193937824 */ /* 0x000fc400028e0605 */
[----:B----4-:R2:W5:Y:S04]  /*14d10*/  LDL.LU R141, [R1+0x8cc] ;  /* 0x0008cc00018d7983 */ /* 0x0105680000300800 */
[----:B------:R4:W-:Y:S01]  /*14d20*/  STL [R1+0x62c], R142 ;  /* 0x00062c8e01007387 */ /* 0x0009e20000100800 */
[----:B------:R-:W-:-:S03]  /*14d30*/  IADD3 R148, P5, R148, R6, RZ ;  /* 0x0000000694947210 */ /* 0x000fc60007fbe0ff */
[----:B----4-:R2:W5:Y:S04]  /*14d40*/  LDL.LU R142, [R1+0x8c8] ;  /* 0x0008c800018e7983 */ /* 0x0105680000300800 */
[----:B------:R4:W-:Y:S01]  /*14d50*/  STL [R1+0x634], R143 ;  /* 0x0006348f01007387 */ /* 0x0009e20000100800 */
[----:B------:R-:W-:-:S03]  /*14d60*/  IMAD.X R149, R149, 0x1, R5, P6 ;  /* 0x0000000195957824 */ /* 0x000fc600030e0605 */
        /* <DEDUP_REMOVED lines=9> */
[----:B----4-:R-:W1:Y:S04]  /*14e00*/  LDL.LU R14, [R1+0x8b8] ;  /* 0x0008b800010e7983 */ /* 0x010e680000300800 */
        /* <DEDUP_REMOVED lines=9> */
[----:B------:R4:W-:Y:S04]  /*14ea0*/  STL [R1+0x618], R149 ;  /* 0x0006189501007387 */ /* 0x0009e80000100800 */
        /* <DEDUP_REMOVED lines=12> */
[----:B----4-:R2:W5:Y:S01]  /*14f70*/  LDL.LU R9, [R1+0x890] ;  /* 0x0008900001097983 */ /* 0x0105620000300800 */
[----:B------:R-:W-:Y:S01]  /*14f80*/  VIADD R7, R7, 0xffffffe0 ;  /* 0xffffffe007077836 */ /* 0x000fe20000000000 */
[----:B---3--:R-:W-:-:S02]  /*14f90*/  ISETP.NE.U32.AND P0, PT, R8, R15, PT ;  /* 0x0000000f0800720c */ /* 0x008fc40003f05070 */
[----:B-1----:R-:W-:Y:S02]  /*14fa0*/  SHF.R.S32.HI R8, RZ, 0x1f, R14 ;  /* 0x0000001fff087819 */ /* 0x002fe4000001140e */
[C---:B------:R-:W-:Y:S02]  /*14fb0*/  LEA R2, P6, R14.reuse, R2, 0x2 ;  /* 0x000000020e027211 */ /* 0x040fe400078c10ff */
[----:B------:R-:W-:-:S05]  /*14fc0*/  SHF.L.U64.HI R8, R14, 0x2, R8 ;  /* 0x000000020e087819 */ /* 0x000fca0000010208 */
[----:B------:R-:W-:Y:S02]  /*14fd0*/  IMAD.X R0, R0, 0x1, R8, P6 ;  /* 0x0000000100007824 */ /* 0x000fe400030e0608 */
[----:B--2---:R-:W-:Y:S05]  /*14fe0*/  @P0 BRA `(.L_x_1) ;  /* 0xffffff9400d00947 */ /* 0x004fea000383ffff */
.L_x_0:
[----:B------:R-:W1:Y:S01]  /*14ff0*/  S2R R8, SR_TID.X ;  /* 0x0000000000087919 */ /* 0x000e620000002100 */
[----:B------:R-:W-:-:S04]  /*15000*/  DEPBAR.LE SB0, 0x0 ;  /* 0x000080000000791a */ /* 0x000fc80000000000 */
[----:B------:R-:W2:Y:S01]  /*15010*/  LDL.LU R13, [R1+0x864] ;  /* 0x00086400010d7983 */ /* 0x000ea20000300800 */
[----:B------:R-:W-:Y:S01]  /*15020*/  IMAD.MOV.U32 R7, RZ, RZ, R26 ;  /* 0x000000ffff077224 */ /* 0x000fe200078e001a */
[----:B------:R-:W-:Y:S01]  /*15030*/  ULDC UR5, c[0x0][0x22c] ;  /* 0x00008b0000057ab9 */ /* 0x000fe20000000800 */
[----:B------:R-:W-:Y:S01]  /*15040*/  IMAD.MOV.U32 R158, RZ, RZ, R121 ;  /* 0x000000ffff9e7224 */ /* 0x000fe200078e0079 */
[----:B------:R-:W-:Y:S01]  /*15050*/  ULDC UR4, c[0x0][0x22c] ;  /* 0x00008b0000047ab9 */ /* 0x000fe20000000800 */
[----:B------:R-:W-:Y:S01]  /*15060*/  IMAD.MOV.U32 R159, RZ, RZ, R123 ;  /* 0x000000ffff9f7224 */ /* 0x000fe200078e007b */
[----:B------:R-:W-:Y:S01]  /*15070*/  ULDC.64 UR26, c[0x0][0x228] ;  /* 0x00008a00001a7ab9 */ /* 0x000fe20000000a00 */
[----:B------:R-:W-:Y:S01]  /*15080*/  IMAD.MOV.U32 R154, RZ, RZ, R124 ;  /* 0x000000ffff9a7224 */ /* 0x000fe200078e007c */
[----:B------:R-:W-:Y:S01]  /*15090*/  ULDC UR28, c[0x0][0x248] ;  /* 0x00009200001c7ab9 */ /* 0x000fe20000000800 */
[----:B------:R-:W-:Y:S01]  /*150a0*/  IMAD.MOV.U32 R155, RZ, RZ, R126 ;  /* 0x000000ffff9b7224 */ /* 0x000fe200078e007e */
[----:B------:R-:W-:Y:S01]  /*150b0*/  ULDC.64 UR22, c[0x0][0x228] ;  /* 0x00008a0000167ab9 */ /* 0x000fe20000000a00 */
        /* <DEDUP_REMOVED lines=12> */
[----:B-----5:R-:W-:Y:S01]  /*15180*/  IMAD.MOV.U32 R202, RZ, RZ, R137 ;  /* 0x000000ffffca7224 */ /* 0x020fe200078e0089 */
[----:B------:R-:W-:Y:S01]  /*15190*/  ULDC UR6, c[0x0][0x22c] ;  /* 0x00008b0000067ab9 */ /* 0x000fe20000000800 */
[----:B-1----:R-:W-:-:S02]  /*151a0*/  IMAD.SHL.U32 R12, R8, 0x10, RZ ;  /* 0x00000010080c7824 */ /* 0x002fc400078e00ff */
[----:B------:R-:W-:-:S03]  /*151b0*/  IMAD.SHL.U32 R15, R8, 0x40, RZ ;  /* 0x00000040080f7824 */ /* 0x000fc600078e00ff */
[----:B------:R-:W-:Y:S02]  /*151c0*/  LOP3.LUT R6, R12, 0xf0, RZ, 0xc0, !PT ;  /* 0x000000f00c067812 */ /* 0x000fe400078ec0ff */
[----:B------:R-:W3:Y:S01]  /*151d0*/  LDL.LU R12, [R1+0x860] ;  /* 0x00086000010c7983 */ /* 0x000ee20000300800 */
[----:B------:R-:W-:-:S04]  /*151e0*/  LOP3.LUT R15, R15, 0x400, RZ, 0xc0, !PT ;  /* 0x000004000f0f7812 */ /* 0x000fc800078ec0ff */
[----:B------:R-:W-:Y:S01]  /*151f0*/  IADD3 R0, R15, UR12, R6 ;  /* 0x0000000c0f007c10 */ /* 0x000fe2000fffe006 */
[----:B------:R-:W-:Y:S01]  /*15200*/  BAR.SYNC.DEFER_BLOCKING 0x0 ;  /* 0x0000000000007b1d */ /* 0x000fe20000010000 */
[----:B--2---:R-:W-:Y:S02]  /*15210*/  ISETP.GE.AND P2, PT, R9, R13, PT ;  /* 0x0000000d0900720c */ /* 0x004fe40003f46270 */
[----:B---3--:R-:W-:-:S03]  /*15220*/  ISETP.GE.AND P4, PT, R10, R12, PT ;  /* 0x0000000c0a00720c */ /* 0x008fc60003f86270 */
[----:B------:R-:W2:Y:S04]  /*15230*/  LDL.LU R12, [R1+0x400] ;  /* 0x00040000010c7983 */ /* 0x000ea80000300800 */
[----:B------:R-:W2:Y:S04]  /*15240*/  LDL.LU R13, [R1+0x408] ;  /* 0x00040800010d7983 */ /* 0x000ea80000300800 */
[----:B------:R-:W2:Y:S04]  /*15250*/  LDL.LU R14, [R1+0x200] ;  /* 0x00020000010e7983 */ /* 0x000ea80000300800 */
[----:B------:R-:W2:Y:S01]  /*15260*/  LDL.LU R15, [R1+0x208] ;  /* 0x00020800010f7983 */ /* 0x000ea20000300800 */
[----:B------:R-:W-:-:S03]  /*15270*/  LOP3.LUT R8, R8, 0x60, RZ, 0xc0, !PT ;  /* 0x0000006008087812 */ /* 0x000fc600078ec0ff */
[----:B------:R-:W3:Y:S02]  /*15280*/  LDL.LU R4, [R1] ;  /* 0x0000000001047983 */ /* 0x000ee40000300800 */
[----:B------:R-:W-:Y:S02]  /*15290*/  IMAD R0, R8, 0x8, R0 ;  /* 0x0000000808007824 */ /* 0x000fe400078e0200 */
[----:B------:R-:W1:Y:S01]  /*152a0*/  S2R R8, SR_TID.X ;  /* 0x0000000000087919 */ /* 0x000e620000002100 */
[----:B------:R-:W3:Y:S01]  /*152b0*/  LDL.LU R5, [R1+0x8] ;  /* 0x0000080001057983 */ /* 0x000ee20000300800 */
[----:B-1----:R-:W-:-:S04]  /*152c0*/  LOP3.LUT R8, R8, 0x7f, RZ, 0xc0, !PT ;  /* 0x0000007f08087812 */ /* 0x002fc800078ec0ff */
[----:B------:R-:W-:Y:S01]  /*152d0*/  LEA R251, R8, UR12, 0x4 ;  /* 0x0000000c08fb7c11 */ /* 0x000fe2000f8e20ff */
[----:B------:R-:W-:Y:S01]  /*152e0*/  IMAD.MOV.U32 R6, RZ, RZ, R24 ;  /* 0x000000ffff067224 */ /* 0x000fe200078e0018 */
[----:B------:R-:W1:Y:S01]  /*152f0*/  LDC R8, c[0x0][0x244] ;  /* 0x00009100ff087b82 */ /* 0x000e620000000800 */
[----:B------:R-:W-:Y:S02]  /*15300*/  IMAD.MOV.U32 R203, RZ, RZ, R139 ;  /* 0x000000ffffcb7224 */ /* 0x000fe400078e008b */
[----:B------:R-:W-:Y:S02]  /*15310*/  IMAD.MOV.U32 R214, RZ, RZ, R141 ;  /* 0x000000ffffd67224 */ /* 0x000fe400078e008d */
[----:B------:R-:W-:Y:S02]  /*15320*/  IMAD.MOV.U32 R215, RZ, RZ, R143 ;  /* 0x000000ffffd77224 */ /* 0x000fe400078e008f */
[----:B------:R-:W-:Y:S02]  /*15330*/  IMAD.MOV.U32 R222, RZ, RZ, R145 ;  /* 0x000000ffffde7224 */ /* 0x000fe400078e0091 */
[----:B------:R-:W-:-:S02]  /*15340*/  IMAD.MOV.U32 R223, RZ, RZ, R147 ;  /* 0x000000ffffdf7224 */ /* 0x000fc400078e0093 */
[----:B------:R-:W-:Y:S02]  /*15350*/  IMAD.MOV.U32 R226, RZ, RZ, R148 ;  /* 0x000000ffffe27224 */ /* 0x000fe400078e0094 */
[----:B------:R-:W-:Y:S02]  /*15360*/  IMAD.MOV.U32 R227, RZ, RZ, R150 ;  /* 0x000000ffffe37224 */ /* 0x000fe400078e0096 */
[C---:B------:R-:W-:Y:S02]  /*15370*/  VIADD R3, R9.reuse, 0x2 ;  /* 0x0000000209037836 */ /* 0x040fe40000000000 */
[C---:B------:R-:W-:Y:S01]  /*15380*/  VIADD R2, R9.reuse, 0x1 ;  /* 0x0000000109027836 */ /* 0x040fe20000000000 */
[----:B------:R-:W-:Y:S01]  /*15390*/  ISETP.LT.AND P4, PT, R9, UR27, !P4 ;  /* 0x0000001b09007c0c */ /* 0x000fe2000e781270 */
[----:B------:R-:W-:Y:S01]  /*153a0*/  ULDC.64 UR12, c[0x0][0x228] ;  /* 0x00008a00000c7ab9 */ /* 0x000fe20000000a00 */
[----:B--2---:R-:W-:Y:S01]  /*153b0*/  STSM.16.M88.4 [R0], R12 ;  /* 0x0000000c00007844 */ /* 0x004fe20000000200 */
[----:B------:R-:W-:Y:S06]  /*153c0*/  BAR.SYNC.DEFER_BLOCKING 0x0 ;  /* 0x0000000000007b1d */ /* 0x000fec0000010000 */
[----:B------:R-:W2:Y:S02]  /*153d0*/  LDS.128 R12, [R251] ;  /* 0x00000000fb0c7984 */ /* 0x000ea40000000c00 */
[----:B------:R-:W-:Y:S06]  /*153e0*/  BAR.SYNC.DEFER_BLOCKING 0x0 ;  /* 0x0000000000007b1d */ /* 0x000fec0000010000 */
[----:B--2---:R2:W-:Y:S04]  /*153f0*/  STL.64 [R1+0x600], R12 ;  /* 0x0006000c01007387 */ /* 0x0045e80000100a00 */
[----:B------:R4:W-:Y:S04]  /*15400*/  STL.64 [R1+0x608], R14 ;  /* 0x0006080e01007387 */ /* 0x0009e80000100a00 */
[----:B--2---:R-:W2:Y:S04]  /*15410*/  LDL.LU R12, [R1+0x404] ;  /* 0x00040400010c7983 */ /* 0x004ea80000300800 */
[----:B------:R-:W2:Y:S04]  /*15420*/  LDL.LU R13, [R1+0x40c] ;  /* 0x00040c00010d7983 */ /* 0x000ea80000300800 */
[----:B----4-:R-:W2:Y:S04]  /*15430*/  LDL.LU R14, [R1+0x204] ;  /* 0x00020400010e7983 */ /* 0x010ea80000300800 */
[----:B------:R-:W2:Y:S04]  /*15440*/  LDL.LU R15, [R1+0x20c] ;  /* 0x00020c00010f7983 */ /* 0x000ea80000300800 */
[----:B---3--:R3:W-:Y:S01]  /*15450*/  STSM.16.M88.4 [R0], R4 ;  /* 0x0000000400007844 */ /* 0x0087e20000000200 */
[----:B------:R-:W-:Y:S06]  /*15460*/  BAR.SYNC.DEFER_BLOCKING 0x0 ;  /* 0x0000000000007b1d */ /* 0x000fec0000010000 */
[----:B---3--:R-:W3:Y:S04]  /*15470*/  LDL.LU R4, [R1+0x4] ;  /* 0x0000040001047983 */ /* 0x008ee80000300800 */
[----:B------:R-:W3:Y:S04]  /*15480*/  LDL.LU R5, [R1+0xc] ;  /* 0x00000c0001057983 */ /* 0x000ee80000300800 */
[----:B------:R-:W4:Y:S01]  /*15490*/  LDS.128 R16, [R251] ;  /* 0x00000000fb107984 */ /* 0x000f220000000c00 */
[----:B------:R-:W-:Y:S06]  /*154a0*/  BAR.SYNC.DEFER_BLOCKING 0x0 ;  /* 0x0000000000007b1d */ /* 0x000fec0000010000 */
[----:B----4-:R-:W-:Y:S04]  /*154b0*/  STL [R1+0x4], R17 ;  /* 0x0000041101007387 */ /* 0x010fe80000100800 */
[----:B------:R-:W-:Y:S04]  /*154c0*/  STL.64 [R1+0x8], R18 ;  /* 0x0000081201007387 */ /* 0x000fe80000100a00 */
[----:B--2---:R-:W-:Y:S01]  /*154d0*/  STSM.16.M88.4 [R0], R12 ;  /* 0x0000000c00007844 */ /* 0x004fe20000000200 */
[----:B------:R-:W-:Y:S06]  /*154e0*/  BAR.SYNC.DEFER_BLOCKING 0x0 ;  /* 0x0000000000007b1d */ /* 0x000fec0000010000 */
[----:B------:R-:W2:Y:S04]  /*154f0*/  LDS.128 R12, [R251] ;  /* 0x00000000fb0c7984 */ /* 0x000ea80000000c00 */
[----:B--2---:R2:W-:Y:S04]  /*15500*/  STL.64 [R1+0x400], R12 ;  /* 0x0004000c01007387 */ /* 0x0045e80000100a00 */
[----:B------:R4:W-:Y:S04]  /*15510*/  STL.64 [R1+0x408], R14 ;  /* 0x0004080e01007387 */ /* 0x0009e80000100a00 */
[----:B--2---:R-:W2:Y:S04]  /*15520*/  LDL.LU R12, [R1+0x410] ;  /* 0x00041000010c7983 */ /* 0x004ea80000300800 */
[----:B------:R-:W2:Y:S04]  /*15530*/  LDL.LU R13, [R1+0x418] ;  /* 0x00041800010d7983 */ /* 0x000ea80000300800 */
[----:B----4-:R-:W2:Y:S04]  /*15540*/  LDL.LU R14, [R1+0x210] ;  /* 0x00021000010e7983 */ /* 0x010ea80000300800 */
[----:B------:R-:W2:Y:S01]  /*15550*/  LDL.LU R15, [R1+0x218] ;  /* 0x00021800010f7983 */ /* 0x000ea20000300800 */
[----:B------:R-:W-:Y:S01]  /*15560*/  BAR.SYNC.DEFER_BLOCKING 0x0 ;  /* 0x0000000000007b1d */ /* 0x000fe20000010000 */
[----:B------:R-:W-:-:S02]  /*15570*/  IMAD.MOV.U32 R6, RZ, RZ, R25 ;  /* 0x000000ffff067224 */ /* 0x000fc400078e0019 */
[----:B------:R-:W-:-:S05]  /*15580*/  IMAD.MOV.U32 R7, RZ, RZ, R27 ;  /* 0x000000ffff077224 */ /* 0x000fca00078e001b */
[----:B---3--:R3:W-:Y:S01]  /*15590*/  STSM.16.M88.4 [R0], R4 ;  /* 0x0000000400007844 */ /* 0x0087e20000000200 */
[----:B------:R-:W-:Y:S01]  /*155a0*/  IMAD.MOV.U32 R250, RZ, RZ, R16 ;  /* 0x000000fffffa7224 */ /* 0x000fe200078e0010 */
[----:B------:R-:W-:Y:S06]  /*155b0*/  BAR.SYNC.DEFER_BLOCKING 0x0 ;  /* 0x0000000000007b1d */ /* 0x000fec0000010000 */
[----:B---3--:R-:W3:Y:S04]  /*155c0*/  LDL.LU R4, [R1+0x10] ;  /* 0x0000100001047983 */ /* 0x008ee80000300800 */
[----:B------:R-:W3:Y:S04]  /*155d0*/  LDL.LU R5, [R1+0x18] ;  /* 0x0000180001057983 */ /* 0x000ee80000300800 */
[----:B------:R-:W4:Y:S01]  /*155e0*/  LDS.128 R16, [R251] ;  /* 0x00000000fb107984 */ /* 0x000f220000000c00 */
[----:B------:R-:W-:Y:S06]  /*155f0*/  BAR.SYNC.DEFER_BLOCKING 0x0 ;  /* 0x0000000000007b1d */ /* 0x000fec0000010000 */
[----:B----4-:R-:W-:Y:S04]  /*15600*/  STL.64 [R1+0x200], R16 ;  /* 0x0002001001007387 */ /* 0x010fe80000100a00 */
        /* <DEDUP_REMOVED lines=643> */
[----:B------:R-:W2:Y:S02]  /*17e40*/  LDS.128 R16, [R251] ;  /* 0x00000000fb107984 */ /* 0x000ea40000000c00 */
[----:B--2---:R-:W-:-:S02]  /*17e50*/  IMAD.MOV.U32 R252, RZ, RZ, R19 ;  /* 0x000000fffffc7224 */ /* 0x004fc400078e0013 */
[----:B------:R-:W-:Y:S04]  /*17e60*/  STL.64 [R1+0x710], R16 ;  /* 0x0007101001007387 */ /* 0x000fe80000100a00 */
[----:B------:R-:W-:Y:S04]  /*17e70*/  STL [R1+0x718], R18 ;  /* 0x0007181201007387 */ /* 0x000fe80000100800 */
[----:B------:R-:W-:Y:S04]  /*17e80*/  STL [R1+0x890], R252 ;  /* 0x000890fc01007387 */ /* 0x000fe80000100800 */
[----:B------:R-:W2:Y:S04]  /*17e90*/  LDL.LU R12, [R1+0x514] ;  /* 0x00051400010c7983 */ /* 0x000ea80000300800 */
[----:B------:R-:W2:Y:S04]  /*17ea0*/  LDL.LU R13, [R1+0x51c] ;  /* 0x00051c00010d7983 */ /* 0x000ea80000300800 */
[----:B------:R-:W2:Y:S04]  /*17eb0*/  LDL.LU R14, [R1+0x314] ;  /* 0x00031400010e7983 */ /* 0x000ea80000300800 */
        /* <DEDUP_REMOVED lines=10> */
[----:B----4-:R-:W-:Y:S04]  /*17f60*/  STL [R1+0x8a0], R244 ;  /* 0x0008a0f401007387 */ /* 0x010fe80000100800 */
[----:B------:R-:W-:Y:S04]  /*17f70*/  STL [R1+0x89c], R245 ;  /* 0x00089cf501007387 */ /* 0x000fe80000100800 */
[----:B------:R-:W-:Y:S04]  /*17f80*/  STL [R1+0x898], R246 ;  /* 0x000898f601007387 */ /* 0x000fe80000100800 */
[----:B------:R-:W-:Y:S04]  /*17f90*/  STL [R1+0x894], R247 ;  /* 0x000894f701007387 */ /* 0x000fe80000100800 */
[----:B--2---:R-:W-:Y:S01]  /*17fa0*/  STSM.16.M88.4 [R0], R12 ;  /* 0x0000000c00007844 */ /* 0x004fe20000000200 */
[----:B------:R-:W-:Y:S06]  /*17fb0*/  BAR.SYNC.DEFER_BLOCKING 0x0 ;  /* 0x0000000000007b1d */ /* 0x000fec0000010000 */
[----:B------:R-:W2:Y:S04]  /*17fc0*/  LDS.128 R240, [R251] ;  /* 0x00000000fbf07984 */ /* 0x000ea80000000c00 */
[----:B--2---:R-:W-:Y:S04]  /*17fd0*/  STL [R1+0x8b0], R240 ;  /* 0x0008b0f001007387 */ /* 0x004fe80000100800 */
[----:B------:R-:W-:Y:S04]  /*17fe0*/  STL [R1+0x8ac], R241 ;  /* 0x0008acf101007387 */ /* 0x000fe80000100800 */
[----:B------:R-:W-:Y:S04]  /*17ff0*/  STL [R1+0x8a8], R242 ;  /* 0x0008a8f201007387 */ /* 0x000fe80000100800 */
[----:B------:R-:W-:Y:S04]  /*18000*/  STL [R1+0x8a4], R243 ;  /* 0x0008a4f301007387 */ /* 0x000fe80000100800 */
[----:B------:R-:W2:Y:S04]  /*18010*/  LDL.LU R16, [R1+0x520] ;  /* 0x0005200001107983 */ /* 0x000ea80000300800 */
[----:B------:R-:W2:Y:S04]  /*18020*/  LDL.LU R17, [R1+0x528] ;  /* 0x0005280001117983 */ /* 0x000ea80000300800 */
[----:B------:R-:W2:Y:S04]  /*18030*/  LDL.LU R18, [R1+0x320] ;  /* 0x0003200001127983 */ /* 0x000ea80000300800 */
[----:B------:R-:W2:Y:S04]  /*18040*/  LDL.LU R19, [R1+0x328] ;  /* 0x0003280001137983 */ /* 0x000ea80000300800 */
[----:B------:R-:W4:Y:S04]  /*18050*/  LDL.LU R12, [R1+0x120] ;  /* 0x00012000010c7983 */ /* 0x000f280000300800 */
[----:B------:R-:W4:Y:S01]  /*18060*/  LDL.LU R13, [R1+0x128] ;  /* 0x00012800010d7983 */ /* 0x000f220000300800 */
[----:B------:R-:W-:Y:S01]  /*18070*/  BAR.SYNC.DEFER_BLOCKING 0x0 ;  /* 0x0000000000007b1d */ /* 0x000fe20000010000 */
[----:B------:R-:W-:-:S02]  /*18080*/  IMAD.MOV.U32 R6, RZ, RZ, R93 ;  /* 0x000000ffff067224 */ /* 0x000fc400078e005d */
[----:B------:R-:W-:-:S05]  /*18090*/  IMAD.MOV.U32 R7, RZ, RZ, R95 ;  /* 0x000000ffff077224 */ /* 0x000fca00078e005f */
[----:B---3--:R-:W-:Y:S01]  /*180a0*/  STSM.16.M88.4 [R0], R4 ;  /* 0x0000000400007844 */ /* 0x008fe20000000200 */
[----:B------:R-:W-:Y:S06]  /*180b0*/  BAR.SYNC.DEFER_BLOCKING 0x0 ;  /* 0x0000000000007b1d */ /* 0x000fec0000010000 */
[----:B------:R-:W3:Y:S02]  /*180c0*/  LDS.128 R236, [R251] ;  /* 0x00000000fbec7984 */ /* 0x000ee40000000c00 */
[----:B------:R-:W-:Y:S01]  /*180d0*/  BAR.SYNC.DEFER_BLOCKING 0x0 ;  /* 0x0000000000007b1d */ /* 0x000fe20000010000 */
[----:B------:R-:W-:-:S02]  /*180e0*/  IMAD.MOV.U32 R14, RZ, RZ, R96 ;  /* 0x000000ffff0e7224 */ /* 0x000fc400078e0060 */
[----:B------:R-:W-:-:S03]  /*180f0*/  IMAD.MOV.U32 R15, RZ, RZ, R98 ;  /* 0x000000ffff0f7224 */ /* 0x000fc600078e0062 */
[----:B---3--:R-:W-:Y:S04]  /*18100*/  STL [R1+0x8c0], R236 ;  /* 0x0008c0ec01007387 */ /* 0x008fe80000100800 */
[----:B------:R-:W-:Y:S04]  /*18110*/  STL [R1+0x8bc], R237 ;  /* 0x0008bced01007387 */ /* 0x000fe80000100800 */
[----:B------:R-:W-:Y:S04]  /*18120*/  STL [R1+0x8b8], R238 ;  /* 0x0008b8ee01007387 */ /* 0x000fe80000100800 */
[----:B------:R-:W-:Y:S04]  /*18130*/  STL [R1+0x8b4], R239 ;  /* 0x0008b4ef01007387 */ /* 0x000fe80000100800 */
[----:B--2---:R-:W-:Y:S01]  /*18140*/  STSM.16.M88.4 [R0], R16 ;  /* 0x0000001000007844 */ /* 0x004fe20000000200 */
[----:B------:R-:W-:Y:S06]  /*18150*/  BAR.SYNC.DEFER_BLOCKING 0x0 ;  /* 0x0000000000007b1d */ /* 0x000fec0000010000 */
[----:B------:R-:W2:Y:S02]  /*18160*/  LDS.128 R4, [R251] ;  /* 0x00000000fb047984 */ /* 0x000ea40000000c00 */
[----:B------:R-:W-:Y:S06]  /*18170*/  BAR.SYNC.DEFER_BLOCKING 0x0 ;  /* 0x0000000000007b1d */ /* 0x000fec0000010000 */
[----:B----4-:R3:W-:Y:S02]  /*18180*/  STSM.16.M88.4 [R0], R12 ;  /* 0x0000000c00007844 */ /* 0x0107e40000000200 */
[----:B------:R-:W-:Y:S06]  /*18190*/  BAR.SYNC.DEFER_BLOCKING 0x0 ;  /* 0x0000000000007b1d */ /* 0x000fec0000010000 */
[----:B---3--:R-:W3:Y:S04]  /*181a0*/  LDL.LU R12, [R1+0x524] ;  /* 0x00052400010c7983 */ /* 0x008ee80000300800 */
[----:B------:R-:W3:Y:S04]  /*181b0*/  LDL.LU R13, [R1+0x52c] ;  /* 0x00052c00010d7983 */ /* 0x000ee80000300800 */
[----:B------:R-:W3:Y:S04]  /*181c0*/  LDL.LU R14, [R1+0x324] ;  /* 0x00032400010e7983 */ /* 0x000ee80000300800 */
[----:B------:R-:W3:Y:S04]  /*181d0*/  LDL.LU R15, [R1+0x32c] ;  /* 0x00032c00010f7983 */ /* 0x000ee80000300800 */
[----:B------:R-:W4:Y:S04]  /*181e0*/  LDL.LU R32, [R1+0x124] ;  /* 0x0001240001207983 */ /* 0x000f280000300800 */
[----:B------:R-:W4:Y:S04]  /*181f0*/  LDL.LU R33, [R1+0x12c] ;  /* 0x00012c0001217983 */ /* 0x000f280000300800 */
[----:B------:R-:W2:Y:S04]  /*18200*/  LDL.LU R36, [R1+0x530] ;  /* 0x0005300001247983 */ /* 0x000ea80000300800 */
[----:B------:R-:W2:Y:S04]  /*18210*/  LDL.LU R37, [R1+0x538] ;  /* 0x0005380001257983 */ /* 0x000ea80000300800 */
[----:B------:R-:W2:Y:S04]  /*18220*/  LDL.LU R38, [R1+0x330] ;  /* 0x0003300001267983 */ /* 0x000ea80000300800 */
[----:B------:R-:W2:Y:S04]  /*18230*/  LDL.LU R39, [R1+0x338] ;  /* 0x0003380001277983 */ /* 0x000ea80000300800 */
[----:B------:R-:W2:Y:S04]  /*18240*/  LDL.LU R28, [R1+0x130] ;  /* 0x00013000011c7983 */ /* 0x000ea80000300800 */
[----:B------:R-:W2:Y:S04]  /*18250*/  LDL.LU R29, [R1+0x138] ;  /* 0x00013800011d7983 */ /* 0x000ea80000300800 */
[----:B------:R-:W1:Y:S01]  /*18260*/  LDS.128 R24, [R251] ;  /* 0x00000000fb187984 */ /* 0x000e620000000c00 */
[----:B------:R-:W-:Y:S01]  /*18270*/  BAR.SYNC.DEFER_BLOCKING 0x0 ;  /* 0x0000000000007b1d */ /* 0x000fe20000010000 */
[----:B------:R-:W-:-:S02]  /*18280*/  IMAD.MOV.U32 R34, RZ, RZ, R97 ;  /* 0x000000ffff227224 */ /* 0x000fc400078e0061 */
[----:B------:R-:W-:Y:S02]  /*18290*/  IMAD.MOV.U32 R35, RZ, RZ, R99 ;  /* 0x000000ffff237224 */ /* 0x000fe400078e0063 */
[----:B------:R-:W-:Y:S02]  /*182a0*/  IMAD.MOV.U32 R30, RZ, RZ, R100 ;  /* 0x000000ffff1e7224 */ /* 0x000fe400078e0064 */
[----:B------:R-:W-:Y:S01]  /*182b0*/  IMAD.MOV.U32 R31, RZ, RZ, R102 ;  /* 0x000000ffff1f7224 */ /* 0x000fe200078e0066 */
[----:B---3--:R-:W-:Y:S01]  /*182c0*/  STSM.16.M88.4 [R0], R12 ;  /* 0x0000000c00007844 */ /* 0x008fe20000000200 */
[----:B------:R-:W-:Y:S06]  /*182d0*/  BAR.SYNC.DEFER_BLOCKING 0x0 ;  /* 0x0000000000007b1d */ /* 0x000fec0000010000 */
[----:B------:R-:W3:Y:S02]  /*182e0*/  LDS.128 R20, [R251] ;  /* 0x00000000fb147984 */ /* 0x000ee40000000c00 */
[----:B------:R-:W-:Y:S06]  /*182f0*/  BAR.SYNC.DEFER_BLOCKING 0x0 ;  /* 0x0000000000007b1d */ /* 0x000fec0000010000 */
[----:B----4-:R-:W-:Y:S02]  /*18300*/  STSM.16.M88.4 [R0], R32 ;  /* 0x0000002000007844 */ /* 0x010fe40000000200 */
[----:B------:R-:W-:Y:S06]  /*18310*/  BAR.SYNC.DEFER_BLOCKING 0x0 ;  /* 0x0000000000007b1d */ /* 0x000fec0000010000 */
[----:B------:R-:W4:Y:S02]  /*18320*/  LDS.128 R16, [R251] ;  /* 0x00000000fb107984 */ /* 0x000f240000000c00 */
[----:B------:R-:W-:Y:S06]  /*18330*/  BAR.SYNC.DEFER_BLOCKING 0x0 ;  /* 0x0000000000007b1d */ /* 0x000fec0000010000 */
[----:B--2---:R-:W-:Y:S02]  /*18340*/  STSM.16.M88.4 [R0], R36 ;  /* 0x0000002400007844 */ /* 0x004fe40000000200 */
[----:B------:R-:W-:Y:S06]  /*18350*/  BAR.SYNC.DEFER_BLOCKING 0x0 ;  /* 0x0000000000007b1d */ /* 0x000fec0000010000 */
[----:B------:R-:W2:Y:S02]  /*18360*/  LDS.128 R12, [R251] ;  /* 0x00000000fb0c7984 */ /* 0x000ea40000000c00 */
[----:B------:R-:W-:Y:S06]  /*18370*/  BAR.SYNC.DEFER_BLOCKING 0x0 ;  /* 0x0000000000007b1d */ /* 0x000fec0000010000 */
[----:B------:R1:W-:Y:S02]  /*18380*/  STSM.16.M88.4 [R0], R28 ;  /* 0x0000001c00007844 */ /* 0x0003e40000000200 */
[----:B------:R-:W-:Y:S06]  /*18390*/  BAR.SYNC.DEFER_BLOCKING 0x0 ;  /* 0x0000000000007b1d */ /* 0x000fec0000010000 */
[----:B-1----:R-:W3:Y:S04]  /*183a0*/  LDL.LU R28, [R1+0x534] ;  /* 0x00053400011c7983 */ /* 0x002ee80000300800 */
        /* <DEDUP_REMOVED lines=172> */
[----:B------:R-:W-:Y:S06]  /*18e70*/  BAR.SYNC.DEFER_BLOCKING 0x0 ;  /* 0x0000000000007b1d */ /* 0x000fec0000010000 */
[----:B---3--:R-:W-:Y:S02]  /*18e80*/  STSM.16.M88.4 [R0], R108 ;  /* 0x0000006c00007844 */ /* 0x008fe40000000200 */
        /* <DEDUP_REMOVED lines=19> */
[----:B------:R-:W1:Y:S01]  /*18fc0*/  LDS.128 R160, [R251] ;  /* 0x00000000fba07984 */ /* 0x000e620000000c00 */
[----:B------:R-:W-:Y:S06]  /*18fd0*/  BAR.SYNC.DEFER_BLOCKING 0x0 ;  /* 0x0000000000007b1d */ /* 0x000fec0000010000 */
[----:B------:R-:W2:Y:S04]  /*18fe0*/  LDL.LU R124, [R1+0x5a0] ;  /* 0x0005a000017c7983 */ /* 0x000ea80000300800 */
[----:B------:R-:W2:Y:S04]  /*18ff0*/  LDL.LU R125, [R1+0x5a8] ;  /* 0x0005a800017d7983 */ /* 0x000ea80000300800 */
[----:B------:R-:W2:Y:S04]  /*19000*/  LDL.LU R126, [R1+0x3a0] ;  /* 0x0003a000017e7983 */ /* 0x000ea80000300800 */
[----:B------:R-:W2:Y:S04]  /*19010*/  LDL.LU R127, [R1+0x3a8] ;  /* 0x0003a800017f7983 */ /* 0x000ea80000300800 */
[----:B---3--:R-:W-:Y:S01]  /*19020*/  STSM.16.M88.4 [R0], R152 ;  /* 0x0000009800007844 */ /* 0x008fe20000000200 */
[----:B------:R-:W-:Y:S06]  /*19030*/  BAR.SYNC.DEFER_BLOCKING 0x0 ;  /* 0x0000000000007b1d */ /* 0x000fec0000010000 */
[----:B------:R-:W3:Y:S02]  /*19040*/  LDS.128 R156, [R251] ;  /* 0x00000000fb9c7984 */ /* 0x000ee40000000c00 */
[----:B------:R-:W-:Y:S06]  /*19050*/  BAR.SYNC.DEFER_BLOCKING 0x0 ;  /* 0x0000000000007b1d */ /* 0x000fec0000010000 */
[----:B----4-:R4:W-:Y:S02]  /*19060*/  STSM.16.M88.4 [R0], R164 ;  /* 0x000000a400007844 */ /* 0x0109e40000000200 */
[----:B------:R-:W-:Y:S06]  /*19070*/  BAR.SYNC.DEFER_BLOCKING 0x0 ;  /* 0x0000000000007b1d */ /* 0x000fec0000010000 */
[----:B----4-:R-:W4:Y:S04]  /*19080*/  LDL.LU R164, [R1+0x1a0] ;  /* 0x0001a00001a47983 */ /* 0x010f280000300800 */
[----:B------:R-:W4:Y:S04]  /*19090*/  LDL.LU R165, [R1+0x1a8] ;  /* 0x0001a80001a57983 */ /* 0x000f280000300800 */
[----:B------:R-:W3:Y:S01]  /*190a0*/  LDS.128 R152, [R251] ;  /* 0x00000000fb987984 */ /* 0x000ee20000000c00 */
[----:B------:R-:W-:Y:S06]  /*190b0*/  BAR.SYNC.DEFER_BLOCKING 0x0 ;  /* 0x0000000000007b1d */ /* 0x000fec0000010000 */
[----:B--2---:R-:W-:Y:S02]  /*190c0*/  STSM.16.M88.4 [R0], R124 ;  /* 0x0000007c00007844 */ /* 0x004fe40000000200 */
[----:B------:R-:W-:Y:S01]  /*190d0*/  BAR.SYNC.DEFER_BLOCKING 0x0 ;  /* 0x0000000000007b1d */ /* 0x000fe20000010000 */
[----:B------:R-:W-:-:S02]  /*190e0*/  IMAD.MOV.U32 R166, RZ, RZ, R128 ;  /* 0x000000ffffa67224 */ /* 0x000fc400078e0080 */
[----:B------:R-:W-:-:S03]  /*190f0*/  IMAD.MOV.U32 R167, RZ, RZ, R130 ;  /* 0x000000ffffa77224 */ /* 0x000fc600078e0082 */
[----:B------:R-:W2:Y:S02]  /*19100*/  LDS.128 R124, [R251] ;  /* 0x00000000fb7c7984 */ /* 0x000ea40000000c00 */
[----:B------:R-:W-:Y:S06]  /*19110*/  BAR.SYNC.DEFER_BLOCKING 0x0 ;  /* 0x0000000000007b1d */ /* 0x000fec0000010000 */
[----:B----4-:R4:W-:Y:S02]  /*19120*/  STSM.16.M88.4 [R0], R164 ;  /* 0x000000a400007844 */ /* 0x0109e40000000200 */
[----:B------:R-:W-:Y:S06]  /*19130*/  BAR.SYNC.DEFER_BLOCKING 0x0 ;  /* 0x0000000000007b1d */ /* 0x000fec0000010000 */
[----:B----4-:R-:W4:Y:S04]  /*19140*/  LDL.LU R164, [R1+0x5a4] ;  /* 0x0005a40001a47983 */ /* 0x010f280000300800 */
[----:B------:R-:W4:Y:S04]  /*19150*/  LDL.LU R165, [R1+0x5ac] ;  /* 0x0005ac0001a57983 */ /* 0x000f280000300800 */
[----:B------:R-:W4:Y:S04]  /*19160*/  LDL.LU R166, [R1+0x3a4] ;  /* 0x0003a40001a67983 */ /* 0x000f280000300800 */
[----:B------:R-:W4:Y:S04]  /*19170*/  LDL.LU R167, [R1+0x3ac] ;  /* 0x0003ac0001a77983 */ /* 0x000f280000300800 */
[----:B------:R-:W3:Y:S04]  /*19180*/  LDL.LU R176, [R1+0x1a4] ;  /* 0x0001a40001b07983 */ /* 0x000ee80000300800 */
[----:B------:R-:W3:Y:S04]  /*19190*/  LDL.LU R177, [R1+0x1ac] ;  /* 0x0001ac0001b17983 */ /* 0x000ee80000300800 */
[----:B------:R-:W2:Y:S01]  /*191a0*/  LDS.128 R172, [R251] ;  /* 0x00000000fbac7984 */ /* 0x000ea20000000c00 */
[----:B------:R-:W-:Y:S06]  /*191b0*/  BAR.SYNC.DEFER_BLOCKING 0x0 ;  /* 0x0000000000007b1d */ /* 0x000fec0000010000 */
[----:B------:R-:W2:Y:S04]  /*191c0*/  LDL.LU R128, [R1+0x5b0] ;  /* 0x0005b00001807983 */ /* 0x000ea80000300800 */
[----:B------:R-:W2:Y:S04]  /*191d0*/  LDL.LU R129, [R1+0x5b8] ;  /* 0x0005b80001817983 */ /* 0x000ea80000300800 */
[----:B------:R-:W2:Y:S04]  /*191e0*/  LDL.LU R130, [R1+0x3b0] ;  /* 0x0003b00001827983 */ /* 0x000ea80000300800 */
[----:B------:R-:W2:Y:S04]  /*191f0*/  LDL.LU R131, [R1+0x3b8] ;  /* 0x0003b80001837983 */ /* 0x000ea80000300800 */
[----:B----4-:R-:W-:Y:S01]  /*19200*/  STSM.16.M88.4 [R0], R164 ;  /* 0x000000a400007844 */ /* 0x010fe20000000200 */
[----:B------:R-:W-:Y:S06]  /*19210*/  BAR.SYNC.DEFER_BLOCKING 0x0 ;  /* 0x0000000000007b1d */ /* 0x000fec0000010000 */
[----:B------:R-:W4:Y:S02]  /*19220*/  LDS.128 R168, [R251] ;  /* 0x00000000fba87984 */ /* 0x000f240000000c00 */
[----:B------:R-:W-:Y:S06]  /*19230*/  BAR.SYNC.DEFER_BLOCKING 0x0 ;  /* 0x0000000000007b1d */ /* 0x000fec0000010000 */
[----:B---3--:R3:W-:Y:S02]  /*19240*/  STSM.16.M88.4 [R0], R176 ;  /* 0x000000b000007844 */ /* 0x0087e40000000200 */
[----:B------:R-:W-:Y:S06]  /*19250*/  BAR.SYNC.DEFER_BLOCKING 0x0 ;  /* 0x0000000000007b1d */ /* 0x000fec0000010000 */
[----:B---3--:R-:W3:Y:S04]  /*19260*/  LDL.LU R176, [R1+0x1b0] ;  /* 0x0001b00001b07983 */ /* 0x008ee80000300800 */
[----:B------:R-:W3:Y:S04]  /*19270*/  LDL.LU R177, [R1+0x1b8] ;  /* 0x0001b80001b17983 */ /* 0x000ee80000300800 */
[----:B------:R-:W4:Y:S01]  /*19280*/  LDS.128 R164, [R251] ;  /* 0x00000000fba47984 */ /* 0x000f220000000c00 */
[----:B------:R-:W-:Y:S06]  /*19290*/  BAR.SYNC.DEFER_BLOCKING 0x0 ;  /* 0x0000000000007b1d */ /* 0x000fec0000010000 */
[----:B--2---:R-:W-:Y:S02]  /*192a0*/  STSM.16.M88.4 [R0], R128 ;  /* 0x0000008000007844 */ /* 0x004fe40000000200 */
[----:B------:R-:W-:Y:S01]  /*192b0*/  BAR.SYNC.DEFER_BLOCKING 0x0 ;  /* 0x0000000000007b1d */ /* 0x000fe20000010000 */
[----:B------:R-:W-:-:S02]  /*192c0*/  IMAD.MOV.U32 R178, RZ, RZ, R132 ;  /* 0x000000ffffb27224 */ /* 0x000fc400078e0084 */
[----:B------:R-:W-:-:S03]  /*192d0*/  IMAD.MOV.U32 R179, RZ, RZ, R134 ;  /* 0x000000ffffb37224 */ /* 0x000fc600078e0086 */
[----:B------:R-:W2:Y:S02]  /*192e0*/  LDS.128 R128, [R251] ;  /* 0x00000000fb807984 */ /* 0x000ea40000000c00 */
[----:B------:R-:W-:Y:S06]  /*192f0*/  BAR.SYNC.DEFER_BLOCKING 0x0 ;  /* 0x0000000000007b1d */ /* 0x000fec0000010000 */
[----:B---3--:R3:W-:Y:S02]  /*19300*/  STSM.16.M88.4 [R0], R176 ;  /* 0x000000b000007844 */ /* 0x0087e40000000200 */
[----:B------:R-:W-:Y:S06]  /*19310*/  BAR.SYNC.DEFER_BLOCKING 0x0 ;  /* 0x0000000000007b1d */ /* 0x000fec0000010000 */
[----:B---3--:R-:W3:Y:S04]  /*19320*/  LDL.LU R176, [R1+0x5b4] ;  /* 0x0005b40001b07983 */ /* 0x008ee80000300800 */
[----:B------:R-:W3:Y:S04]  /*19330*/  LDL.LU R177, [R1+0x5bc] ;  /* 0x0005bc0001b17983 */ /* 0x000ee80000300800 */
[----:B------:R-:W3:Y:S04]  /*19340*/  LDL.LU R178, [R1+0x3b4] ;  /* 0x0003b40001b27983 */ /* 0x000ee80000300800 */
[----:B------:R-:W3:Y:S04]  /*19350*/  LDL.LU R179, [R1+0x3bc] ;  /* 0x0003bc0001b37983 */ /* 0x000ee80000300800 */
[----:B------:R-:W4:Y:S04]  /*19360*/  LDL.LU R188, [R1+0x1b4] ;  /* 0x0001b40001bc7983 */ /* 0x000f280000300800 */
[----:B------:R-:W4:Y:S04]  /*19370*/  LDL.LU R189, [R1+0x1bc] ;  /* 0x0001bc0001bd7983 */ /* 0x000f280000300800 */
[----:B------:R-:W2:Y:S01]  /*19380*/  LDS.128 R184, [R251] ;  /* 0x00000000fbb87984 */ /* 0x000ea20000000c00 */
        /* <DEDUP_REMOVED lines=73> */
[----:B------:R-:W3:Y:S04]  /*19820*/  LDL.LU R216, [R1+0x5e4] ;  /* 0x0005e40001d87983 */ /* 0x000ee80000300800 */
[----:B------:R-:W3:Y:S04]  /*19830*/  LDL.LU R217, [R1+0x5ec] ;  /* 0x0005ec0001d97983 */ /* 0x000ee80000300800 */
[----:B------:R-:W3:Y:S04]  /*19840*/  LDL.LU R218, [R1+0x3e4] ;  /* 0x0003e40001da7983 */ /* 0x000ee80000300800 */
[----:B------:R-:W3:Y:S04]  /*19850*/  LDL.LU R219, [R1+0x3ec] ;  /* 0x0003ec0001db7983 */ /* 0x000ee80000300800 */
[----:B------:R-:W3:Y:S04]  /*19860*/  LDL.LU R220, [R1+0x1e4] ;  /* 0x0001e40001dc7983 */ /* 0x000ee80000300800 */
[----:B------:R-:W3:Y:S01]  /*19870*/  LDL.LU R221, [R1+0x1ec] ;  /* 0x0001ec0001dd7983 */ /* 0x000ee20000300800 */
[----:B------:R-:W-:-:S02]  /*19880*/  IMAD.MOV.U32 R214, RZ, RZ, R144 ;  /* 0x000000ffffd67224 */ /* 0x000fc400078e0090 */
[----:B------:R-:W-:Y:S01]  /*19890*/  IMAD.MOV.U32 R215, RZ, RZ, R146 ;  /* 0x000000ffffd77224 */ /* 0x000fe200078e0092 */
[----:B------:R-:W3:Y:S04]  /*198a0*/  LDL.LU R144, [R1+0x5f0] ;  /* 0x0005f00001907983 */ /* 0x000ee80000300800 */
[----:B------:R-:W3:Y:S04]  /*198b0*/  LDL.LU R145, [R1+0x5f8] ;  /* 0x0005f80001917983 */ /* 0x000ee80000300800 */
[----:B------:R-:W3:Y:S04]  /*198c0*/  LDL.LU R146, [R1+0x3f0] ;  /* 0x0003f00001927983 */ /* 0x000ee80000300800 */
[----:B------:R-:W3:Y:S04]  /*198d0*/  LDL.LU R147, [R1+0x3f8] ;  /* 0x0003f80001937983 */ /* 0x000ee80000300800 */
[----:B------:R-:W3:Y:S04]  /*198e0*/  LDL.LU R224, [R1+0x1f0] ;  /* 0x0001f00001e07983 */ /* 0x000ee80000300800 */
[----:B------:R-:W3:Y:S04]  /*198f0*/  LDL.LU R225, [R1+0x1f8] ;  /* 0x0001f80001e17983 */ /* 0x000ee80000300800 */
[----:B------:R-:W1:Y:S01]  /*19900*/  LDS.128 R200, [R251] ;  /* 0x00000000fbc87984 */ /* 0x000e620000000c00 */
[----:B------:R-:W-:Y:S06]  /*19910*/  BAR.SYNC.DEFER_BLOCKING 0x0 ;  /* 0x0000000000007b1d */ /* 0x000fec0000010000 */
[----:B--2---:R-:W-:Y:S02]  /*19920*/  STSM.16.M88.4 [R0], R140 ;  /* 0x0000008c00007844 */ /* 0x004fe40000000200 */
[----:B------:R-:W-:Y:S06]  /*19930*/  BAR.SYNC.DEFER_BLOCKING 0x0 ;  /* 0x0000000000007b1d */ /* 0x000fec0000010000 */
[----:B------:R-:W2:Y:S02]  /*19940*/  LDS.128 R140, [R251] ;  /* 0x00000000fb8c7984 */ /* 0x000ea40000000c00 */
[----:B------:R-:W-:Y:S06]  /*19950*/  BAR.SYNC.DEFER_BLOCKING 0x0 ;  /* 0x0000000000007b1d */ /* 0x000fec0000010000 */
[----:B----4-:R-:W-:Y:S02]  /*19960*/  STSM.16.M88.4 [R0], R212 ;  /* 0x000000d400007844 */ /* 0x010fe40000000200 */
[----:B------:R-:W-:Y:S06]  /*19970*/  BAR.SYNC.DEFER_BLOCKING 0x0 ;  /* 0x0000000000007b1d */ /* 0x000fec0000010000 */
[----:B------:R-:W4:Y:S02]  /*19980*/  LDS.128 R212, [R251] ;  /* 0x00000000fbd47984 */ /* 0x000f240000000c00 */
[----:B------:R-:W-:Y:S06]  /*19990*/  BAR.SYNC.DEFER_BLOCKING 0x0 ;  /* 0x0000000000007b1d */ /* 0x000fec0000010000 */
[----:B---3--:R-:W-:Y:S02]  /*199a0*/  STSM.16.M88.4 [R0], R216 ;  /* 0x000000d800007844 */ /* 0x008fe40000000200 */
[----:B------:R-:W-:Y:S06]  /*199b0*/  BAR.SYNC.DEFER_BLOCKING 0x0 ;  /* 0x0000000000007b1d */ /* 0x000fec0000010000 */
[----:B------:R-:W3:Y:S02]  /*199c0*/  LDS.128 R216, [R251] ;  /* 0x00000000fbd87984 */ /* 0x000ee40000000c00 */
[----:B------:R-:W-:Y:S06]  /*199d0*/  BAR.SYNC.DEFER_BLOCKING 0x0 ;  /* 0x0000000000007b1d */ /* 0x000fec0000010000 */
[----:B------:R-:W-:Y:S02]  /*199e0*/  STSM.16.M88.4 [R0], R220 ;  /* 0x000000dc00007844 */ /* 0x000fe40000000200 */
[----:B------:R-:W-:Y:S06]  /*199f0*/  BAR.SYNC.DEFER_BLOCKING 0x0 ;  /* 0x0000000000007b1d */ /* 0x000fec0000010000 */
[----:B------:R-:W3:Y:S02]  /*19a00*/  LDS.128 R220, [R251] ;  /* 0x00000000fbdc7984 */ /* 0x000ee40000000c00 */
[----:B------:R-:W-:Y:S06]  /*19a10*/  BAR.SYNC.DEFER_BLOCKING 0x0 ;  /* 0x0000000000007b1d */ /* 0x000fec0000010000 */
[----:B------:R-:W-:Y:S02]  /*19a20*/  STSM.16.M88.4 [R0], R144 ;  /* 0x0000009000007844 */ /* 0x000fe40000000200 */
[----:B------:R-:W-:Y:S06]  /*19a30*/  BAR.SYNC.DEFER_BLOCKING 0x0 ;  /* 0x0000000000007b1d */ /* 0x000fec0000010000 */
[----:B------:R-:W3:Y:S02]  /*19a40*/  LDS.128 R144, [R251] ;  /* 0x00000000fb907984 */ /* 0x000ee40000000c00 */
[----:B------:R-:W-:Y:S06]  /*19a50*/  BAR.SYNC.DEFER_BLOCKING 0x0 ;  /* 0x0000000000007b1d */ /* 0x000fec0000010000 */
[----:B------:R1:W-:Y:S02]  /*19a60*/  STSM.16.M88.4 [R0], R224 ;  /* 0x000000e000007844 */ /* 0x0003e40000000200 */
[----:B------:R-:W-:Y:S06]  /*19a70*/  BAR.SYNC.DEFER_BLOCKING 0x0 ;  /* 0x0000000000007b1d */ /* 0x000fec0000010000 */
[----:B-1----:R-:W2:Y:S04]  /*19a80*/  LDL.LU R224, [R1+0x5f4] ;  /* 0x0005f40001e07983 */ /* 0x002ea80000300800 */
[----:B------:R-:W2:Y:S04]  /*19a90*/  LDL.LU R225, [R1+0x5fc] ;  /* 0x0005fc0001e17983 */ /* 0x000ea80000300800 */
[----:B------:R-:W2:Y:S04]  /*19aa0*/  LDL.LU R226, [R1+0x3f4] ;  /* 0x0003f40001e27983 */ /* 0x000ea80000300800 */
[----:B------:R-:W2:Y:S04]  /*19ab0*/  LDL.LU R227, [R1+0x3fc] ;  /* 0x0003fc0001e37983 */ /* 0x000ea80000300800 */
[----:B------:R-:W1:Y:S01]  /*19ac0*/  LDS.128 R228, [R251] ;  /* 0x00000000fbe47984 */ /* 0x000e620000000c00 */
[----:B------:R-:W-:Y:S06]  /*19ad0*/  BAR.SYNC.DEFER_BLOCKING 0x0 ;  /* 0x0000000000007b1d */ /* 0x000fec0000010000 */
[----:B--2---:R2:W-:Y:S04]  /*19ae0*/  STSM.16.M88.4 [R0], R224 ;  /* 0x000000e000007844 */ /* 0x0045e80000000200 */
[----:B--2---:R-:W2:Y:S04]  /*19af0*/  LDL.LU R224, [R1+0x1f4] ;  /* 0x0001f40001e07983 */ /* 0x004ea80000300800 */
[----:B------:R-:W2:Y:S01]  /*19b00*/  LDL.LU R225, [R1+0x1fc] ;  /* 0x0001fc0001e17983 */ /* 0x000ea20000300800 */
[----:B------:R-:W-:-:S02]  /*19b10*/  IMAD.MOV.U32 R226, RZ, RZ, R149 ;  /* 0x000000ffffe27224 */ /* 0x000fc400078e0095 */
[----:B------:R-:W-:Y:S01]  /*19b20*/  IMAD.MOV.U32 R227, RZ, RZ, R151 ;  /* 0x000000ffffe37224 */ /* 0x000fe200078e0097 */
[----:B------:R-:W-:Y:S06]  /*19b30*/  BAR.SYNC.DEFER_BLOCKING 0x0 ;  /* 0x0000000000007b1d */ /* 0x000fec0000010000 */
[----:B------:R-:W4:Y:S04]  /*19b40*/  LDL.LU R239, [R1+0x200] ;  /* 0x0002000001ef7983 */ /* 0x000f280000300800 */
[----:B------:R-:W3:Y:S04]  /*19b50*/  LDL.LU R238, [R1+0x604] ;  /* 0x0006040001ee7983 */ /* 0x000ee80000300800 */
[----:B------:R-:W3:Y:S04]  /*19b60*/  LDL.LU R237, [R1+0x4] ;  /* 0x0000040001ed7983 */ /* 0x000ee80000300800 */
[----:B------:R-:W3:Y:S04]  /*19b70*/  LDL.LU R236, [R1+0x404] ;  /* 0x0004040001ec7983 */ /* 0x000ee80000300800 */
[----:B------:R-:W1:Y:S01]  /*19b80*/  LDS.128 R148, [R251] ;  /* 0x00000000fb947984 */ /* 0x000e620000000c00 */
[----:B------:R-:W-:Y:S06]  /*19b90*/  BAR.SYNC.DEFER_BLOCKING 0x0 ;  /* 0x0000000000007b1d */ /* 0x000fec0000010000 */
        /* <DEDUP_REMOVED lines=9> */
[----:B--2---:R2:W-:Y:S04]  /*19c30*/  STSM.16.M88.4 [R0], R224 ;  /* 0x000000e000007844 */ /* 0x0045e80000000200 */
[----:B--2---:R-:W2:Y:S01]  /*19c40*/  LDL.LU R0, [R1+0x600] ;  /* 0x0006000001007983 */ /* 0x004ea20000300800 */
[----:B------:R-:W-:Y:S01]  /*19c50*/  BAR.SYNC.DEFER_BLOCKING 0x0 ;  /* 0x0000000000007b1d */ /* 0x000fe20000010000 */
[----:B------:R-:W-:Y:S01]  /*19c60*/  ISETP.GE.AND P1, PT, R3, UR5, PT ;  /* 0x0000000503007c0c */ /* 0x000fe2000bf26270 */
[C---:B------:R-:W-:Y:S01]  /*19c70*/  VIADD R3, R9.reuse, 0x4 ;  /* 0x0000000409037836 */ /* 0x040fe20000000000 */
[----:B------:R-:W-:Y:S01]  /*19c80*/  ISETP.GE.AND P0, PT, R2, UR4, PT ;  /* 0x0000000402007c0c */ /* 0x000fe2000bf06270 */
[----:B------:R-:W-:-:S02]  /*19c90*/  VIADD R2, R9, 0x3 ;  /* 0x0000000309027836 */ /* 0x000fc40000000000 */
[----:B------:R-:W-:Y:S01]  /*19ca0*/  ULDC UR5, c[0x0][0x22c] ;  /* 0x00008b0000057ab9 */ /* 0x000fe20000000800 */
[----:B------:R-:W-:Y:S01]  /*19cb0*/  ULDC UR4, c[0x0][0x22c] ;  /* 0x00008b0000047ab9 */ /* 0x000fe20000000800 */
[----:B------:R-:W-:Y:S01]  /*19cc0*/  ISETP.GE.AND P5, PT, R3, UR5, PT ;  /* 0x0000000503007c0c */ /* 0x000fe2000bfa6270 */
[----:B------:R-:W-:Y:S01]  /*19cd0*/  IMAD R3, R10, R8, RZ ;  /* 0x000000080a037224 */ /* 0x000fe200078e02ff */
[----:B------:R-:W-:Y:S01]  /*19ce0*/  ISETP.GE.AND P3, PT, R2, UR4, PT ;  /* 0x0000000402007c0c */ /* 0x000fe2000bf66270 */
[----:B------:R-:W-:Y:S02]  /*19cf0*/  ULDC.64 UR4, c[0x0][0x220] ;  /* 0x0000880000047ab9 */ /* 0x000fe40000000a00 */
[----:B------:R-:W-:Y:S01]  /*19d00*/  IMAD R8, R8, 0x80, R3 ;  /* 0x0000008008087824 */ /* 0x000fe200078e0203 */
[----:B------:R-:W-:-:S04]  /*19d10*/  LEA R2, P6, R3, UR4, 0x2 ;  /* 0x0000000403027c11 */ /* 0x000fc8000f8c10ff */
[----:B------:R-:W-:Y:S02]  /*19d20*/  LEA.HI.X.SX32 R3, R3, UR5, 0x2, P6 ;  /* 0x0000000503037c11 */ /* 0x000fe4000b0f16ff */
[C---:B------:R-:W-:Y:S01]  /*19d30*/  LEA R232, P6, R8.reuse, UR4, 0x2 ;  /* 0x0000000408e87c11 */ /* 0x040fe2000f8c10ff */
[----:B------:R-:W-:Y:S01]  /*19d40*/  ULDC UR4, c[0x0][0x22c] ;  /* 0x00008b0000047ab9 */ /* 0x000fe20000000800 */
[----:B------:R-:W-:Y:S02]  /*19d50*/  ISETP.LT.AND P2, PT, R11, UR22, !P2 ;  /* 0x000000160b007c0c */ /* 0x000fe4000d741270 */
[----:B------:R-:W-:Y:S01]  /*19d60*/  LEA.HI.X.SX32 R233, R8, UR5, 0x2, P6 ;  /* 0x0000000508e97c11 */ /* 0x000fe2000b0f16ff */
[----:B------:R-:W-:-:S04]  /*19d70*/  IMAD R8, R9, UR28, RZ ;  /* 0x0000001c09087c24 */ /* 0x000fc8000f8e02ff */
[----:B------:R-:W-:-:S04]  /*19d80*/  IMAD.WIDE R248, R8, 0x4, R2 ;  /* 0x0000000408f87825 */ /* 0x000fc800078e0202 */
[----:B------:R-:W-:-:S04]  /*19d90*/  IMAD.WIDE R234, R8, 0x4, R232 ;  /* 0x0000000408ea7825 */ /* 0x000fc800078e02e8 */
[----:B------:R-:W-:-:S04]  /*19da0*/  VIADD R8, R8, UR28 ;  /* 0x0000001c08087c36 */ /* 0x000fc80008000000 */
[----:B------:R-:W-:-:S04]  /*19db0*/  IMAD.WIDE R224, R8, 0x4, R2 ;  /* 0x0000000408e07825 */ /* 0x000fc800078e0202 */
[----:B------:R-:W-:Y:S01]  /*19dc0*/  IMAD.WIDE R226, R8, 0x4, R232 ;  /* 0x0000000408e27825 */ /* 0x000fe200078e02e8 */
[----:B--2---:R2:W-:Y:S04]  /*19dd0*/  @P4 STG.E desc[UR16][R248.64], R0 ;  /* 0x00000000f8004986 */ /* 0x0045e8000c101910 */
[----:B------:R1:W-:Y:S01]  /*19de0*/  @P2 STG.E desc[UR16][R234.64], R250 ;  /* 0x000000faea002986 */ /* 0x0003e2000c101910 */
[----:B--2---:R-:W-:-:S05]  /*19df0*/  VIADD R0, R9, 0x5 ;  /* 0x0000000509007836 */ /* 0x004fca0000000000 */
[----:B------:R-:W-:Y:S01]  /*19e00*/  ISETP.GE.AND P2, PT, R0, UR4, PT ;  /* 0x0000000400007c0c */ /* 0x000fe2000bf46270 */
[----:B------:R-:W-:Y:S01]  /*19e10*/  VIADD R0, R8, UR28 ;  /* 0x0000001c08007c36 */ /* 0x000fe20008000000 */
[C---:B------:R-:W-:Y:S01]  /*19e20*/  ISETP.LT.AND P4, PT, R10.reuse, UR24, !P0 ;  /* 0x000000180a007c0c */ /* 0x040fe2000c781270 */
[----:B------:R-:W2:Y:S01]  /*19e30*/  LDL.LU R8, [R1+0x400] ;  /* 0x0004000001087983 */ /* 0x000ea20000300800 */
[C---:B------:R-:W-:Y:S02]  /*19e40*/  ISETP.LT.AND P0, PT, R11.reuse, UR18, !P0 ;  /* 0x000000120b007c0c */ /* 0x040fe4000c701270 */
[----:B------:R-:W-:Y:S01]  /*19e50*/  ISETP.LT.AND P6, PT, R10, UR20, !P1 ;  /* 0x000000140a007c0c */ /* 0x000fe2000cfc1270 */
[C---:B-1----:R-:W-:Y:S01]  /*19e60*/  IMAD.WIDE R234, R0.reuse, 0x4, R2 ;  /* 0x0000000400ea7825 */ /* 0x042fe200078e0202 */
[----:B------:R-:W-:Y:S01]  /*19e70*/  ISETP.LT.AND P1, PT, R11, UR12, !P1 ;  /* 0x0000000c0b007c0c */ /* 0x000fe2000cf21270 */
[----:B------:R-:W-:Y:S01]  /*19e80*/  ULDC UR4, c[0x0][0x22c] ;  /* 0x00008b0000047ab9 */ /* 0x000fe20000000800 */
[----:B------:R-:W-:Y:S01]  /*19e90*/  ULDC UR12, c[0x0][0x228] ;  /* 0x00008a00000c7ab9 */ /* 0x000fe20000000800 */
[----:B------:R-:W-:Y:S01]  /*19ea0*/  VIADD R250, R9, 0x6 ;  /* 0x0000000609fa7836 */ /* 0x000fe20000000000 */
[----:B------:R-:W-:Y:S01]  /*19eb0*/  ULDC UR18, c[0x0][0x228] ;  /* 0x00008a0000127ab9 */ /* 0x000fe20000000800 */
[----:B------:R-:W-:-:S02]  /*19ec0*/  IMAD.WIDE R248, R0, 0x4, R232 ;  /* 0x0000000400f87825 */ /* 0x000fc400078e02e8 */
[----:B--2---:R1:W-:Y:S01]  /*19ed0*/  @P4 STG.E desc[UR16][R224.64], R8 ;  /* 0x00000008e0004986 */ /* 0x0043e2000c101910 */
[----:B------:R-:W-:Y:S01]  /*19ee0*/  ISETP.GE.AND P4, PT, R250, UR4, PT ;  /* 0x00000004fa007c0c */ /* 0x000fe2000bf86270 */
[----:B------:R-:W-:Y:S02]  /*19ef0*/  ULDC.64 UR4, c[0x0][0x228] ;  /* 0x00008a0000047ab9 */ /* 0x000fe40000000a00 */
[----:B----4-:R2:W-:Y:S04]  /*19f00*/  @P0 STG.E desc[UR16][R226.64], R239 ;  /* 0x000000efe2000986 */ /* 0x0105e8000c101910 */
[----:B---3--:R3:W-:Y:S01]  /*19f10*/  @P6 STG.E desc[UR16][R234.64], R238 ;  /* 0x000000eeea006986 */ /* 0x0087e2000c101910 */
[----:B------:R-:W-:Y:S01]  /*19f20*/  ISETP.LT.AND P6, PT, R10, UR4, !P5 ;  /* 0x000000040a007c0c */ /* 0x000fe2000efc1270 */
[----:B-1----:R-:W-:-:S02]  /*19f30*/  VIADD R224, R9, 0x7 ;  /* 0x0000000709e07836 */ /* 0x002fc40000000000 */
[----:B------:R1:W-:Y:S01]  /*19f40*/  @P1 STG.E desc[UR16][R248.64], R237 ;  /* 0x000000edf8001986 */ /* 0x0003e2000c101910 */
[----:B------:R-:W-:Y:S01]  /*19f50*/  ISETP.LT.AND P1, PT, R10, UR14, !P3 ;  /* 0x0000000e0a007c0c */ /* 0x000fe2000df21270 */
[----:B------:R-:W-:Y:S01]  /*19f60*/  VIADD R8, R0, UR28 ;  /* 0x0000001c00087c36 */ /* 0x000fe20008000000 */
[----:B------:R-:W-:Y:S01]  /*19f70*/  ISETP.LT.AND P3, PT, R11, UR10, !P3 ;  /* 0x0000000a0b007c0c */ /* 0x000fe2000df61270 */
[----:B------:R-:W-:Y:S01]  /*19f80*/  VIADD R250, R9, 0x8 ;  /* 0x0000000809fa7836 */ /* 0x000fe20000000000 */
[----:B------:R-:W-:Y:S01]  /*19f90*/  ISETP.LT.AND P5, PT, R11, UR8, !P5 ;  /* 0x000000080b007c0c */ /* 0x000fe2000efa1270 */
[----:B------:R-:W-:Y:S01]  /*19fa0*/  VIADD R0, R8, UR28 ;  /* 0x0000001c08007c36 */ /* 0x000fe20008000000 */
[----:B------:R-:W-:Y:S01]  /*19fb0*/  ISETP.GE.AND P0, PT, R224, UR6, PT ;  /* 0x00000006e0007c0c */ /* 0x000fe2000bf06270 */
[C---:B------:R-:W-:Y:S01]  /*19fc0*/  IMAD.WIDE R224, R8.reuse, 0x4, R2 ;  /* 0x0000000408e07825 */ /* 0x040fe200078e0202 */
[----:B------:R-:W-:Y:S01]  /*19fd0*/  ULDC.64 UR6, c[0x0][0x228] ;  /* 0x00008a0000067ab9 */ /* 0x000fe20000000a00 */
[----:B------:R-:W-:Y:S01]  /*19fe0*/  ULDC UR8, c[0x0][0x228] ;  /* 0x00008a0000087ab9 */ /* 0x000fe20000000800 */
[----:B------:R-:W-:Y:S01]  /*19ff0*/  ULDC UR4, c[0x0][0x22c] ;  /* 0x00008b0000047ab9 */ /* 0x000fe20000000800 */
[----:B--2---:R-:W-:Y:S01]  /*1a000*/  IMAD.WIDE R226, R8, 0x4, R232 ;  /* 0x0000000408e27825 */ /* 0x004fe200078e02e8 */
[----:B------:R-:W-:Y:S01]  /*1a010*/  ULDC UR10, c[0x0][0x228] ;  /* 0x00008a00000a7ab9 */ /* 0x000fe20000000800 */
[----:B------:R-:W-:-:S02]  /*1a020*/  ULDC UR14, c[0x0][0x228] ;  /* 0x00008a00000e7ab9 */ /* 0x000fc40000000800 */
[C---:B---3--:R-:W-:Y:S01]  /*1a030*/  IMAD.WIDE R234, R0.reuse, 0x4, R2 ;  /* 0x0000000400ea7825 */ /* 0x048fe200078e0202 */
[----:B------:R2:W-:Y:S03]  /*1a040*/  @P1 STG.E desc[UR16][R224.64], R236 ;  /* 0x000000ece0001986 */ /* 0x0005e6000c101910 */
[----:B-1----:R-:W-:Y:S01]  /*1a050*/  IMAD.WIDE R248, R0, 0x4, R232 ;  /* 0x0000000400f87825 */ /* 0x002fe200078e02e8 */
[----:B------:R1:W-:Y:S04]  /*1a060*/  @P3 STG.E desc[UR16][R226.64], R243 ;  /* 0x000000f3e2003986 */ /* 0x0003e8000c101910 */
[----:B------:R3:W-:Y:S01]  /*1a070*/  @P6 STG.E desc[UR16][R234.64], R242 ;  /* 0x000000f2ea006986 */ /* 0x0007e2000c101910 */
[----:B------:R-:W-:Y:S01]  /*1a080*/  ISETP.LT.AND P6, PT, R10, UR26, !P4 ;  /* 0x0000001a0a007c0c */ /* 0x000fe2000e7c1270 */
[----:B------:R-:W-:-:S02]  /*1a090*/  ULDC.64 UR26, c[0x0][0x228] ;  /* 0x00008a00001a7ab9 */ /* 0x000fc40000000a00 */
[----:B------:R4:W-:Y:S01]  /*1a0a0*/  @P5 STG.E desc[UR16][R248.64], R241 ;  /* 0x000000f1f8005986 */ /* 0x0009e2000c101910 */
[----:B------:R-:W-:Y:S01]  /*1a0b0*/  ISETP.LT.AND P5, PT, R10, UR26, !P2 ;  /* 0x0000001a0a007c0c */ /* 0x000fe2000d7a1270 */
[----:B--2---:R-:W-:Y:S01]  /*1a0c0*/  VIADD R224, R9, 0x9 ;  /* 0x0000000909e07836 */ /* 0x004fe20000000000 */
[C---:B------:R-:W-:Y:S01]  /*1a0d0*/  ISETP.LT.AND P2, PT, R11.reuse, UR6, !P2 ;  /* 0x000000060b007c0c */ /* 0x040fe2000d741270 */
[----:B------:R-:W-:Y:S01]  /*1a0e0*/  VIADD R8, R0, UR28 ;  /* 0x0000001c00087c36 */ /* 0x000fe20008000000 */
[----:B------:R-:W-:Y:S01]  /*1a0f0*/  ISETP.LT.AND P4, PT, R11, UR8, !P4 ;  /* 0x000000080b007c0c */ /* 0x000fe2000e781270 */
[----:B------:R-:W-:Y:S01]  /*1a100*/  ULDC UR6, c[0x0][0x228] ;  /* 0x00008a0000067ab9 */ /* 0x000fe20000000800 */
[----:B------:R-:W-:Y:S01]  /*1a110*/  ISETP.GE.AND P1, PT, R250, UR4, PT ;  /* 0x00000004fa007c0c */ /* 0x000fe2000bf26270 */
[----:B------:R-:W-:Y:S01]  /*1a120*/  ULDC UR4, c[0x0][0x22c] ;  /* 0x00008b0000047ab9 */ /* 0x000fe20000000800 */
[----:B------:R-:W-:Y:S01]  /*1a130*/  VIADD R0, R8, UR28 ;  /* 0x0000001c08007c36 */ /* 0x000fe20008000000 */
[----:B------:R-:W-:Y:S01]  /*1a140*/  ISETP.GE.AND P3, PT, R224, UR4, PT ;  /* 0x00000004e0007c0c */ /* 0x000fe2000bf66270 */
[----:B------:R-:W-:Y:S01]  /*1a150*/  IMAD.WIDE R224, R8, 0x4, R2 ;  /* 0x0000000408e07825 */ /* 0x000fe200078e0202 */
[----:B------:R-:W-:Y:S01]  /*1a160*/  ULDC UR4, c[0x0][0x22c] ;  /* 0x00008b0000047ab9 */ /* 0x000fe20000000800 */
[----:B------:R-:W-:-:S02]  /*1a170*/  ULDC UR8, c[0x0][0x228] ;  /* 0x00008a0000087ab9 */ /* 0x000fc40000000800 */
[----:B-1----:R-:W-:Y:S01]  /*1a180*/  IMAD.WIDE R226, R8, 0x4, R232 ;  /* 0x0000000408e27825 */ /* 0x002fe200078e02e8 */
[----:B------:R1:W-:Y:S03]  /*1a190*/  @P5 STG.E desc[UR16][R224.64], R240 ;  /* 0x000000f0e0005986 */ /* 0x0003e6000c101910 */
[C---:B---3--:R-:W-:Y:S01]  /*1a1a0*/  IMAD.WIDE R234, R0.reuse, 0x4, R2 ;  /* 0x0000000400ea7825 */ /* 0x048fe200078e0202 */
[----:B------:R2:W-:Y:S03]  /*1a1b0*/  @P2 STG.E desc[UR16][R226.64], R247 ;  /* 0x000000f7e2002986 */ /* 0x0005e6000c101910 */
[----:B----4-:R-:W-:Y:S01]  /*1a1c0*/  IMAD.WIDE R248, R0, 0x4, R232 ;  /* 0x0000000400f87825 */ /* 0x010fe200078e02e8 */
[----:B------:R3:W-:Y:S03]  /*1a1d0*/  @P6 STG.E desc[UR16][R234.64], R246 ;  /* 0x000000f6ea006986 */ /* 0x0007e6000c101910 */
[C---:B------:R-:W-:Y:S01]  /*1a1e0*/  VIADD R250, R9.reuse, 0xa ;  /* 0x0000000a09fa7836 */ /* 0x040fe20000000000 */
[----:B------:R-:W-:Y:S01]  /*1a1f0*/  @P4 STG.E desc[UR16][R248.64], R245 ;  /* 0x000000f5f8004986 */ /* 0x000fe2000c101910 */
[----:B------:R-:W-:Y:S01]  /*1a200*/  ISETP.LT.AND P4, PT, R10, UR6, !P0 ;  /* 0x000000060a007c0c */ /* 0x000fe2000c781270 */
[----:B-1----:R-:W-:-:S02]  /*1a210*/  VIADD R224, R9, 0xb ;  /* 0x0000000b09e07836 */ /* 0x002fc40000000000 */
[----:B------:R-:W-:Y:S01]  /*1a220*/  ISETP.GE.AND P5, PT, R250, UR4, PT ;  /* 0x00000004fa007c0c */ /* 0x000fe2000bfa6270 */
[----:B------:R-:W-:Y:S01]  /*1a230*/  VIADD R8, R0, UR28 ;  /* 0x0000001c00087c36 */ /* 0x000fe20008000000 */
[----:B------:R-:W-:Y:S01]  /*1a240*/  ULDC UR4, c[0x0][0x22c] ;  /* 0x00008b0000047ab9 */ /* 0x000fe20000000800 */
[----:B------:R-:W-:Y:S01]  /*1a250*/  ISETP.LT.AND P6, PT, R10, UR10, !P1 ;  /* 0x0000000a0a007c0c */ /* 0x000fe2000cfc1270 */
[----:B------:R-:W-:Y:S01]  /*1a260*/  ULDC UR6, c[0x0][0x228] ;  /* 0x00008a0000067ab9 */ /* 0x000fe20000000800 */
[----:B------:R-:W-:Y:S01]  /*1a270*/  ISETP.GE.AND P2, PT, R224, UR4, PT ;  /* 0x00000004e0007c0c */ /* 0x000fe2000bf46270 */
[----:B------:R-:W-:-:S04]  /*1a280*/  IMAD.WIDE R224, R8, 0x4, R2 ;  /* 0x0000000408e07825 */ /* 0x000fc800078e0202 */
[C---:B------:R-:W-:Y:S01]  /*1a290*/  VIADD R0, R8.reuse, UR28 ;  /* 0x0000001c08007c36 */ /* 0x040fe20008000000 */
[----:B------:R1:W-:Y:S01]  /*1a2a0*/  @P4 STG.E desc[UR16][R224.64], R244 ;  /* 0x000000f4e0004986 */ /* 0x0003e2000c101910 */
[----:B--2---:R-:W-:Y:S01]  /*1a2b0*/  IMAD.WIDE R226, R8, 0x4, R232 ;  /* 0x0000000408e27825 */ /* 0x004fe200078e02e8 */
[C---:B------:R-:W-:Y:S01]  /*1a2c0*/  ISETP.LT.AND P0, PT, R11.reuse, UR8, !P0 ;  /* 0x000000080b007c0c */ /* 0x040fe2000c701270 */
[----:B------:R-:W-:Y:S01]  /*1a2d0*/  ULDC UR4, c[0x0][0x22c] ;  /* 0x00008b0000047ab9 */ /* 0x000fe20000000800 */
[----:B------:R-:W2:Y:S01]  /*1a2e0*/  LDL.LU R8, [R1+0x10] ;  /* 0x0000100001087983 */ /* 0x000ea20000300800 */
[----:B------:R-:W-:Y:S01]  /*1a2f0*/  ISETP.LT.AND P1, PT, R11, UR12, !P1 ;  /* 0x0000000c0b007c0c */ /* 0x000fe2000cf21270 */
[C---:B---3--:R-:W-:Y:S01]  /*1a300*/  IMAD.WIDE R234, R0.reuse, 0x4, R2 ;  /* 0x0000000400ea7825 */ /* 0x048fe200078e0202 */
[----:B------:R-:W-:Y:S01]  /*1a310*/  ULDC UR8, c[0x0][0x228] ;  /* 0x00008a0000087ab9 */ /* 0x000fe20000000800 */
[----:B------:R-:W-:Y:S01]  /*1a320*/  ULDC UR10, c[0x0][0x228] ;  /* 0x00008a00000a7ab9 */ /* 0x000fe20000000800 */
[----:B------:R-:W-:Y:S01]  /*1a330*/  ULDC UR12, c[0x0][0x228] ;  /* 0x00008a00000c7ab9 */ /* 0x000fe20000000800 */
[----:B-1----:R-:W3:Y:S01]  /*1a340*/  LDL.LU R225, [R1+0x610] ;  /* 0x0006100001e17983 */ /* 0x002ee20000300800 */
[----:B------:R-:W-:-:S03]  /*1a350*/  IMAD.WIDE R248, R0, 0x4, R232 ;  /* 0x0000000400f87825 */ /* 0x000fc600078e02e8 */
[----:B------:R-:W4:Y:S01]  /*1a360*/  LDL.LU R239, [R1+0x210] ;  /* 0x0002100001ef7983 */ /* 0x000f220000300800 */
[----:B------:R-:W-:-:S03]  /*1a370*/  VIADD R250, R9, 0xc ;  /* 0x0000000c09fa7836 */ /* 0x000fc60000000000 */
[----:B------:R-:W4:Y:S04]  /*1a380*/  LDL.LU R238, [R1+0x614] ;  /* 0x0006140001ee7983 */ /* 0x000f280000300800 */
[----:B------:R-:W4:Y:S01]  /*1a390*/  LDL.LU R237, [R1+0x14] ;  /* 0x0000140001ed7983 */ /* 0x000f220000300800 */
[----:B------:R-:W-:-:S03]  /*1a3a0*/  VIADD R224, R9, 0xd ;  /* 0x0000000d09e07836 */ /* 0x000fc60000000000 */
[----:B------:R-:W4:Y:S04]  /*1a3b0*/  LDL.LU R236, [R1+0x414] ;  /* 0x0004140001ec7983 */ /* 0x000f280000300800 */
[----:B------:R-:W-:Y:S04]  /*1a3c0*/  @P0 STG.E desc[UR16][R226.64], R252 ;  /* 0x000000fce2000986 */ /* 0x000fe8000c101910 */
[----:B------:R-:W4:Y:S01]  /*1a3d0*/  LDL.LU R243, [R1+0x214] ;  /* 0x0002140001f37983 */ /* 0x000f220000300800 */
[----:B------:R-:W-:Y:S01]  /*1a3e0*/  ISETP.GE.AND P4, PT, R250, UR4, PT ;  /* 0x00000004fa007c0c */ /* 0x000fe2000bf86270 */
[----:B------:R-:W-:-:S02]  /*1a3f0*/  ULDC UR4, c[0x0][0x22c] ;  /* 0x00008b0000047ab9 */ /* 0x000fc40000000800 */
[----:B------:R-:W4:Y:S04]  /*1a400*/  LDL.LU R242, [R1+0x618] ;  /* 0x0006180001f27983 */ /* 0x000f280000300800 */
[----:B------:R-:W4:Y:S04]  /*1a410*/  LDL.LU R241, [R1+0x18] ;  /* 0x0000180001f17983 */ /* 0x000f280000300800 */
[----:B------:R-:W4:Y:S01]  /*1a420*/  LDL.LU R240, [R1+0x418] ;  /* 0x0004180001f07983 */ /* 0x000f220000300800 */
[----:B------:R-:W-:-:S03]  /*1a430*/  ISETP.GE.AND P0, PT, R224, UR4, PT ;  /* 0x00000004e0007c0c */ /* 0x000fc6000bf06270 */
[----:B---3--:R-:W-:Y:S01]  /*1a440*/  @P6 STG.E desc[UR16][R234.64], R225 ;  /* 0x000000e1ea006986 */ /* 0x008fe2000c101910 */
[----:B------:R-:W-:Y:S01]  /*1a450*/  VIADD R250, R9, 0xe ;  /* 0x0000000e09fa7836 */ /* 0x000fe20000000000 */
[----:B------:R-:W-:Y:S02]  /*1a460*/  ULDC UR4, c[0x0][0x22c] ;  /* 0x00008b0000047ab9 */ /* 0x000fe40000000800 */
[----:B--2---:R1:W-:Y:S04]  /*1a470*/  @P1 STG.E desc[UR16][R248.64], R8 ;  /* 0x00000008f8001986 */ /* 0x0043e8000c101910 */
[----:B------:R-:W2:Y:S04]  /*1a480*/  LDL.LU R247, [R1+0x218] ;  /* 0x0002180001f77983 */ /* 0x000ea80000300800 */
[----:B------:R-:W3:Y:S01]  /*1a490*/  LDL.LU R246, [R1+0x61c] ;  /* 0x00061c0001f67983 */ /* 0x000ee20000300800 */
[----:B-1----:R-:W-:-:S03]  /*1a4a0*/  VIADD R8, R0, UR28 ;  /* 0x0000001c00087c36 */ /* 0x002fc60008000000 */
[----:B------:R-:W3:Y:S01]  /*1a4b0*/  LDL.LU R245, [R1+0x1c] ;  /* 0x00001c0001f57983 */ /* 0x000ee20000300800 */
[----:B------:R-:W-:-:S03]  /*1a4c0*/  VIADD R0, R8, UR28 ;  /* 0x0000001c08007c36 */ /* 0x000fc60008000000 */
[----:B------:R-:W3:Y:S01]  /*1a4d0*/  LDL.LU R244, [R1+0x41c] ;  /* 0x00041c0001f47983 */ /* 0x000ee20000300800 */
[----:B------:R-:W-:-:S03]  /*1a4e0*/  IMAD.WIDE R224, R8, 0x4, R2 ;  /* 0x0000000408e07825 */ /* 0x000fc600078e0202 */
[----:B------:R-:W3:Y:S01]  /*1a4f0*/  LDL.LU R252, [R1+0x21c] ;  /* 0x00021c0001fc7983 */ /* 0x000ee20000300800 */
[----:B------:R-:W-:-:S03]  /*1a500*/  IMAD.WIDE R226, R8, 0x4, R232 ;  /* 0x0000000408e27825 */ /* 0x000fc600078e02e8 */
[----:B------:R-:W4:Y:S01]  /*1a510*/  LDL.LU R8, [R1+0x410] ;  /* 0x0004100001087983 */ /* 0x000f220000300800 */
[C---:B------:R-:W-:Y:S02]  /*1a520*/  ISETP.LT.AND P1, PT, R10.reuse, UR6, !P3 ;  /* 0x000000060a007c0c */ /* 0x040fe4000df21270 */
[----:B------:R-:W-:Y:S01]  /*1a530*/  ISETP.LT.AND P6, PT, R10, UR10, !P5 ;  /* 0x0000000a0a007c0c */ /* 0x000fe2000efc1270 */
[C---:B------:R-:W-:Y:S01]  /*1a540*/  IMAD.WIDE R234, R0.reuse, 0x4, R2 ;  /* 0x0000000400ea7825 */ /* 0x040fe200078e0202 */
[C---:B------:R-:W-:Y:S01]  /*1a550*/  ISETP.LT.AND P3, PT, R11.reuse, UR8, !P3 ;  /* 0x000000080b007c0c */ /* 0x040fe2000df61270 */
[----:B------:R-:W-:Y:S01]  /*1a560*/  ULDC UR6, c[0x0][0x228] ;  /* 0x00008a0000067ab9 */ /* 0x000fe20000000800 */
[----:B------:R-:W-:Y:S01]  /*1a570*/  ISETP.LT.AND P5, PT, R11, UR12, !P5 ;  /* 0x0000000c0b007c0c */ /* 0x000fe2000efa1270 */
[----:B------:R-:W-:Y:S01]  /*1a580*/  IMAD.WIDE R248, R0, 0x4, R232 ;  /* 0x0000000400f87825 */ /* 0x000fe200078e02e8 */
[----:B------:R-:W-:Y:S01]  /*1a590*/  ULDC UR8, c[0x0][0x228] ;  /* 0x00008a0000087ab9 */ /* 0x000fe20000000800 */
[----:B------:R-:W-:Y:S01]  /*1a5a0*/  ULDC UR10, c[0x0][0x228] ;  /* 0x00008a00000a7ab9 */ /* 0x000fe20000000800 */
[----:B------:R-:W-:-:S03]  /*1a5b0*/  ULDC UR12, c[0x0][0x228] ;  /* 0x00008a00000c7ab9 */ /* 0x000fc60000000800 */
[----:B----4-:R1:W-:Y:S04]  /*1a5c0*/  @P1 STG.E desc[UR16][R224.64], R8 ;  /* 0x00000008e0001986 */ /* 0x0103e8000c101910 */
[----:B------:R4:W-:Y:S04]  /*1a5d0*/  @P3 STG.E desc[UR16][R226.64], R239 ;  /* 0x000000efe2003986 */ /* 0x0009e8000c101910 */
[----:B------:R2:W-:Y:S01]  /*1a5e0*/  @P6 STG.E desc[UR16][R234.64], R238 ;  /* 0x000000eeea006986 */ /* 0x0005e2000c101910 */
[----:B------:R-:W-:Y:S01]  /*1a5f0*/  ISETP.LT.AND P6, PT, R10, UR10, !P4 ;  /* 0x0000000a0a007c0c */ /* 0x000fe2000e7c1270 */
[----:B------:R-:W-:-:S02]  /*1a600*/  ULDC UR10, c[0x0][0x228] ;  /* 0x00008a00000a7ab9 */ /* 0x000fc40000000800 */
[----:B------:R3:W-:Y:S01]  /*1a610*/  @P5 STG.E desc[UR16][R248.64], R237 ;  /* 0x000000edf8005986 */ /* 0x0007e2000c101910 */
[----:B------:R-:W-:Y:S01]  /*1a620*/  ISETP.LT.AND P5, PT, R10, UR6, !P2 ;  /* 0x000000060a007c0c */ /* 0x000fe2000d7a1270 */
[----:B-1----:R-:W-:Y:S01]  /*1a630*/  VIADD R224, R9, 0xf ;  /* 0x0000000f09e07836 */ /* 0x002fe20000000000 */
        /* <DEDUP_REMOVED lines=8> */
[C---:B------:R-:W-:Y:S01]  /*1a6c0*/  IMAD.WIDE R224, R8.reuse, 0x4, R2 ;  /* 0x0000000408e07825 */ /* 0x040fe200078e0202 */
[----:B------:R-:W-:Y:S01]  /*1a6d0*/  ULDC UR8, c[0x0][0x228] ;  /* 0x00008a0000087ab9 */ /* 0x000fe20000000800 */
[----:B------:R-:W-:Y:S01]  /*1a6e0*/  ULDC UR12, c[0x0][0x228] ;  /* 0x00008a00000c7ab9 */ /* 0x000fe20000000800 */
[----:B------:R-:W-:Y:S01]  /*1a6f0*/  ULDC UR4, c[0x0][0x22c] ;  /* 0x00008b0000047ab9 */ /* 0x000fe20000000800 */
[----:B----4-:R-:W-:Y:S01]  /*1a700*/  IMAD.WIDE R226, R8, 0x4, R232 ;  /* 0x0000000408e27825 */ /* 0x010fe200078e02e8 */
[----:B------:R1:W-:Y:S03]  /*1a710*/  @P5 STG.E desc[UR16][R224.64], R236 ;  /* 0x000000ece0005986 */ /* 0x0003e6000c101910 */
[C---:B--2---:R-:W-:Y:S01]  /*1a720*/  IMAD.WIDE R234, R0.reuse, 0x4, R2 ;  /* 0x0000000400ea7825 */ /* 0x044fe200078e0202 */
[----:B------:R2:W-:Y:S03]  /*1a730*/  @P2 STG.E desc[UR16][R226.64], R243 ;  /* 0x000000f3e2002986 */ /* 0x0005e6000c101910 */
[----:B---3--:R-:W-:Y:S01]  /*1a740*/  IMAD.WIDE R248, R0, 0x4, R232 ;  /* 0x0000000400f87825 */ /* 0x008fe200078e02e8 */
[----:B------:R3:W-:Y:S03]  /*1a750*/  @P6 STG.E desc[UR16][R234.64], R242 ;  /* 0x000000f2ea006986 */ /* 0x0007e6000c101910 */
[C---:B------:R-:W-:Y:S01]  /*1a760*/  VIADD R250, R9.reuse, 0x10 ;  /* 0x0000001009fa7836 */ /* 0x040fe20000000000 */
[----:B------:R4:W-:Y:S01]  /*1a770*/  @P4 STG.E desc[UR16][R248.64], R241 ;  /* 0x000000f1f8004986 */ /* 0x0009e2000c101910 */
[----:B------:R-:W-:Y:S01]  /*1a780*/  ISETP.LT.AND P4, PT, R10, UR6, !P0 ;  /* 0x000000060a007c0c */ /* 0x000fe2000c781270 */
[----:B-1----:R-:W-:Y:S01]  /*1a790*/  VIADD R224, R9, 0x11 ;  /* 0x0000001109e07836 */ /* 0x002fe20000000000 */
[C---:B------:R-:W-:Y:S01]  /*1a7a0*/  ISETP.LT.AND P0, PT, R11.reuse, UR8, !P0 ;  /* 0x000000080b007c0c */ /* 0x040fe2000c701270 */
[----:B------:R-:W-:Y:S01]  /*1a7b0*/  VIADD R8, R0, UR28 ;  /* 0x0000001c00087c36 */ /* 0x000fe20008000000 */
[----:B------:R-:W-:Y:S01]  /*1a7c0*/  ISETP.LT.AND P6, PT, R10, UR10, !P1 ;  /* 0x0000000a0a007c0c */ /* 0x000fe2000cfc1270 */
[----:B------:R-:W-:Y:S01]  /*1a7d0*/  ULDC UR6, c[0x0][0x228] ;  /* 0x00008a0000067ab9 */ /* 0x000fe20000000800 */
[----:B------:R-:W-:-:S02]  /*1a7e0*/  ISETP.LT.AND P1, PT, R11, UR12, !P1 ;  /* 0x0000000c0b007c0c */ /* 0x000fc4000cf21270 */
        /* <DEDUP_REMOVED lines=8> */
[----:B--2---:R-:W-:Y:S01]  /*1a870*/  IMAD.WIDE R226, R8, 0x4, R232 ;  /* 0x0000000408e27825 */ /* 0x004fe200078e02e8 */
[----:B------:R1:W-:Y:S01]  /*1a880*/  @P4 STG.E desc[UR16][R224.64], R240 ;  /* 0x000000f0e0004986 */ /* 0x0003e2000c101910 */
[----:B------:R-:W-:-:S02]  /*1a890*/  ULDC UR12, c[0x0][0x228] ;  /* 0x00008a00000c7ab9 */ /* 0x000fc40000000800 */
        /* <DEDUP_REMOVED lines=22> */
[----:B------:R-:W-:Y:S01]  /*1aa00*/  VIADD R250, R9, 0x14 ;  /* 0x0000001409fa7836 */ /* 0x000fe20000000000 */
[----:B------:R-:W-:Y:S01]  /*1aa10*/  ULDC UR8, c[0x0][0x22c] ;  /* 0x00008b0000087ab9 */ /* 0x000fe20000000800 */
[C---:B---3--:R-:W-:Y:S01]  /*1aa20*/  IMAD.WIDE R234, R0.reuse, 0x4, R2 ;  /* 0x0000000400ea7825 */ /* 0x048fe200078e0202 */
[----:B------:R-:W-:Y:S01]  /*1aa30*/  ULDC UR10, c[0x0][0x228] ;  /* 0x00008a00000a7ab9 */ /* 0x000fe20000000800 */
[----:B------:R-:W-:Y:S01]  /*1aa40*/  ULDC UR12, c[0x0][0x228] ;  /* 0x00008a00000c7ab9 */ /* 0x000fe20000000800 */
[----:B-1----:R-:W3:Y:S01]  /*1aa50*/  LDL.LU R225, [R1+0x620] ;  /* 0x0006200001e17983 */ /* 0x002ee20000300800 */
[----:B------:R-:W-:-:S03]  /*1aa60*/  IMAD.WIDE R248, R0, 0x4, R232 ;  /* 0x0000000400f87825 */ /* 0x000fc600078e02e8 */
[----:B------:R-:W4:Y:S01]  /*1aa70*/  LDL.LU R239, [R1+0x220] ;  /* 0x0002200001ef7983 */ /* 0x000f220000300800 */
[----:B------:R-:W-:Y:S01]  /*1aa80*/  ISETP.GE.AND P1, PT, R250, UR4, PT ;  /* 0x00000004fa007c0c */ /* 0x000fe2000bf26270 */
[----:B------:R-:W-:Y:S02]  /*1aa90*/  ULDC UR4, c[0x0][0x248] ;  /* 0x0000920000047ab9 */ /* 0x000fe40000000800 */
[----:B------:R-:W4:Y:S04]  /*1aaa0*/  LDL.LU R238, [R1+0x624] ;  /* 0x0006240001ee7983 */ /* 0x000f280000300800 */
[----:B------:R-:W4:Y:S01]  /*1aab0*/  LDL.LU R237, [R1+0x24] ;  /* 0x0000240001ed7983 */ /* 0x000f220000300800 */
[----:B------:R-:W-:-:S03]  /*1aac0*/  VIADD R224, R9, 0x15 ;  /* 0x0000001509e07836 */ /* 0x000fc60000000000 */
[----:B------:R-:W4:Y:S04]  /*1aad0*/  LDL.LU R236, [R1+0x424] ;  /* 0x0004240001ec7983 */ /* 0x000f280000300800 */
[----:B------:R1:W-:Y:S04]  /*1aae0*/  @P3 STG.E desc[UR16][R226.64], R252 ;  /* 0x000000fce2003986 */ /* 0x0003e8000c101910 */
[----:B------:R-:W4:Y:S04]  /*1aaf0*/  LDL.LU R243, [R1+0x224] ;  /* 0x0002240001f37983 */ /* 0x000f280000300800 */
[----:B------:R-:W4:Y:S04]  /*1ab00*/  LDL.LU R242, [R1+0x628] ;  /* 0x0006280001f27983 */ /* 0x000f280000300800 */
[----:B------:R-:W4:Y:S04]  /*1ab10*/  LDL.LU R241, [R1+0x28] ;  /* 0x0000280001f17983 */ /* 0x000f280000300800 */
[----:B------:R-:W4:Y:S01]  /*1ab20*/  LDL.LU R240, [R1+0x428] ;  /* 0x0004280001f07983 */ /* 0x000f220000300800 */
[----:B------:R-:W-:Y:S01]  /*1ab30*/  ISETP.GE.AND P3, PT, R224, UR8, PT ;  /* 0x00000008e0007c0c */ /* 0x000fe2000bf66270 */
[----:B------:R-:W-:Y:S01]  /*1ab40*/  VIADD R250, R9, 0x16 ;  /* 0x0000001609fa7836 */ /* 0x000fe20000000000 */
[----:B------:R-:W-:Y:S01]  /*1ab50*/  ULDC UR8, c[0x0][0x22c] ;  /* 0x00008b0000087ab9 */ /* 0x000fe20000000800 */
[----:B------:R-:W4:Y:S04]  /*1ab60*/  LDL.LU R247, [R1+0x228] ;  /* 0x0002280001f77983 */ /* 0x000f280000300800 */
[----:B------:R-:W4:Y:S04]  /*1ab70*/  LDL.LU R246, [R1+0x62c] ;  /* 0x00062c0001f67983 */ /* 0x000f280000300800 */
[----:B------:R-:W4:Y:S04]  /*1ab80*/  LDL.LU R245, [R1+0x2c] ;  /* 0x00002c0001f57983 */ /* 0x000f280000300800 */
[----:B------:R-:W4:Y:S04]  /*1ab90*/  LDL.LU R244, [R1+0x42c] ;  /* 0x00042c0001f47983 */ /* 0x000f280000300800 */
[----:B-1----:R-:W4:Y:S04]  /*1aba0*/  LDL.LU R252, [R1+0x22c] ;  /* 0x00022c0001fc7983 */ /* 0x002f280000300800 */
[----:B---3--:R-:W-:Y:S04]  /*1abb0*/  @P6 STG.E desc[UR16][R234.64], R225 ;  /* 0x000000e1ea006986 */ /* 0x008fe8000c101910 */
[----:B--2---:R1:W-:Y:S02]  /*1abc0*/  @P5 STG.E desc[UR16][R248.64], R8 ;  /* 0x00000008f8005986 */ /* 0x0043e4000c101910 */
[----:B-1----:R-:W-:Y:S01]  /*1abd0*/  VIADD R8, R0, UR4 ;  /* 0x0000000400087c36 */ /* 0x002fe20008000000 */
[----:B------:R-:W-:Y:S01]  /*1abe0*/  ISETP.LT.AND P5, PT, R10, UR10, !P2 ;  /* 0x0000000a0a007c0c */ /* 0x000fe2000d7a1270 */
[----:B------:R-:W-:-:S02]  /*1abf0*/  ULDC UR4, c[0x0][0x22c] ;  /* 0x00008b0000047ab9 */ /* 0x000fc40000000800 */
[C---:B------:R-:W-:Y:S02]  /*1ac00*/  VIADD R0, R8.reuse, UR6 ;  /* 0x0000000608007c36 */ /* 0x040fe40008000000 */
[----:B------:R-:W-:-:S04]  /*1ac10*/  IMAD.WIDE R224, R8, 0x4, R2 ;  /* 0x0000000408e07825 */ /* 0x000fc800078e0202 */
[----:B------:R-:W-:Y:S01]  /*1ac20*/  IMAD.WIDE R226, R8, 0x4, R232 ;  /* 0x0000000408e27825 */ /* 0x000fe200078e02e8 */
[C---:B------:R-:W-:Y:S01]  /*1ac30*/  ISETP.LT.AND P2, PT, R11.reuse, UR12, !P2 ;  /* 0x0000000c0b007c0c */ /* 0x040fe2000d741270 */
[----:B------:R-:W2:Y:S01]  /*1ac40*/  LDL.LU R8, [R1+0x420] ;  /* 0x0004200001087983 */ /* 0x000ea20000300800 */
[----:B------:R-:W-:Y:S01]  /*1ac50*/  ISETP.LT.AND P6, PT, R10, UR14, !P4 ;  /* 0x0000000e0a007c0c */ /* 0x000fe2000e7c1270 */
[C---:B------:R-:W-:Y:S01]  /*1ac60*/  IMAD.WIDE R234, R0.reuse, 0x4, R2 ;  /* 0x0000000400ea7825 */ /* 0x040fe200078e0202 */
[----:B------:R-:W-:Y:S01]  /*1ac70*/  ISETP.LT.AND P4, PT, R11, UR18, !P4 ;  /* 0x000000120b007c0c */ /* 0x000fe2000e781270 */
[----:B------:R-:W-:Y:S01]  /*1ac80*/  ULDC UR10, c[0x0][0x228] ;  /* 0x00008a00000a7ab9 */ /* 0x000fe20000000800 */
[----:B------:R-:W-:Y:S01]  /*1ac90*/  ULDC UR12, c[0x0][0x228] ;  /* 0x00008a00000c7ab9 */ /* 0x000fe20000000800 */
[----:B------:R-:W-:Y:S01]  /*1aca0*/  IMAD.WIDE R248, R0, 0x4, R232 ;  /* 0x0000000400f87825 */ /* 0x000fe200078e02e8 */
[----:B------:R-:W-:Y:S01]  /*1acb0*/  ULDC UR14, c[0x0][0x228] ;  /* 0x00008a00000e7ab9 */ /* 0x000fe20000000800 */
[----:B------:R-:W-:Y:S01]  /*1acc0*/  ULDC UR18, c[0x0][0x228] ;  /* 0x00008a0000127ab9 */ /* 0x000fe20000000800 */
[----:B------:R-:W-:Y:S01]  /*1acd0*/  ULDC UR6, c[0x0][0x248] ;  /* 0x0000920000067ab9 */ /* 0x000fe20000000800 */
[----:B--2---:R1:W-:Y:S01]  /*1ace0*/  @P5 STG.E desc[UR16][R224.64], R8 ;  /* 0x00000008e0005986 */ /* 0x0043e2000c101910 */
[----:B------:R-:W-:Y:S01]  /*1acf0*/  ISETP.GE.AND P5, PT, R250, UR4, PT ;  /* 0x00000004fa007c0c */ /* 0x000fe2000bfa6270 */
[----:B------:R-:W-:-:S02]  /*1ad00*/  ULDC UR4, c[0x0][0x248] ;  /* 0x0000920000047ab9 */ /* 0x000fc40000000800 */
[----:B----4-:R2:W-:Y:S04]  /*1ad10*/  @P2 STG.E desc[UR16][R226.64], R239 ;  /* 0x000000efe2002986 */ /* 0x0105e8000c101910 */
[----:B------:R3:W-:Y:S01]  /*1ad20*/  @P6 STG.E desc[UR16][R234.64], R238 ;  /* 0x000000eeea006986 */ /* 0x0007e2000c101910 */
[C---:B------:R-:W-:Y:S01]  /*1ad30*/  ISETP.LT.AND P6, PT, R10.reuse, UR14, !P1 ;  /* 0x0000000e0a007c0c */ /* 0x040fe2000cfc1270 */
[----:B-1----:R-:W-:Y:S02]  /*1ad40*/  VIADD R224, R9, 0x17 ;  /* 0x0000001709e07836 */ /* 0x002fe40000000000 */
        /* <DEDUP_REMOVED lines=9> */
[----:B------:R-:W-:Y:S01]  /*1ade0*/  ULDC UR4, c[0x0][0x22c] ;  /* 0x00008b0000047ab9 */ /* 0x000fe20000000800 */
[----:B------:R-:W-:Y:S01]  /*1adf0*/  ULDC UR10, c[0x0][0x228] ;  /* 0x00008a00000a7ab9 */ /* 0x000fe20000000800 */
[----:B------:R-:W-:Y:S01]  /*1ae00*/  ULDC UR12, c[0x0][0x228] ;  /* 0x00008a00000c7ab9 */ /* 0x000fe20000000800 */
[----:B--2---:R-:W-:Y:S01]  /*1ae10*/  IMAD.WIDE R226, R8, 0x4, R232 ;  /* 0x0000000408e27825 */ /* 0x004fe200078e02e8 */
[----:B------:R-:W-:Y:S01]  /*1ae20*/  ULDC UR14, c[0x0][0x228] ;  /* 0x00008a00000e7ab9 */ /* 0x000fe20000000800 */
[----:B------:R-:W-:Y:S01]  /*1ae30*/  ULDC UR18, c[0x0][0x228] ;  /* 0x00008a0000127ab9 */ /* 0x000fe20000000800 */
[----:B------:R-:W-:Y:S01]  /*1ae40*/  ULDC UR6, c[0x0][0x248] ;  /* 0x0000920000067ab9 */ /* 0x000fe20000000800 */
[C---:B---3--:R-:W-:Y:S01]  /*1ae50*/  IMAD.WIDE R234, R0.reuse, 0x4, R2 ;  /* 0x0000000400ea7825 */ /* 0x048fe200078e0202 */
[----:B------:R2:W-:Y:S03]  /*1ae60*/  @P4 STG.E desc[UR16][R224.64], R236 ;  /* 0x000000ece0004986 */ /* 0x0005e6000c101910 */
[--C-:B-1----:R-:W-:Y:S01]  /*1ae70*/  IMAD.WIDE R248, R0, 0x4, R232.reuse ;  /* 0x0000000400f87825 */ /* 0x102fe200078e02e8 */
[----:B------:R1:W-:Y:S01]  /*1ae80*/  @P0 STG.E desc[UR16][R226.64], R243 ;  /* 0x000000f3e2000986 */ /* 0x0003e2000c101910 */
[----:B------:R-:W-:Y:S01]  /*1ae90*/  ISETP.GE.AND P4, PT, R250, UR4, PT ;  /* 0x00000004fa007c0c */ /* 0x000fe2000bf86270 */
[----:B------:R-:W-:Y:S01]  /*1aea0*/  ULDC UR4, c[0x0][0x248] ;  /* 0x0000920000047ab9 */ /* 0x000fe20000000800 */
[----:B------:R-:W-:Y:S01]  /*1aeb0*/  ULDC UR8, c[0x0][0x22c] ;  /* 0x00008b0000087ab9 */ /* 0x000fe20000000800 */
[----:B------:R3:W-:Y:S01]  /*1aec0*/  @P6 STG.E desc[UR16][R234.64], R242 ;  /* 0x000000f2ea006986 */ /* 0x0007e2000c101910 */
[----:B------:R-:W-:Y:S01]  /*1aed0*/  VIADD R8, R0, UR4 ;  /* 0x0000000400087c36 */ /* 0x000fe20008000000 */
[C---:B------:R-:W-:Y:S01]  /*1aee0*/  ISETP.LT.AND P6, PT, R10.reuse, UR14, !P5 ;  /* 0x0000000e0a007c0c */ /* 0x040fe2000efc1270 */
[----:B--2---:R-:W-:Y:S01]  /*1aef0*/  VIADD R224, R9, 0x19 ;  /* 0x0000001909e07836 */ /* 0x004fe20000000000 */
[----:B------:R2:W-:Y:S01]  /*1af00*/  @P1 STG.E desc[UR16][R248.64], R241 ;  /* 0x000000f1f8001986 */ /* 0x0005e2000c101910 */
[----:B------:R-:W-:Y:S01]  /*1af10*/  ISETP.LT.AND P1, PT, R10, UR10, !P3 ;  /* 0x0000000a0a007c0c */ /* 0x000fe2000df21270 */
[C---:B------:R-:W-:Y:S01]  /*1af20*/  VIADD R0, R8.reuse, UR6 ;  /* 0x0000000608007c36 */ /* 0x040fe20008000000 */
[C---:B------:R-:W-:Y:S01]  /*1af30*/  ISETP.LT.AND P3, PT, R11.reuse, UR12, !P3 ;  /* 0x0000000c0b007c0c */ /* 0x040fe2000df61270 */
[----:B-1----:R-:W-:Y:S01]  /*1af40*/  IMAD.WIDE R226, R8, 0x4, R232 ;  /* 0x0000000408e27825 */ /* 0x002fe200078e02e8 */
[----:B------:R-:W-:Y:S01]  /*1af50*/  ISETP.LT.AND P5, PT, R11, UR18, !P5 ;  /* 0x000000120b007c0c */ /* 0x000fe2000efa1270 */
[----:B------:R-:W-:Y:S01]  /*1af60*/  ULDC UR10, c[0x0][0x228] ;  /* 0x00008a00000a7ab9 */ /* 0x000fe20000000800 */
[----:B------:R-:W-:Y:S01]  /*1af70*/  ISETP.GE.AND P0, PT, R224, UR8, PT ;  /* 0x00000008e0007c0c */ /* 0x000fe2000bf06270 */
[--C-:B------:R-:W-:Y:S01]  /*1af80*/  IMAD.WIDE R224, R8, 0x4, R2.reuse ;  /* 0x0000000408e07825 */ /* 0x100fe200078e0202 */
[----:B------:R-:W-:Y:S01]  /*1af90*/  ULDC UR4, c[0x0][0x22c] ;  /* 0x00008b0000047ab9 */ /* 0x000fe20000000800 */
[----:B------:R-:W-:Y:S01]  /*1afa0*/  ULDC UR8, c[0x0][0x22c] ;  /* 0x00008b0000087ab9 */ /* 0x000fe20000000800 */
[----:B------:R-:W-:Y:S01]  /*1afb0*/  ULDC UR6, c[0x0][0x248] ;  /* 0x0000920000067ab9 */ /* 0x000fe20000000800 */
[C---:B---3--:R-:W-:Y:S01]  /*1afc0*/  IMAD.WIDE R234, R0.reuse, 0x4, R2 ;  /* 0x0000000400ea7825 */ /* 0x048fe200078e0202 */
[----:B------:R-:W-:Y:S01]  /*1afd0*/  ULDC UR12, c[0x0][0x228] ;  /* 0x00008a00000c7ab9 */ /* 0x000fe20000000800 */
[----:B------:R1:W-:Y:S01]  /*1afe0*/  @P1 STG.E desc[UR16][R224.64], R240 ;  /* 0x000000f0e0001986 */ /* 0x0003e2000c101910 */
[----:B------:R-:W-:Y:S01]  /*1aff0*/  ULDC UR14, c[0x0][0x228] ;  /* 0x00008a00000e7ab9 */ /* 0x000fe20000000800 */
[----:B--2---:R-:W-:Y:S01]  /*1b000*/  IMAD.WIDE R248, R0, 0x4, R232 ;  /* 0x0000000400f87825 */ /* 0x004fe200078e02e8 */
[----:B------:R-:W-:Y:S01]  /*1b010*/  ULDC UR18, c[0x0][0x228] ;  /* 0x00008a0000127ab9 */ /* 0x000fe20000000800 */
[----:B------:R2:W-:Y:S02]  /*1b020*/  @P3 STG.E desc[UR16][R226.64], R247 ;  /* 0x000000f7e2003986 */ /* 0x0005e4000c101910 */
[----:B------:R-:W-:-:S02]  /*1b030*/  VIADD R250, R9, 0x1a ;  /* 0x0000001a09fa7836 */ /* 0x000fc40000000000 */
[----:B------:R-:W-:Y:S04]  /*1b040*/  @P6 STG.E desc[UR16][R234.64], R246 ;  /* 0x000000f6ea006986 */ /* 0x000fe8000c101910 */
[----:B------:R-:W-:Y:S01]  /*1b050*/  @P5 STG.E desc[UR16][R248.64], R245 ;  /* 0x000000f5f8005986 */ /* 0x000fe2000c101910 */
[----:B------:R-:W-:Y:S01]  /*1b060*/  ISETP.LT.AND P5, PT, R10, UR10, !P2 ;  /* 0x0000000a0a007c0c */ /* 0x000fe2000d7a1270 */
[----:B-1----:R-:W-:Y:S01]  /*1b070*/  VIADD R224, R9, 0x1b ;  /* 0x0000001b09e07836 */ /* 0x002fe20000000000 */
[----:B------:R-:W-:Y:S01]  /*1b080*/  ISETP.GE.AND P1, PT, R250, UR4, PT ;  /* 0x00000004fa007c0c */ /* 0x000fe2000bf26270 */
[----:B------:R-:W-:Y:S01]  /*1b090*/  ULDC UR4, c[0x0][0x248] ;  /* 0x0000920000047ab9 */ /* 0x000fe20000000800 */
[----:B------:R-:W-:Y:S01]  /*1b0a0*/  ISETP.LT.AND P6, PT, R10, UR14, !P4 ;  /* 0x0000000e0a007c0c */ /* 0x000fe2000e7c1270 */
[----:B------:R-:W-:Y:S01]  /*1b0b0*/  VIADD R8, R0, UR4 ;  /* 0x0000000400087c36 */ /* 0x000fe20008000000 */
[----:B------:R-:W-:Y:S01]  /*1b0c0*/  ISETP.GE.AND P3, PT, R224, UR8, PT ;  /* 0x00000008e0007c0c */ /* 0x000fe2000bf66270 */
[----:B------:R-:W-:Y:S01]  /*1b0d0*/  ULDC UR10, c[0x0][0x228] ;  /* 0x00008a00000a7ab9 */ /* 0x000fe20000000800 */
[C---:B------:R-:W-:Y:S01]  /*1b0e0*/  ISETP.LT.AND P2, PT, R11.reuse, UR12, !P2 ;  /* 0x0000000c0b007c0c */ /* 0x040fe2000d741270 */
[C---:B------:R-:W-:Y:S01]  /*1b0f0*/  IMAD.WIDE R224, R8.reuse, 0x4, R2 ;  /* 0x0000000408e07825 */ /* 0x040fe200078e0202 */
[----:B------:R-:W-:Y:S01]  /*1b100*/  ISETP.LT.AND P4, PT, R11, UR18, !P4 ;  /* 0x000000120b007c0c */ /* 0x000fe2000e781270 */
[----:B------:R-:W-:Y:S01]  /*1b110*/  ULDC UR4, c[0x0][0x22c] ;  /* 0x00008b0000047ab9 */ /* 0x000fe20000000800 */
[----:B------:R-:W-:Y:S01]  /*1b120*/  ULDC UR8, c[0x0][0x22c] ;  /* 0x00008b0000087ab9 */ /* 0x000fe20000000800 */
[C---:B------:R-:W-:Y:S01]  /*1b130*/  VIADD R0, R8.reuse, UR6 ;  /* 0x0000000608007c36 */ /* 0x040fe20008000000 */
[----:B------:R1:W-:Y:S01]  /*1b140*/  @P5 STG.E desc[UR16][R224.64], R244 ;  /* 0x000000f4e0005986 */ /* 0x0003e2000c101910 */
[----:B--2---:R-:W-:Y:S01]  /*1b150*/  IMAD.WIDE R226, R8, 0x4, R232 ;  /* 0x0000000408e27825 */ /* 0x004fe200078e02e8 */
[----:B------:R-:W-:Y:S01]  /*1b160*/  ULDC UR6, c[0x0][0x248] ;  /* 0x0000920000067ab9 */ /* 0x000fe20000000800 */
[----:B------:R-:W-:Y:S01]  /*1b170*/  ULDC UR12, c[0x0][0x228] ;  /* 0x00008a00000c7ab9 */ /* 0x000fe20000000800 */
[----:B------:R-:W2:Y:S01]  /*1b180*/  LDL.LU R8, [R1+0x30] ;  /* 0x0000300001087983 */ /* 0x000ea20000300800 */
[----:B------:R-:W-:Y:S01]  /*1b190*/  VIADD R250, R9, 0x1c ;  /* 0x0000001c09fa7836 */ /* 0x000fe20000000000 */
[----:B------:R-:W-:Y:S01]  /*1b1a0*/  ULDC UR14, c[0x0][0x228] ;  /* 0x00008a00000e7ab9 */ /* 0x000fe20000000800 */
[----:B------:R-:W-:Y:S01]  /*1b1b0*/  ULDC UR18, c[0x0][0x228] ;  /* 0x00008a0000127ab9 */ /* 0x000fe20000000800 */
[----:B-1----:R-:W3:Y:S01]  /*1b1c0*/  LDL.LU R225, [R1+0x630] ;  /* 0x0006300001e17983 */ /* 0x002ee20000300800 */
[----:B------:R-:W-:-:S03]  /*1b1d0*/  IMAD.WIDE R234, R0, 0x4, R2 ;  /* 0x0000000400ea7825 */ /* 0x000fc600078e0202 */
[----:B------:R-:W4:Y:S01]  /*1b1e0*/  LDL.LU R239, [R1+0x230] ;  /* 0x0002300001ef7983 */ /* 0x000f220000300800 */
[----:B------:R-:W-:-:S03]  /*1b1f0*/  IMAD.WIDE R248, R0, 0x4, R232 ;  /* 0x0000000400f87825 */ /* 0x000fc600078e02e8 */
[----:B------:R-:W4:Y:S01]  /*1b200*/  LDL.LU R238, [R1+0x634] ;  /* 0x0006340001ee7983 */ /* 0x000f220000300800 */
[----:B------:R-:W-:Y:S01]  /*1b210*/  ISETP.GE.AND P5, PT, R250, UR4, PT ;  /* 0x00000004fa007c0c */ /* 0x000fe2000bfa6270 */
[----:B------:R-:W-:Y:S02]  /*1b220*/  ULDC UR4, c[0x0][0x248] ;  /* 0x0000920000047ab9 */ /* 0x000fe40000000800 */
        /* <DEDUP_REMOVED lines=869> */
[----:B----4-:R1:W-:Y:S01]  /*1e880*/  @P1 STG.E desc[UR16][R224.64], R236 ;  /* 0x000000ece0001986 */ /* 0x0103e2000c101910 */
[----:B------:R-:W-:Y:S01]  /*1e890*/  ULDC UR10, c[0x0][0x228] ;  /* 0x00008a00000a7ab9 */ /* 0x000fe20000000800 */
[----:B------:R-:W-:Y:S01]  /*1e8a0*/  IMAD.WIDE R248, R0, 0x4, R232 ;  /* 0x0000000400f87825 */ /* 0x000fe200078e02e8 */
[----:B------:R-:W-:Y:S01]  /*1e8b0*/  ISETP.GE.AND P1, PT, R250, UR4, PT ;  /* 0x00000004fa007c0c */ /* 0x000fe2000bf26270 */
[----:B------:R-:W-:Y:S01]  /*1e8c0*/  ULDC UR12, c[0x0][0x228] ;  /* 0x00008a00000c7ab9 */ /* 0x000fe20000000800 */
[----:B------:R-:W-:Y:S01]  /*1e8d0*/  ULDC UR4, c[0x0][0x248] ;  /* 0x0000920000047ab9 */ /* 0x000fe20000000800 */
[----:B------:R-:W-:Y:S01]  /*1e8e0*/  ULDC UR14, c[0x0][0x228] ;  /* 0x00008a00000e7ab9 */ /* 0x000fe20000000800 */
[----:B------:R-:W-:Y:S01]  /*1e8f0*/  ULDC UR18, c[0x0][0x228] ;  /* 0x00008a0000127ab9 */ /* 0x000fe20000000800 */
[----:B------:R-:W-:Y:S01]  /*1e900*/  ULDC UR6, c[0x0][0x248] ;  /* 0x0000920000067ab9 */ /* 0x000fe20000000800 */
[C---:B-1----:R-:W-:Y:S01]  /*1e910*/  VIADD R224, R9.reuse, 0x57 ;  /* 0x0000005709e07836 */ /* 0x042fe20000000000 */
[----:B------:R-:W3:Y:S01]  /*1e920*/  LDL.LU R236, [R1+0x8c0] ;  /* 0x0008c00001ec7983 */ /* 0x000ee20000300800 */
[----:B------:R-:W-:-:S03]  /*1e930*/  VIADD R250, R9, 0x58 ;  /* 0x0000005809fa7836 */ /* 0x000fc60000000000 */
[----:B--2---:R1:W-:Y:S04]  /*1e940*/  @P3 STG.E desc[UR16][R226.64], R8 ;  /* 0x00000008e2003986 */ /* 0x0043e8000c101910 */
[----:B------:R2:W-:Y:S01]  /*1e950*/  @P6 STG.E desc[UR16][R234.64], R239 ;  /* 0x000000efea006986 */ /* 0x0005e2000c101910 */
[C---:B------:R-:W-:Y:S01]  /*1e960*/  ISETP.LT.AND P6, PT, R10.reuse, UR14, !P4 ;  /* 0x0000000e0a007c0c */ /* 0x040fe2000e7c1270 */
[----:B------:R-:W-:Y:S02]  /*1e970*/  ULDC UR14, c[0x0][0x228] ;  /* 0x00008a00000e7ab9 */ /* 0x000fe40000000800 */
[----:B------:R4:W-:Y:S01]  /*1e980*/  @P5 STG.E desc[UR16][R248.64], R238 ;  /* 0x000000eef8005986 */ /* 0x0009e2000c101910 */
[----:B------:R-:W-:Y:S01]  /*1e990*/  ISETP.LT.AND P5, PT, R10, UR10, !P2 ;  /* 0x0000000a0a007c0c */ /* 0x000fe2000d7a1270 */
[----:B------:R-:W-:Y:S01]  /*1e9a0*/  ULDC UR10, c[0x0][0x228] ;  /* 0x00008a00000a7ab9 */ /* 0x000fe20000000800 */
[C---:B------:R-:W-:Y:S01]  /*1e9b0*/  ISETP.LT.AND P2, PT, R11.reuse, UR12, !P2 ;  /* 0x0000000c0b007c0c */ /* 0x040fe2000d741270 */
[----:B-1----:R-:W-:Y:S01]  /*1e9c0*/  VIADD R8, R0, UR4 ;  /* 0x0000000400087c36 */ /* 0x002fe20008000000 */
[----:B------:R-:W-:Y:S01]  /*1e9d0*/  ISETP.LT.AND P4, PT, R11, UR18, !P4 ;  /* 0x000000120b007c0c */ /* 0x000fe2000e781270 */
[----:B------:R-:W-:Y:S01]  /*1e9e0*/  ULDC UR4, c[0x0][0x22c] ;  /* 0x00008b0000047ab9 */ /* 0x000fe20000000800 */
[----:B------:R-:W-:Y:S01]  /*1e9f0*/  ISETP.GE.AND P3, PT, R224, UR8, PT ;  /* 0x00000008e0007c0c */ /* 0x000fe2000bf66270 */
[C---:B------:R-:W-:Y:S01]  /*1ea00*/  VIADD R0, R8.reuse, UR6 ;  /* 0x0000000608007c36 */ /* 0x040fe20008000000 */
[----:B------:R-:W-:Y:S01]  /*1ea10*/  ULDC UR12, c[0x0][0x228] ;  /* 0x00008a00000c7ab9 */ /* 0x000fe20000000800 */
[C---:B------:R-:W-:Y:S01]  /*1ea20*/  IMAD.WIDE R224, R8.reuse, 0x4, R2 ;  /* 0x0000000408e07825 */ /* 0x040fe200078e0202 */
[----:B------:R-:W-:Y:S01]  /*1ea30*/  ULDC UR18, c[0x0][0x228] ;  /* 0x00008a0000127ab9 */ /* 0x000fe20000000800 */
[----:B------:R-:W-:Y:S01]  /*1ea40*/  ULDC UR6, c[0x0][0x248] ;  /* 0x0000920000067ab9 */ /* 0x000fe20000000800 */
[----:B------:R-:W-:Y:S01]  /*1ea50*/  ULDC UR8, c[0x0][0x22c] ;  /* 0x00008b0000087ab9 */ /* 0x000fe20000000800 */
[----:B------:R-:W-:Y:S01]  /*1ea60*/  IMAD.WIDE R226, R8, 0x4, R232 ;  /* 0x0000000408e27825 */ /* 0x000fe200078e02e8 */
[----:B------:R-:W-:Y:S03]  /*1ea70*/  @P5 STG.E desc[UR16][R224.64], R237 ;  /* 0x000000ede0005986 */ /* 0x000fe6000c101910 */
[C---:B--2---:R-:W-:Y:S01]  /*1ea80*/  IMAD.WIDE R234, R0.reuse, 0x4, R2 ;  /* 0x0000000400ea7825 */ /* 0x044fe200078e0202 */
[----:B------:R1:W-:Y:S03]  /*1ea90*/  @P2 STG.E desc[UR16][R226.64], R243 ;  /* 0x000000f3e2002986 */ /* 0x0003e6000c101910 */
[----:B----4-:R-:W-:Y:S01]  /*1eaa0*/  IMAD.WIDE R248, R0, 0x4, R232 ;  /* 0x0000000400f87825 */ /* 0x010fe200078e02e8 */
[----:B------:R2:W-:Y:S01]  /*1eab0*/  @P6 STG.E desc[UR16][R234.64], R242 ;  /* 0x000000f2ea006986 */ /* 0x0005e2000c101910 */
[----:B------:R-:W-:Y:S01]  /*1eac0*/  ISETP.GE.AND P5, PT, R250, UR4, PT ;  /* 0x00000004fa007c0c */ /* 0x000fe2000bfa6270 */
[----:B------:R-:W-:-:S02]  /*1ead0*/  ULDC UR4, c[0x0][0x248] ;  /* 0x0000920000047ab9 */ /* 0x000fc40000000800 */
[----:B------:R4:W-:Y:S01]  /*1eae0*/  @P4 STG.E desc[UR16][R248.64], R241 ;  /* 0x000000f1f8004986 */ /* 0x0009e2000c101910 */
[----:B------:R-:W-:Y:S01]  /*1eaf0*/  ISETP.LT.AND P4, PT, R10, UR10, !P0 ;  /* 0x0000000a0a007c0c */ /* 0x000fe2000c781270 */
[----:B------:R-:W-:Y:S01]  /*1eb00*/  VIADD R8, R9, 0x59 ;  /* 0x0000005909087836 */ /* 0x000fe20000000000 */
[C---:B------:R-:W-:Y:S01]  /*1eb10*/  ISETP.LT.AND P0, PT, R11.reuse, UR12, !P0 ;  /* 0x0000000c0b007c0c */ /* 0x040fe2000c701270 */
[----:B-1----:R-:W-:Y:S01]  /*1eb20*/  VIADD R226, R0, UR4 ;  /* 0x0000000400e27c36 */ /* 0x002fe20008000000 */
[----:B------:R-:W-:Y:S01]  /*1eb30*/  ISETP.LT.AND P6, PT, R10, UR14, !P1 ;  /* 0x0000000e0a007c0c */ /* 0x000fe2000cfc1270 */
[----:B------:R-:W-:Y:S01]  /*1eb40*/  ULDC UR10, c[0x0][0x228] ;  /* 0x00008a00000a7ab9 */ /* 0x000fe20000000800 */
[----:B------:R-:W-:Y:S01]  /*1eb50*/  ISETP.LT.AND P1, PT, R11, UR18, !P1 ;  /* 0x000000120b007c0c */ /* 0x000fe2000cf21270 */
[----:B------:R-:W-:Y:S01]  /*1eb60*/  VIADD R0, R226, UR6 ;  /* 0x00000006e2007c36 */ /* 0x000fe20008000000 */
[----:B------:R-:W-:Y:S01]  /*1eb70*/  ISETP.GE.AND P2, PT, R8, UR8, PT ;  /* 0x0000000808007c0c */ /* 0x000fe2000bf46270 */
[C---:B------:R-:W-:Y:S01]  /*1eb80*/  IMAD.WIDE R224, R226.reuse, 0x4, R2 ;  /* 0x00000004e2e07825 */ /* 0x040fe200078e0202 */
[----:B------:R-:W-:Y:S01]  /*1eb90*/  ULDC UR4, c[0x0][0x22c] ;  /* 0x00008b0000047ab9 */ /* 0x000fe20000000800 */
[----:B------:R-:W-:Y:S01]  /*1eba0*/  ULDC UR12, c[0x0][0x228] ;  /* 0x00008a00000c7ab9 */ /* 0x000fe20000000800 */
[----:B------:R-:W-:Y:S01]  /*1ebb0*/  ULDC UR14, c[0x0][0x228] ;  /* 0x00008a00000e7ab9 */ /* 0x000fe20000000800 */
[----:B------:R-:W-:Y:S01]  /*1ebc0*/  IMAD.WIDE R226, R226, 0x4, R232 ;  /* 0x00000004e2e27825 */ /* 0x000fe200078e02e8 */
[----:B------:R-:W-:Y:S01]  /*1ebd0*/  @P4 STG.E desc[UR16][R224.64], R240 ;  /* 0x000000f0e0004986 */ /* 0x000fe2000c101910 */
[----:B------:R-:W-:Y:S01]  /*1ebe0*/  ULDC UR18, c[0x0][0x228] ;  /* 0x00008a0000127ab9 */ /* 0x000fe20000000800 */
[----:B------:R-:W-:Y:S01]  /*1ebf0*/  ULDC UR6, c[0x0][0x248] ;  /* 0x0000920000067ab9 */ /* 0x000fe20000000800 */
[----:B--2---:R-:W-:Y:S01]  /*1ec00*/  IMAD.WIDE R234, R0, 0x4, R2 ;  /* 0x0000000400ea7825 */ /* 0x004fe200078e0202 */
[----:B------:R1:W-:Y:S01]  /*1ec10*/  @P0 STG.E desc[UR16][R226.64], R247 ;  /* 0x000000f7e2000986 */ /* 0x0003e2000c101910 */
[----:B------:R-:W-:-:S02]  /*1ec20*/  ULDC UR8, c[0x0][0x22c] ;  /* 0x00008b0000087ab9 */ /* 0x000fc40000000800 */
[----:B----4-:R-:W-:Y:S01]  /*1ec30*/  IMAD.WIDE R248, R0, 0x4, R232 ;  /* 0x0000000400f87825 */ /* 0x010fe200078e02e8 */
[----:B------:R-:W-:Y:S03]  /*1ec40*/  @P6 STG.E desc[UR16][R234.64], R246 ;  /* 0x000000f6ea006986 */ /* 0x000fe6000c101910 */
[----:B------:R-:W-:Y:S01]  /*1ec50*/  VIADD R8, R9, 0x5a ;  /* 0x0000005a09087836 */ /* 0x000fe20000000000 */
[----:B------:R-:W-:Y:S01]  /*1ec60*/  @P1 STG.E desc[UR16][R248.64], R245 ;  /* 0x000000f5f8001986 */ /* 0x000fe2000c101910 */
[----:B------:R-:W-:Y:S01]  /*1ec70*/  ISETP.LT.AND P1, PT, R10, UR10, !P3 ;  /* 0x0000000a0a007c0c */ /* 0x000fe2000df21270 */
[----:B------:R-:W-:Y:S02]  /*1ec80*/  ULDC UR10, c[0x0][0x228] ;  /* 0x00008a00000a7ab9 */ /* 0x000fe40000000800 */
[----:B------:R-:W-:Y:S01]  /*1ec90*/  ISETP.GE.AND P4, PT, R8, UR4, PT ;  /* 0x0000000408007c0c */ /* 0x000fe2000bf86270 */
[----:B------:R-:W-:-:S02]  /*1eca0*/  ULDC UR4, c[0x0][0x248] ;  /* 0x0000920000047ab9 */ /* 0x000fc40000000800 */
[----:B-1----:R-:W-:Y:S01]  /*1ecb0*/  VIADD R226, R0, UR4 ;  /* 0x0000000400e27c36 */ /* 0x002fe20008000000 */
[C---:B------:R-:W-:Y:S02]  /*1ecc0*/  ISETP.LT.AND P3, PT, R11.reuse, UR12, !P3 ;  /* 0x0000000c0b007c0c */ /* 0x040fe4000df61270 */
[----:B------:R-:W-:Y:S01]  /*1ecd0*/  ISETP.LT.AND P6, PT, R10, UR14, !P5 ;  /* 0x0000000e0a007c0c */ /* 0x000fe2000efc1270 */
[C---:B------:R-:W-:Y:S01]  /*1ece0*/  IMAD.WIDE R224, R226.reuse, 0x4, R2 ;  /* 0x00000004e2e07825 */ /* 0x040fe200078e0202 */
[----:B------:R-:W-:Y:S01]  /*1ecf0*/  ULDC UR4, c[0x0][0x22c] ;  /* 0x00008b0000047ab9 */ /* 0x000fe20000000800 */
[----:B------:R-:W-:Y:S01]  /*1ed00*/  ULDC UR12, c[0x0][0x228] ;  /* 0x00008a00000c7ab9 */ /* 0x000fe20000000800 */
[----:B------:R-:W-:Y:S02]  /*1ed10*/  ULDC UR14, c[0x0][0x228] ;  /* 0x00008a00000e7ab9 */ /* 0x000fe40000000800 */
[----:B------:R1:W-:Y:S04]  /*1ed20*/  @P1 STG.E desc[UR16][R224.64], R244 ;  /* 0x000000f4e0001986 */ /* 0x0003e8000c101910 */
[----:B-1----:R-:W2:Y:S04]  /*1ed30*/  LDL.LU R224, [R1+0x6b0] ;  /* 0x0006b00001e07983 */ /* 0x002ea80000300800 */
[----:B------:R-:W4:Y:S04]  /*1ed40*/  LDL.LU R225, [R1+0xb0] ;  /* 0x0000b00001e17983 */ /* 0x000f280000300800 */
[----:B------:R-:W3:Y:S01]  /*1ed50*/  LDL.LU R237, [R1+0x4b0] ;  /* 0x0004b00001ed7983 */ /* 0x000ee20000300800 */
[----:B------:R-:W-:Y:S01]  /*1ed60*/  ISETP.LT.AND P5, PT, R11, UR18, !P5 ;  /* 0x000000120b007c0c */ /* 0x000fe2000efa1270 */
[C---:B------:R-:W-:Y:S01]  /*1ed70*/  VIADD R0, R226.reuse, UR6 ;  /* 0x00000006e2007c36 */ /* 0x040fe20008000000 */
[----:B------:R-:W-:Y:S01]  /*1ed80*/  ULDC UR18, c[0x0][0x228] ;  /* 0x00008a0000127ab9 */ /* 0x000fe20000000800 */
[----:B------:R-:W-:Y:S01]  /*1ed90*/  VIADD R8, R9, 0x5b ;  /* 0x0000005b09087836 */ /* 0x000fe20000000000 */
[----:B------:R-:W3:Y:S01]  /*1eda0*/  LDL.LU R250, [R1+0x6b4] ;  /* 0x0006b40001fa7983 */ /* 0x000ee20000300800 */
[----:B------:R-:W-:Y:S01]  /*1edb0*/  IMAD.WIDE R226, R226, 0x4, R232 ;  /* 0x00000004e2e27825 */ /* 0x000fe200078e02e8 */
[----:B------:R-:W-:-:S03]  /*1edc0*/  ULDC UR6, c[0x0][0x248] ;  /* 0x0000920000067ab9 */ /* 0x000fc60000000800 */
[----:B------:R-:W-:Y:S01]  /*1edd0*/  IMAD.WIDE R234, R0, 0x4, R2 ;  /* 0x0000000400ea7825 */ /* 0x000fe200078e0202 */
[----:B------:R-:W-:-:S03]  /*1ede0*/  ISETP.GE.AND P0, PT, R8, UR8, PT ;  /* 0x0000000808007c0c */ /* 0x000fc6000bf06270 */
[----:B------:R-:W-:Y:S01]  /*1edf0*/  IMAD.WIDE R248, R0, 0x4, R232 ;  /* 0x0000000400f87825 */ /* 0x000fe200078e02e8 */
[----:B------:R1:W-:Y:S01]  /*1ee00*/  @P3 STG.E desc[UR16][R226.64], R252 ;  /* 0x000000fce2003986 */ /* 0x0003e2000c101910 */
[----:B------:R-:W-:Y:S02]  /*1ee10*/  ULDC UR8, c[0x0][0x22c] ;  /* 0x00008b0000087ab9 */ /* 0x000fe40000000800 */
[----:B------:R-:W-:Y:S01]  /*1ee20*/  VIADD R8, R9, 0x5c ;  /* 0x0000005c09087836 */ /* 0x000fe20000000000 */
[----:B------:R-:W3:Y:S04]  /*1ee30*/  LDL.LU R239, [R1+0xb4] ;  /* 0x0000b40001ef7983 */ /* 0x000ee80000300800 */
[----:B------:R-:W-:Y:S01]  /*1ee40*/  ISETP.GE.AND P1, PT, R8, UR4, PT ;  /* 0x0000000408007c0c */ /* 0x000fe2000bf26270 */
[----:B------:R-:W-:Y:S01]  /*1ee50*/  ULDC UR4, c[0x0][0x248] ;  /* 0x0000920000047ab9 */ /* 0x000fe20000000800 */
[----:B------:R-:W3:Y:S01]  /*1ee60*/  LDL.LU R238, [R1+0x4b4] ;  /* 0x0004b40001ee7983 */ /* 0x000ee20000300800 */
[----:B-1----:R-:W-:Y:S01]  /*1ee70*/  VIADD R226, R0, UR4 ;  /* 0x0000000400e27c36 */ /* 0x002fe20008000000 */
[----:B------:R-:W-:-:S02]  /*1ee80*/  ULDC UR4, c[0x0][0x22c] ;  /* 0x00008b0000047ab9 */ /* 0x000fc40000000800 */
        /* <DEDUP_REMOVED lines=9> */
[----:B--2---:R-:W-:Y:S04]  /*1ef20*/  @P6 STG.E desc[UR16][R234.64], R224 ;  /* 0x000000e0ea006986 */ /* 0x004fe8000c101910 */
[----:B----4-:R1:W-:Y:S01]  /*1ef30*/  @P5 STG.E desc[UR16][R248.64], R225 ;  /* 0x000000e1f8005986 */ /* 0x0103e2000c101910 */
[----:B------:R-:W-:Y:S01]  /*1ef40*/  ISETP.LT.AND P5, PT, R10, UR10, !P2 ;  /* 0x0000000a0a007c0c */ /* 0x000fe2000d7a1270 */
[----:B------:R-:W-:-:S02]  /*1ef50*/  VIADD R8, R9, 0x5d ;  /* 0x0000005d09087836 */ /* 0x000fc40000000000 */
[----:B-1----:R-:W-:Y:S01]  /*1ef60*/  IMAD.WIDE R224, R226, 0x4, R2 ;  /* 0x00000004e2e07825 */ /* 0x002fe200078e0202 */
[----:B------:R-:W-:Y:S01]  /*1ef70*/  ISETP.LT.AND P6, PT, R10, UR14, !P4 ;  /* 0x0000000e0a007c0c */ /* 0x000fe2000e7c1270 */
[----:B------:R-:W-:-:S08]  /*1ef80*/  ULDC UR10, c[0x0][0x228] ;  /* 0x00008a00000a7ab9 */ /* 0x000fd00000000800 */
[----:B---3--:R1:W-:Y:S01]  /*1ef90*/  @P5 STG.E desc[UR16][R224.64], R237 ;  /* 0x000000ede0005986 */ /* 0x0083e2000c101910 */
[C---:B------:R-:W-:Y:S01]  /*1efa0*/  ISETP.LT.AND P2, PT, R11.reuse, UR12, !P2 ;  /* 0x0000000c0b007c0c */ /* 0x040fe2000d741270 */
[C---:B------:R-:W-:Y:S01]  /*1efb0*/  VIADD R0, R226.reuse, UR6 ;  /* 0x00000006e2007c36 */ /* 0x040fe20008000000 */
[----:B------:R-:W-:Y:S01]  /*1efc0*/  ISETP.LT.AND P4, PT, R11, UR18, !P4 ;  /* 0x000000120b007c0c */ /* 0x000fe2000e781270 */
[----:B------:R-:W-:Y:S01]  /*1efd0*/  ULDC UR14, c[0x0][0x228] ;  /* 0x00008a00000e7ab9 */ /* 0x000fe20000000800 */
[----:B-1----:R-:W2:Y:S01]  /*1efe0*/  LDL.LU R237, [R1+0x8bc] ;  /* 0x0008bc0001ed7983 */ /* 0x002ea20000300800 */
[----:B------:R-:W-:Y:S01]  /*1eff0*/  IMAD.WIDE R226, R226, 0x4, R232 ;  /* 0x00000004e2e27825 */ /* 0x000fe200078e02e8 */
[----:B------:R-:W-:Y:S01]  /*1f000*/  ISETP.GE.AND P3, PT, R8, UR8, PT ;  /* 0x0000000808007c0c */ /* 0x000fe2000bf66270 */
[----:B------:R-:W-:Y:S01]  /*1f010*/  ULDC UR12, c[0x0][0x228] ;  /* 0x00008a00000c7ab9 */ /* 0x000fe20000000800 */
[----:B------:R-:W3:Y:S01]  /*1f020*/  LDL.LU R225, [R1+0x2b0] ;  /* 0x0002b00001e17983 */ /* 0x000ee20000300800 */
[----:B------:R-:W-:Y:S01]  /*1f030*/  IMAD.WIDE R234, R0, 0x4, R2 ;  /* 0x0000000400ea7825 */ /* 0x000fe200078e0202 */
[----:B------:R-:W-:Y:S01]  /*1f040*/  ULDC UR18, c[0x0][0x228] ;  /* 0x00008a0000127ab9 */ /* 0x000fe20000000800 */
[----:B------:R-:W-:Y:S01]  /*1f050*/  ULDC UR6, c[0x0][0x248] ;  /* 0x0000920000067ab9 */ /* 0x000fe20000000800 */
[----:B------:R-:W-:Y:S01]  /*1f060*/  ULDC UR8, c[0x0][0x22c] ;  /* 0x00008b0000087ab9 */ /* 0x000fe20000000800 */
[----:B------:R-:W-:-:S02]  /*1f070*/  VIADD R8, R9, 0x5e ;  /* 0x0000005e09087836 */ /* 0x000fc40000000000 */
[----:B------:R-:W-:-:S03]  /*1f080*/  IMAD.WIDE R248, R0, 0x4, R232 ;  /* 0x0000000400f87825 */ /* 0x000fc600078e02e8 */
[----:B------:R-:W-:Y:S01]  /*1f090*/  ISETP.GE.AND P5, PT, R8, UR4, PT ;  /* 0x0000000408007c0c */ /* 0x000fe2000bfa6270 */
[----:B------:R-:W-:Y:S01]  /*1f0a0*/  ULDC UR4, c[0x0][0x248] ;  /* 0x0000920000047ab9 */ /* 0x000fe20000000800 */
[----:B------:R-:W-:Y:S01]  /*1f0b0*/  VIADD R8, R9, 0x5f ;  /* 0x0000005f09087836 */ /* 0x000fe20000000000 */
[----:B---3--:R1:W-:Y:S04]  /*1f0c0*/  @P2 STG.E desc[UR16][R226.64], R225 ;  /* 0x000000e1e2002986 */ /* 0x0083e8000c101910 */
        /* <DEDUP_REMOVED lines=19> */
[----:B---3--:R-:W-:Y:S01]  /*1f200*/  IMAD.WIDE R234, R0, 0x4, R2 ;  /* 0x0000000400ea7825 */ /* 0x008fe200078e0202 */
[----:B------:R1:W-:Y:S03]  /*1f210*/  @P0 STG.E desc[UR16][R226.64], R243 ;  /* 0x000000f3e2000986 */ /* 0x0003e6000c101910 */
[----:B------:R-:W-:-:S02]  /*1f220*/  VIADD R8, R9, 0x60 ;  /* 0x0000006009087836 */ /* 0x000fc40000000000 */
[----:B----4-:R-:W-:Y:S01]  /*1f230*/  IMAD.WIDE R248, R0, 0x4, R232 ;  /* 0x0000000400f87825 */ /* 0x010fe200078e02e8 */
[----:B------:R3:W-:Y:S02]  /*1f240*/  @P6 STG.E desc[UR16][R234.64], R242 ;  /* 0x000000f2ea006986 */ /* 0x0007e4000c101910 */
[----:B------:R-:W-:Y:S01]  /*1f250*/  ISETP.GE.AND P4, PT, R8, UR4, PT ;  /* 0x0000000408007c0c */ /* 0x000fe2000bf86270 */
[----:B------:R-:W-:Y:S01]  /*1f260*/  ULDC UR4, c[0x0][0x248] ;  /* 0x0000920000047ab9 */ /* 0x000fe20000000800 */
[----:B------:R4:W-:Y:S01]  /*1f270*/  @P1 STG.E desc[UR16][R248.64], R241 ;  /* 0x000000f1f8001986 */ /* 0x0009e2000c101910 */
[----:B------:R-:W-:Y:S01]  /*1f280*/  ISETP.LT.AND P1, PT, R10, UR10, !P3 ;  /* 0x0000000a0a007c0c */ /* 0x000fe2000df21270 */
[----:B-1----:R-:W-:Y:S01]  /*1f290*/  VIADD R226, R0, UR4 ;  /* 0x0000000400e27c36 */ /* 0x002fe20008000000 */
[C---:B------:R-:W-:Y:S02]  /*1f2a0*/  ISETP.LT.AND P3, PT, R11.reuse, UR12, !P3 ;  /* 0x0000000c0b007c0c */ /* 0x040fe4000df61270 */
[----:B------:R-:W-:Y:S01]  /*1f2b0*/  ISETP.LT.AND P6, PT, R10, UR14, !P5 ;  /* 0x0000000e0a007c0c */ /* 0x000fe2000efc1270 */
[C---:B------:R-:W-:Y:S01]  /*1f2c0*/  VIADD R0, R226.reuse, UR6 ;  /* 0x00000006e2007c36 */ /* 0x040fe20008000000 */
[----:B------:R-:W-:Y:S01]  /*1f2d0*/  ISETP.LT.AND P5, PT, R11, UR18, !P5 ;  /* 0x000000120b007c0c */ /* 0x000fe2000efa1270 */
[----:B------:R-:W-:Y:S01]  /*1f2e0*/  VIADD R8, R9, 0x61 ;  /* 0x0000006109087836 */ /* 0x000fe20000000000 */
[----:B------:R-:W-:Y:S01]  /*1f2f0*/  ULDC UR10, c[0x0][0x228] ;  /* 0x00008a00000a7ab9 */ /* 0x000fe20000000800 */
[C---:B------:R-:W-:Y:S01]  /*1f300*/  IMAD.WIDE R224, R226.reuse, 0x4, R2 ;  /* 0x00000004e2e07825 */ /* 0x040fe200078e0202 */
[----:B------:R-:W-:Y:S01]  /*1f310*/  ULDC UR4, c[0x0][0x22c] ;  /* 0x00008b0000047ab9 */ /* 0x000fe20000000800 */
[----:B------:R-:W-:Y:S01]  /*1f320*/  ULDC UR12, c[0x0][0x228] ;  /* 0x00008a00000c7ab9 */ /* 0x000fe20000000800 */
[----:B------:R-:W-:Y:S01]  /*1f330*/  ULDC UR14, c[0x0][0x228] ;  /* 0x00008a00000e7ab9 */ /* 0x000fe20000000800 */
[----:B------:R-:W-:Y:S01]  /*1f340*/  IMAD.WIDE R226, R226, 0x4, R232 ;  /* 0x00000004e2e27825 */ /* 0x000fe200078e02e8 */
[----:B------:R-:W-:Y:S01]  /*1f350*/  ISETP.GE.AND P0, PT, R8, UR8, PT ;  /* 0x0000000808007c0c */ /* 0x000fe2000bf06270 */
[----:B------:R-:W-:-:S02]  /*1f360*/  ULDC UR6, c[0x0][0x248] ;  /* 0x0000920000067ab9 */ /* 0x000fc40000000800 */
[C---:B---3--:R-:W-:Y:S01]  /*1f370*/  IMAD.WIDE R234, R0.reuse, 0x4, R2 ;  /* 0x0000000400ea7825 */ /* 0x048fe200078e0202 */
[----:B------:R-:W-:Y:S01]  /*1f380*/  @P1 STG.E desc[UR16][R224.64], R240 ;  /* 0x000000f0e0001986 */ /* 0x000fe2000c101910 */
[----:B------:R-:W-:Y:S01]  /*1f390*/  ULDC UR18, c[0x0][0x228] ;  /* 0x00008a0000127ab9 */ /* 0x000fe20000000800 */
[----:B------:R-:W-:Y:S01]  /*1f3a0*/  ULDC UR8, c[0x0][0x22c] ;  /* 0x00008b0000087ab9 */ /* 0x000fe20000000800 */
[----:B----4-:R-:W-:Y:S01]  /*1f3b0*/  IMAD.WIDE R248, R0, 0x4, R232 ;  /* 0x0000000400f87825 */ /* 0x010fe200078e02e8 */
[----:B------:R1:W-:Y:S03]  /*1f3c0*/  @P3 STG.E desc[UR16][R226.64], R247 ;  /* 0x000000f7e2003986 */ /* 0x0003e6000c101910 */
[----:B------:R-:W-:Y:S01]  /*1f3d0*/  VIADD R8, R9, 0x62 ;  /* 0x0000006209087836 */ /* 0x000fe20000000000 */
[----:B------:R-:W-:Y:S04]  /*1f3e0*/  @P6 STG.E desc[UR16][R234.64], R246 ;  /* 0x000000f6ea006986 */ /* 0x000fe8000c101910 */
[----:B------:R-:W-:Y:S01]  /*1f3f0*/  @P5 STG.E desc[UR16][R248.64], R245 ;  /* 0x000000f5f8005986 */ /* 0x000fe2000c101910 */
[----:B------:R-:W-:Y:S01]  /*1f400*/  ISETP.LT.AND P5, PT, R10, UR10, !P2 ;  /* 0x0000000a0a007c0c */ /* 0x000fe2000d7a1270 */
[----:B------:R-:W-:Y:S01]  /*1f410*/  ULDC UR10, c[0x0][0x228] ;  /* 0x00008a00000a7ab9 */ /* 0x000fe20000000800 */
        /* <DEDUP_REMOVED lines=10> */
[----:B-1----:R-:W3:Y:S04]  /*1f4c0*/  LDL.LU R224, [R1+0x6c0] ;  /* 0x0006c00001e07983 */ /* 0x002ee80000300800 */
[----:B------:R-:W4:Y:S04]  /*1f4d0*/  LDL.LU R225, [R1+0xc0] ;  /* 0x0000c00001e17983 */ /* 0x000f280000300800 */
[----:B------:R-:W2:Y:S01]  /*1f4e0*/  LDL.LU R238, [R1+0x4c0] ;  /* 0x0004c00001ee7983 */ /* 0x000ea20000300800 */
[----:B------:R-:W-:Y:S01]  /*1f4f0*/  ISETP.LT.AND P4, PT, R11, UR18, !P4 ;  /* 0x000000120b007c0c */ /* 0x000fe2000e781270 */
[C---:B------:R-:W-:Y:S01]  /*1f500*/  VIADD R0, R226.reuse, UR6 ;  /* 0x00000006e2007c36 */ /* 0x040fe20008000000 */
[----:B------:R-:W-:Y:S01]  /*1f510*/  ULDC UR18, c[0x0][0x228] ;  /* 0x00008a0000127ab9 */ /* 0x000fe20000000800 */
[----:B------:R-:W-:Y:S01]  /*1f520*/  VIADD R8, R9, 0x63 ;  /* 0x0000006309087836 */ /* 0x000fe20000000000 */
[----:B------:R-:W2:Y:S01]  /*1f530*/  LDL.LU R250, [R1+0xc4] ;  /* 0x0000c40001fa7983 */ /* 0x000ea20000300800 */
        /* <DEDUP_REMOVED lines=8> */
[----:B------:R-:W2:Y:S04]  /*1f5c0*/  LDL.LU R239, [R1+0x4c4] ;  /* 0x0004c40001ef7983 */ /* 0x000ea80000300800 */
[----:B------:R-:W-:Y:S01]  /*1f5d0*/  ISETP.GE.AND P5, PT, R8, UR4, PT ;  /* 0x0000000408007c0c */ /* 0x000fe2000bfa6270 */
[----:B------:R-:W-:Y:S01]  /*1f5e0*/  ULDC UR4, c[0x0][0x248] ;  /* 0x0000920000047ab9 */ /* 0x000fe20000000800 */
[----:B------:R-:W2:Y:S01]  /*1f5f0*/  LDL.LU R243, [R1+0x2c4] ;  /* 0x0002c40001f37983 */ /* 0x000ea20000300800 */
[----:B-1----:R-:W-:Y:S01]  /*1f600*/  VIADD R226, R0, UR4 ;  /* 0x0000000400e27c36 */ /* 0x002fe20008000000 */
[----:B------:R-:W-:-:S02]  /*1f610*/  ULDC UR4, c[0x0][0x22c] ;  /* 0x00008b0000047ab9 */ /* 0x000fc40000000800 */
[----:B------:R-:W2:Y:S04]  /*1f620*/  LDL.LU R242, [R1+0x6c8] ;  /* 0x0006c80001f27983 */ /* 0x000ea80000300800 */
[----:B------:R-:W2:Y:S04]  /*1f630*/  LDL.LU R241, [R1+0xc8] ;  /* 0x0000c80001f17983 */ /* 0x000ea80000300800 */
[----:B------:R-:W2:Y:S04]  /*1f640*/  LDL.LU R240, [R1+0x4c8] ;  /* 0x0004c80001f07983 */ /* 0x000ea80000300800 */
[----:B------:R-:W2:Y:S04]  /*1f650*/  LDL.LU R247, [R1+0x2c8] ;  /* 0x0002c80001f77983 */ /* 0x000ea80000300800 */
[----:B------:R-:W2:Y:S04]  /*1f660*/  LDL.LU R246, [R1+0x6cc] ;  /* 0x0006cc0001f67983 */ /* 0x000ea80000300800 */
[----:B------:R-:W2:Y:S04]  /*1f670*/  LDL.LU R245, [R1+0xcc] ;  /* 0x0000cc0001f57983 */ /* 0x000ea80000300800 */
[----:B------:R-:W2:Y:S04]  /*1f680*/  LDL.LU R244, [R1+0x4cc] ;  /* 0x0004cc0001f47983 */ /* 0x000ea80000300800 */
[----:B------:R-:W2:Y:S04]  /*1f690*/  LDL.LU R252, [R1+0x2cc] ;  /* 0x0002cc0001fc7983 */ /* 0x000ea80000300800 */
[----:B---3--:R-:W-:Y:S04]  /*1f6a0*/  @P6 STG.E desc[UR16][R234.64], R224 ;  /* 0x000000e0ea006986 */ /* 0x008fe8000c101910 */
[----:B----4-:R1:W-:Y:S01]  /*1f6b0*/  @P4 STG.E desc[UR16][R248.64], R225 ;  /* 0x000000e1f8004986 */ /* 0x0103e2000c101910 */
[----:B------:R-:W-:Y:S01]  /*1f6c0*/  ISETP.LT.AND P4, PT, R10, UR10, !P0 ;  /* 0x0000000a0a007c0c */ /* 0x000fe2000c781270 */
[----:B------:R-:W-:-:S02]  /*1f6d0*/  VIADD R8, R9, 0x65 ;  /* 0x0000006509087836 */ /* 0x000fc40000000000 */
[----:B-1----:R-:W-:Y:S01]  /*1f6e0*/  IMAD.WIDE R224, R226, 0x4, R2 ;  /* 0x00000004e2e07825 */ /* 0x002fe200078e0202 */
[----:B------:R-:W-:Y:S01]  /*1f6f0*/  ISETP.LT.AND P6, PT, R10, UR14, !P1 ;  /* 0x0000000e0a007c0c */ /* 0x000fe2000cfc1270 */
[----:B------:R-:W-:-:S08]  /*1f700*/  ULDC UR10, c[0x0][0x228] ;  /* 0x00008a00000a7ab9 */ /* 0x000fd00000000800 */
[----:B--2---:R1:W-:Y:S01]  /*1f710*/  @P4 STG.E desc[UR16][R224.64], R238 ;  /* 0x000000eee0004986 */ /* 0x0043e2000c101910 */
        /* <DEDUP_REMOVED lines=9> */
[C---:B------:R-:W-:Y:S01]  /*1f7b0*/  IMAD.WIDE R234, R0.reuse, 0x4, R2 ;  /* 0x0000000400ea7825 */ /* 0x040fe200078e0202 */
[----:B------:R-:W-:Y:S01]  /*1f7c0*/  ULDC UR18, c[0x0][0x228] ;  /* 0x00008a0000127ab9 */ /* 0x000fe20000000800 */
[----:B------:R-:W-:Y:S01]  /*1f7d0*/  ULDC UR6, c[0x0][0x248] ;  /* 0x0000920000067ab9 */ /* 0x000fe20000000800 */
[----:B------:R-:W4:Y:S01]  /*1f7e0*/  LDL.LU R225, [R1+0x6c4] ;  /* 0x0006c40001e17983 */ /* 0x000f220000300800 */
[----:B------:R-:W-:Y:S01]  /*1f7f0*/  VIADD R8, R9, 0x66 ;  /* 0x0000006609087836 */ /* 0x000fe20000000000 */
[----:B------:R-:W-:Y:S01]  /*1f800*/  ULDC UR8, c[0x0][0x22c] ;  /* 0x00008b0000087ab9 */ /* 0x000fe20000000800 */
[----:B------:R-:W-:-:S03]  /*1f810*/  IMAD.WIDE R248, R0, 0x4, R232 ;  /* 0x0000000400f87825 */ /* 0x000fc600078e02e8 */
[----:B------:R-:W-:Y:S01]  /*1f820*/  ISETP.GE.AND P4, PT, R8, UR4, PT ;  /* 0x0000000408007c0c */ /* 0x000fe2000bf86270 */
[----:B------:R-:W-:Y:S01]  /*1f830*/  ULDC UR4, c[0x0][0x248] ;  /* 0x0000920000047ab9 */ /* 0x000fe20000000800 */
[----:B------:R-:W-:Y:S01]  /*1f840*/  VIADD R8, R9, 0x67 ;  /* 0x0000006709087836 */ /* 0x000fe20000000000 */
[----:B---3--:R1:W-:Y:S04]  /*1f850*/  @P0 STG.E desc[UR16][R226.64], R224 ;  /* 0x000000e0e2000986 */ /* 0x0083e8000c101910 */
[----:B----4-:R3:W-:Y:S01]  /*1f860*/  @P6 STG.E desc[UR16][R234.64], R225 ;  /* 0x000000e1ea006986 */ /* 0x0107e2000c101910 */
        /* <DEDUP_REMOVED lines=12> */
[C---:B---3--:R-:W-:Y:S01]  /*1f930*/  IMAD.WIDE R224, R226.reuse, 0x4, R2 ;  /* 0x00000004e2e07825 */ /* 0x048fe200078e0202 */
[----:B------:R-:W-:Y:S01]  /*1f940*/  ULDC UR18, c[0x0][0x228] ;  /* 0x00008a0000127ab9 */ /* 0x000fe20000000800 */
[----:B------:R-:W-:Y:S01]  /*1f950*/  ULDC UR6, c[0x0][0x248] ;  /* 0x0000920000067ab9 */ /* 0x000fe20000000800 */
[----:B------:R-:W-:Y:S01]  /*1f960*/  ULDC UR8, c[0x0][0x22c] ;  /* 0x00008b0000087ab9 */ /* 0x000fe20000000800 */
[----:B------:R-:W-:Y:S01]  /*1f970*/  IMAD.WIDE R226, R226, 0x4, R232 ;  /* 0x00000004e2e27825 */ /* 0x000fe200078e02e8 */
[----:B------:R-:W-:Y:S03]  /*1f980*/  @P1 STG.E desc[UR16][R224.64], R239 ;  /* 0x000000efe0001986 */ /* 0x000fe6000c101910 */
[----:B------:R-:W-:Y:S01]  /*1f990*/  IMAD.WIDE R234, R0, 0x4, R2 ;  /* 0x0000000400ea7825 */ /* 0x000fe200078e0202 */
        /* <DEDUP_REMOVED lines=58> */
[C---:B------:R-:W-:Y:S01]  /*1fd40*/  VIADD R8, R9.reuse, 0x6c ;  /* 0x0000006c09087836 */ /* 0x040fe20000000000 */
[----:B------:R-:W2:Y:S04]  /*1fd50*/  LDL.LU R243, [R1+0x2d4] ;  /* 0x0002d40001f37983 */ /* 0x000ea80000300800 */
[----:B------:R-:W-:Y:S01]  /*1fd60*/  ISETP.GE.AND P4, PT, R8, UR4, PT ;  /* 0x0000000408007c0c */ /* 0x000fe2000bf86270 */
[----:B------:R-:W-:Y:S01]  /*1fd70*/  ULDC UR4, c[0x0][0x248] ;  /* 0x0000920000047ab9 */ /* 0x000fe20000000800 */
[----:B------:R-:W-:Y:S01]  /*1fd80*/  VIADD R8, R9, 0x6d ;  /* 0x0000006d09087836 */ /* 0x000fe20000000000 */
[----:B------:R-:W2:Y:S01]  /*1fd90*/  LDL.LU R242, [R1+0x6d8] ;  /* 0x0006d80001f27983 */ /* 0x000ea20000300800 */
[----:B-1----:R-:W-:Y:S01]  /*1fda0*/  VIADD R226, R0, UR4 ;  /* 0x0000000400e27c36 */ /* 0x002fe20008000000 */
[----:B------:R-:W-:-:S02]  /*1fdb0*/  ULDC UR4, c[0x0][0x22c] ;  /* 0x00008b0000047ab9 */ /* 0x000fc40000000800 */
[----:B------:R-:W2:Y:S01]  /*1fdc0*/  LDL.LU R241, [R1+0xd8] ;  /* 0x0000d80001f17983 */ /* 0x000ea20000300800 */
[----:B------:R-:W-:-:S03]  /*1fdd0*/  ISETP.GE.AND P0, PT, R8, UR8, PT ;  /* 0x0000000808007c0c */ /* 0x000fc6000bf06270 */
[----:B------:R-:W2:Y:S01]  /*1fde0*/  LDL.LU R240, [R1+0x4d8] ;  /* 0x0004d80001f07983 */ /* 0x000ea20000300800 */
[----:B------:R-:W-:Y:S01]  /*1fdf0*/  VIADD R8, R9, 0x6e ;  /* 0x0000006e09087836 */ /* 0x000fe20000000000 */
[----:B------:R-:W-:Y:S02]  /*1fe00*/  ULDC UR8, c[0x0][0x22c] ;  /* 0x00008b0000087ab9 */ /* 0x000fe40000000800 */
        /* <DEDUP_REMOVED lines=8> */
[----:B------:R-:W-:-:S02]  /*1fe90*/  VIADD R0, R226, UR6 ;  /* 0x00000006e2007c36 */ /* 0x000fc40008000000 */
[----:B-1----:R-:W-:Y:S01]  /*1fea0*/  IMAD.WIDE R224, R226, 0x4, R2 ;  /* 0x00000004e2e07825 */ /* 0x002fe200078e0202 */
[----:B------:R-:W-:Y:S01]  /*1feb0*/  ISETP.LT.AND P3, PT, R11, UR12, !P3 ;  /* 0x0000000c0b007c0c */ /* 0x000fe2000df61270 */
[----:B------:R-:W-:Y:S01]  /*1fec0*/  ULDC UR10, c[0x0][0x228] ;  /* 0x00008a00000a7ab9 */ /* 0x000fe20000000800 */
[----:B------:R-:W-:Y:S01]  /*1fed0*/  ISETP.LT.AND P6, PT, R10, UR14, !P5 ;  /* 0x0000000e0a007c0c */ /* 0x000fe2000efc1270 */
[----:B------:R-:W-:-:S06]  /*1fee0*/  IMAD.WIDE R226, R226, 0x4, R232 ;  /* 0x00000004e2e27825 */ /* 0x000fcc00078e02e8 */
[----:B--2---:R1:W-:Y:S01]  /*1fef0*/  @P1 STG.E desc[UR16][R224.64], R239 ;  /* 0x000000efe0001986 */ /* 0x0043e2000c101910 */
[----:B------:R-:W-:Y:S01]  /*1ff00*/  ISETP.GE.AND P1, PT, R8, UR4, PT ;  /* 0x0000000408007c0c */ /* 0x000fe2000bf26270 */
[----:B------:R-:W-:Y:S01]  /*1ff10*/  ULDC UR12, c[0x0][0x228] ;  /* 0x00008a00000c7ab9 */ /* 0x000fe20000000800 */
[----:B------:R-:W-:Y:S01]  /*1ff20*/  ISETP.LT.AND P5, PT, R11, UR18, !P5 ;  /* 0x000000120b007c0c */ /* 0x000fe2000efa1270 */
[C---:B------:R-:W-:Y:S01]  /*1ff30*/  IMAD.WIDE R234, R0.reuse, 0x4, R2 ;  /* 0x0000000400ea7825 */ /* 0x040fe200078e0202 */
[----:B------:R-:W-:Y:S01]  /*1ff40*/  ULDC UR4, c[0x0][0x248] ;  /* 0x0000920000047ab9 */ /* 0x000fe20000000800 */
[----:B------:R-:W-:Y:S01]  /*1ff50*/  ULDC UR14, c[0x0][0x228] ;  /* 0x00008a00000e7ab9 */ /* 0x000fe20000000800 */
[----:B------:R-:W-:Y:S01]  /*1ff60*/  ULDC UR18, c[0x0][0x228] ;  /* 0x00008a0000127ab9 */ /* 0x000fe20000000800 */
[----:B------:R-:W-:Y:S01]  /*1ff70*/  ULDC UR6, c[0x0][0x248] ;  /* 0x0000920000067ab9 */ /* 0x000fe20000000800 */
[----:B-1----:R-:W2:Y:S04]  /*1ff80*/  LDL.LU R239, [R1+0x8b4] ;  /* 0x0008b40001ef7983 */ /* 0x002ea80000300800 */
[----:B------:R-:W3:Y:S04]  /*1ff90*/  LDL.LU R224, [R1+0x6d4] ;  /* 0x0006d40001e07983 */ /* 0x000ee80000300800 */
[----:B------:R-:W4:Y:S04]  /*1ffa0*/  LDL.LU R225, [R1+0xd4] ;  /* 0x0000d40001e17983 */ /* 0x000f280000300800 */
[----:B------:R-:W2:Y:S01]  /*1ffb0*/  LDL.LU R8, [R1+0x2d0] ;  /* 0x0002d00001087983 */ /* 0x000ea20000300800 */
[----:B------:R-:W-:-:S03]  /*1ffc0*/  IMAD.WIDE R248, R0, 0x4, R232 ;  /* 0x0000000400f87825 */ /* 0x000fc600078e02e8 */
[----:B--2---:R1:W-:Y:S04]  /*1ffd0*/  @P3 STG.E desc[UR16][R226.64], R8 ;  /* 0x00000008e2003986 */ /* 0x0043e8000c101910 */
[----:B---3--:R-:W-:Y:S01]  /*1ffe0*/  @P6 STG.E desc[UR16][R234.64], R224 ;  /* 0x000000e0ea006986 */ /* 0x008fe2000c101910 */
[C---:B------:R-:W-:Y:S01]  /*1fff0*/  ISETP.LT.AND P6, PT, R10.reuse, UR14, !P4 ;  /* 0x0000000e0a007c0c */ /* 0x040fe2000e7c1270 */
[----:B------:R-:W-:Y:S02]  /*20000*/  ULDC UR14, c[0x0][0x228] ;  /* 0x00008a00000e7ab9 */ /* 0x000fe40000000800 */
[----:B----4-:R2:W-:Y:S01]  /*20010*/  @P5 STG.E desc[UR16][R248.64], R225 ;  /* 0x000000e1f8005986 */ /* 0x0105e2000c101910 */
[----:B------:R-:W-:Y:S01]  /*20020*/  ISETP.LT.AND P5, PT, R10, UR10, !P2 ;  /* 0x0000000a0a007c0c */ /* 0x000fe2000d7a1270 */
[----:B------:R-:W-:Y:S01]  /*20030*/  ULDC UR10, c[0x0][0x228] ;  /* 0x00008a00000a7ab9 */ /* 0x000fe20000000800 */
[C---:B------:R-:W-:Y:S01]  /*20040*/  ISETP.LT.AND P2, PT, R11.reuse, UR12, !P2 ;  /* 0x0000000c0b007c0c */ /* 0x040fe2000d741270 */
[----:B-1----:R-:W-:Y:S01]  /*20050*/  VIADD R226, R0, UR4 ;  /* 0x0000000400e27c36 */ /* 0x002fe20008000000 */
[----:B------:R-:W-:Y:S01]  /*20060*/  ISETP.LT.AND P4, PT, R11, UR18, !P4 ;  /* 0x000000120b007c0c */ /* 0x000fe2000e781270 */
[C---:B------:R-:W-:Y:S01]  /*20070*/  VIADD R8, R9.reuse, 0x6f ;  /* 0x0000006f09087836 */ /* 0x040fe20000000000 */
[----:B------:R-:W-:Y:S01]  /*20080*/  ULDC UR4, c[0x0][0x22c] ;  /* 0x00008b0000047ab9 */ /* 0x000fe20000000800 */
[C---:B------:R-:W-:Y:S01]  /*20090*/  VIADD R0, R226.reuse, UR6 ;  /* 0x00000006e2007c36 */ /* 0x040fe20008000000 */
[----:B------:R-:W-:Y:S01]  /*200a0*/  ULDC UR12, c[0x0][0x228] ;  /* 0x00008a00000c7ab9 */ /* 0x000fe20000000800 */
[----:B------:R-:W-:Y:S01]  /*200b0*/  ULDC UR18, c[0x0][0x228] ;  /* 0x00008a0000127ab9 */ /* 0x000fe20000000800 */
[----:B--2---:R-:W-:Y:S01]  /*200c0*/  IMAD.WIDE R224, R226, 0x4, R2 ;  /* 0x00000004e2e07825 */ /* 0x004fe200078e0202 */
[----:B------:R-:W-:Y:S01]  /*200d0*/  ISETP.GE.AND P3, PT, R8, UR8, PT ;  /* 0x0000000808007c0c */ /* 0x000fe2000bf66270 */
[----:B------:R-:W-:Y:S01]  /*200e0*/  ULDC UR6, c[0x0][0x248] ;  /* 0x0000920000067ab9 */ /* 0x000fe20000000800 */
[----:B------:R-:W-:Y:S01]  /*200f0*/  ULDC UR8, c[0x0][0x22c] ;  /* 0x00008b0000087ab9 */ /* 0x000fe20000000800 */
[----:B------:R-:W-:Y:S01]  /*20100*/  IMAD.WIDE R226, R226, 0x4, R232 ;  /* 0x00000004e2e27825 */ /* 0x000fe200078e02e8 */
[----:B------:R-:W-:Y:S03]  /*20110*/  @P5 STG.E desc[UR16][R224.64], R250 ;  /* 0x000000fae0005986 */ /* 0x000fe6000c101910 */
[----:B------:R-:W-:Y:S01]  /*20120*/  IMAD.WIDE R234, R0, 0x4, R2 ;  /* 0x0000000400ea7825 */ /* 0x000fe200078e0202 */
[----:B------:R1:W-:Y:S03]  /*20130*/  @P2 STG.E desc[UR16][R226.64], R243 ;  /* 0x000000f3e2002986 */ /* 0x0003e6000c101910 */
[----:B------:R-:W-:-:S02]  /*20140*/  VIADD R8, R9, 0x70 ;  /* 0x0000007009087836 */ /* 0x000fc40000000000 */
[----:B------:R-:W-:Y:S01]  /*20150*/  IMAD.WIDE R248, R0, 0x4, R232 ;  /* 0x0000000400f87825 */ /* 0x000fe200078e02e8 */
        /* <DEDUP_REMOVED lines=19> */
[C---:B--2---:R-:W-:Y:S01]  /*20290*/  IMAD.WIDE R234, R0.reuse, 0x4, R2 ;  /* 0x0000000400ea7825 */ /* 0x044fe200078e0202 */
[----:B------:R-:W-:Y:S01]  /*202a0*/  @P4 STG.E desc[UR16][R224.64], R240 ;  /* 0x000000f0e0004986 */ /* 0x000fe2000c101910 */
[----:B------:R-:W-:Y:S01]  /*202b0*/  ULDC UR18, c[0x0][0x228] ;  /* 0x00008a0000127ab9 */ /* 0x000fe20000000800 */
[----:B------:R-:W-:Y:S01]  /*202c0*/  ULDC UR8, c[0x0][0x22c] ;  /* 0x00008b0000087ab9 */ /* 0x000fe20000000800 */
[----:B---3--:R-:W-:Y:S01]  /*202d0*/  IMAD.WIDE R248, R0, 0x4, R232 ;  /* 0x0000000400f87825 */ /* 0x008fe200078e02e8 */
        /* <DEDUP_REMOVED lines=17> */
[----:B------:R-:W3:Y:S04]  /*203f0*/  LDL.LU R225, [R1+0xe0] ;  /* 0x0000e00001e17983 */ /* 0x000ee80000300800 */
[----:B------:R-:W4:Y:S01]  /*20400*/  LDL.LU R240, [R1+0x4e0] ;  /* 0x0004e00001f07983 */ /* 0x000f220000300800 */
[----:B------:R-:W-:Y:S01]  /*20410*/  ISETP.LT.AND P5, PT, R11, UR18, !P5 ;  /* 0x000000120b007c0c */ /* 0x000fe2000efa1270 */
[C---:B------:R-:W-:Y:S01]  /*20420*/  VIADD R0, R226.reuse, UR6 ;  /* 0x00000006e2007c36 */ /* 0x040fe20008000000 */
[----:B------:R-:W-:Y:S01]  /*20430*/  ULDC UR18, c[0x0][0x228] ;  /* 0x00008a0000127ab9 */ /* 0x000fe20000000800 */
[----:B------:R-:W-:Y:S01]  /*20440*/  VIADD R8, R9, 0x73 ;  /* 0x0000007309087836 */ /* 0x000fe20000000000 */
[----:B------:R-:W4:Y:S01]  /*20450*/  LDL.LU R241, [R1+0x4e4] ;  /* 0x0004e40001f17983 */ /* 0x000f220000300800 */
        /* <DEDUP_REMOVED lines=8> */
[----:B------:R-:W4:Y:S04]  /*204e0*/  LDL.LU R250, [R1+0x6e8] ;  /* 0x0006e80001fa7983 */ /* 0x000f280000300800 */
[----:B------:R-:W-:Y:S01]  /*204f0*/  ISETP.GE.AND P1, PT, R8, UR4, PT ;  /* 0x0000000408007c0c */ /* 0x000fe2000bf26270 */
[----:B------:R-:W-:Y:S01]  /*20500*/  ULDC UR4, c[0x0][0x248] ;  /* 0x0000920000047ab9 */ /* 0x000fe20000000800 */
[----:B------:R-:W-:Y:S01]  /*20510*/  VIADD R8, R9, 0x75 ;  /* 0x0000007509087836 */ /* 0x000fe20000000000 */
[----:B------:R-:W4:Y:S01]  /*20520*/  LDL.LU R243, [R1+0xe8] ;  /* 0x0000e80001f37983 */ /* 0x000f220000300800 */
[----:B-1----:R-:W-:Y:S01]  /*20530*/  VIADD R226, R0, UR4 ;  /* 0x0000000400e27c36 */ /* 0x002fe20008000000 */
[----:B------:R-:W-:-:S02]  /*20540*/  ULDC UR4, c[0x0][0x22c] ;  /* 0x00008b0000047ab9 */ /* 0x000fc40000000800 */
        /* <DEDUP_REMOVED lines=8> */
[----:B------:R-:W4:Y:S04]  /*205d0*/  LDL.LU R252, [R1+0x2ec] ;  /* 0x0002ec0001fc7983 */ /* 0x000f280000300800 */
[----:B--2---:R-:W-:Y:S04]  /*205e0*/  @P6 STG.E desc[UR16][R234.64], R224 ;  /* 0x000000e0ea006986 */ /* 0x004fe8000c101910 */
[----:B---3--:R1:W-:Y:S01]  /*205f0*/  @P5 STG.E desc[UR16][R248.64], R225 ;  /* 0x000000e1f8005986 */ /* 0x0083e2000c101910 */
[----:B------:R-:W-:Y:S01]  /*20600*/  ISETP.LT.AND P5, PT, R10, UR10, !P2 ;  /* 0x0000000a0a007c0c */ /* 0x000fe2000d7a1270 */
[----:B------:R-:W-:-:S02]  /*20610*/  VIADD R0, R226, UR6 ;  /* 0x00000006e2007c36 */ /* 0x000fc40008000000 */
[----:B-1----:R-:W-:Y:S01]  /*20620*/  IMAD.WIDE R224, R226, 0x4, R2 ;  /* 0x00000004e2e07825 */ /* 0x002fe200078e0202 */
[----:B------:R-:W-:Y:S01]  /*20630*/  ISETP.LT.AND P2, PT, R11, UR12, !P2 ;  /* 0x0000000c0b007c0c */ /* 0x000fe2000d741270 */
[----:B------:R-:W-:Y:S01]  /*20640*/  ULDC UR10, c[0x0][0x228] ;  /* 0x00008a00000a7ab9 */ /* 0x000fe20000000800 */
[----:B------:R-:W-:Y:S01]  /*20650*/  ISETP.LT.AND P6, PT, R10, UR14, !P4 ;  /* 0x0000000e0a007c0c */ /* 0x000fe2000e7c1270 */
[----:B------:R-:W-:-:S06]  /*20660*/  IMAD.WIDE R226, R226, 0x4, R232 ;  /* 0x00000004e2e27825 */ /* 0x000fcc00078e02e8 */
[----:B----4-:R1:W-:Y:S01]  /*20670*/  @P5 STG.E desc[UR16][R224.64], R240 ;  /* 0x000000f0e0005986 */ /* 0x0103e2000c101910 */
[----:B------:R-:W-:Y:S01]  /*20680*/  ISETP.GE.AND P5, PT, R8, UR4, PT ;  /* 0x0000000408007c0c */ /* 0x000fe2000bfa6270 */
[----:B------:R-:W-:Y:S01]  /*20690*/  ULDC UR4, c[0x0][0x248] ;  /* 0x0000920000047ab9 */ /* 0x000fe20000000800 */
[C---:B------:R-:W-:Y:S01]  /*206a0*/  IMAD.WIDE R234, R0.reuse, 0x4, R2 ;  /* 0x0000000400ea7825 */ /* 0x040fe200078e0202 */
[----:B------:R-:W-:Y:S01]  /*206b0*/  ULDC UR12, c[0x0][0x228] ;  /* 0x00008a00000c7ab9 */ /* 0x000fe20000000800 */
[----:B------:R-:W-:Y:S01]  /*206c0*/  ULDC UR14, c[0x0][0x228] ;  /* 0x00008a00000e7ab9 */ /* 0x000fe20000000800 */
[----:B------:R-:W-:Y:S01]  /*206d0*/  ULDC UR6, c[0x0][0x248] ;  /* 0x0000920000067ab9 */ /* 0x000fe20000000800 */
[----:B-1----:R-:W2:Y:S04]  /*206e0*/  LDL.LU R240, [R1+0x8b0] ;  /* 0x0008b00001f07983 */ /* 0x002ea80000300800 */
[----:B------:R-:W3:Y:S04]  /*206f0*/  LDL.LU R224, [R1+0x6e4] ;  /* 0x0006e40001e07983 */ /* 0x000ee80000300800 */
[----:B------:R-:W4:Y:S04]  /*20700*/  LDL.LU R225, [R1+0xe4] ;  /* 0x0000e40001e17983 */ /* 0x000f280000300800 */
[----:B------:R-:W2:Y:S01]  /*20710*/  LDL.LU R8, [R1+0x2e0] ;  /* 0x0002e00001087983 */ /* 0x000ea20000300800 */
[C---:B------:R-:W-:Y:S01]  /*20720*/  ISETP.LT.AND P4, PT, R11.reuse, UR18, !P4 ;  /* 0x000000120b007c0c */ /* 0x040fe2000e781270 */
[----:B------:R-:W-:Y:S01]  /*20730*/  IMAD.WIDE R248, R0, 0x4, R232 ;  /* 0x0000000400f87825 */ /* 0x000fe200078e02e8 */
[----:B------:R-:W-:Y:S01]  /*20740*/  ULDC UR18, c[0x0][0x228] ;  /* 0x00008a0000127ab9 */ /* 0x000fe20000000800 */
[----:B--2---:R1:W-:Y:S04]  /*20750*/  @P2 STG.E desc[UR16][R226.64], R8 ;  /* 0x00000008e2002986 */ /* 0x0043e8000c101910 */
[----:B---3--:R-:W-:Y:S06]  /*20760*/  @P6 STG.E desc[UR16][R234.64], R224 ;  /* 0x000000e0ea006986 */ /* 0x008fec000c101910 */
[----:B----4-:R2:W-:Y:S01]  /*20770*/  @P4 STG.E desc[UR16][R248.64], R225 ;  /* 0x000000e1f8004986 */ /* 0x0105e2000c101910 */
[----:B------:R-:W-:Y:S01]  /*20780*/  ISETP.LT.AND P4, PT, R10, UR10, !P0 ;  /* 0x0000000a0a007c0c */ /* 0x000fe2000c781270 */
[----:B------:R-:W-:Y:S01]  /*20790*/  ULDC UR10, c[0x0][0x228] ;  /* 0x00008a00000a7ab9 */ /* 0x000fe20000000800 */
[----:B-1----:R-:W-:Y:S01]  /*207a0*/  VIADD R226, R0, UR4 ;  /* 0x0000000400e27c36 */ /* 0x002fe20008000000 */
[----:B------:R-:W-:Y:S01]  /*207b0*/  ISETP.LT.AND P0, PT, R11, UR12, !P0 ;  /* 0x0000000c0b007c0c */ /* 0x000fe2000c701270 */
[----:B------:R-:W-:Y:S01]  /*207c0*/  VIADD R8, R9, 0x77 ;  /* 0x0000007709087836 */ /* 0x000fe20000000000 */
[----:B------:R-:W-:Y:S01]  /*207d0*/  ISETP.LT.AND P6, PT, R10, UR14, !P1 ;  /* 0x0000000e0a007c0c */ /* 0x000fe2000cfc1270 */
[----:B------:R-:W-:Y:S01]  /*207e0*/  ULDC UR4, c[0x0][0x22c] ;  /* 0x00008b0000047ab9 */ /* 0x000fe20000000800 */
[----:B--2---:R-:W-:-:S04]  /*207f0*/  IMAD.WIDE R224, R226, 0x4, R2 ;  /* 0x00000004e2e07825 */ /* 0x004fc800078e0202 */
[C---:B------:R-:W-:Y:S02]  /*20800*/  VIADD R0, R226.reuse, UR6 ;  /* 0x00000006e2007c36 */ /* 0x040fe40008000000 */
[----:B------:R1:W-:Y:S01]  /*20810*/  @P4 STG.E desc[UR16][R224.64], R241 ;  /* 0x000000f1e0004986 */ /* 0x0003e2000c101910 */
[----:B------:R-:W-:Y:S01]  /*20820*/  ISETP.LT.AND P1, PT, R11, UR18, !P1 ;  /* 0x000000120b007c0c */ /* 0x000fe2000cf21270 */
[----:B------:R-:W-:Y:S01]  /*20830*/  IMAD.WIDE R226, R226, 0x4, R232 ;  /* 0x00000004e2e27825 */ /* 0x000fe200078e02e8 */
[----:B------:R-:W-:Y:S01]  /*20840*/  ISETP.GE.AND P2, PT, R8, UR8, PT ;  /* 0x0000000808007c0c */ /* 0x000fe2000bf46270 */
[----:B------:R-:W-:Y:S01]  /*20850*/  ULDC UR12, c[0x0][0x228] ;  /* 0x00008a00000c7ab9 */ /* 0x000fe20000000800 */
[----:B------:R-:W-:Y:S01]  /*20860*/  ULDC UR14, c[0x0][0x228] ;  /* 0x00008a00000e7ab9 */ /* 0x000fe20000000800 */
[----:B------:R-:W-:Y:S01]  /*20870*/  ULDC UR6, c[0x0][0x248] ;  /* 0x0000920000067ab9 */ /* 0x000fe20000000800 */
[----:B-1----:R-:W2:Y:S01]  /*20880*/  LDL.LU R241, [R1+0x8ac] ;  /* 0x0008ac0001f17983 */ /* 0x002ea20000300800 */
[----:B------:R-:W-:Y:S01]  /*20890*/  IMAD.WIDE R234, R0, 0x4, R2 ;  /* 0x0000000400ea7825 */ /* 0x000fe200078e0202 */
[----:B------:R-:W-:Y:S01]  /*208a0*/  ULDC UR18, c[0x0][0x228] ;  /* 0x00008a0000127ab9 */ /* 0x000fe20000000800 */
[----:B------:R-:W-:Y:S01]  /*208b0*/  ULDC UR8, c[0x0][0x22c] ;  /* 0x00008b0000087ab9 */ /* 0x000fe20000000800 */
[----:B------:R-:W3:Y:S01]  /*208c0*/  LDL.LU R225, [R1+0x2e4] ;  /* 0x0002e40001e17983 */ /* 0x000ee20000300800 */
        /* <DEDUP_REMOVED lines=25> */
[C---:B---3--:R-:W-:Y:S01]  /*20a60*/  IMAD.WIDE R234, R0.reuse, 0x4, R2 ;  /* 0x0000000400ea7825 */ /* 0x048fe200078e0202 */
[----:B------:R1:W-:Y:S03]  /*20a70*/  @P3 STG.E desc[UR16][R226.64], R247 ;  /* 0x000000f7e2003986 */ /* 0x0003e6000c101910 */
[----:B----4-:R-:W-:Y:S01]  /*20a80*/  IMAD.WIDE R248, R0, 0x4, R232 ;  /* 0x0000000400f87825 */ /* 0x010fe200078e02e8 */
[----:B------:R-:W-:Y:S03]  /*20a90*/  @P6 STG.E desc[UR16][R234.64], R246 ;  /* 0x000000f6ea006986 */ /* 0x000fe6000c101910 */
[----:B------:R-:W-:Y:S01]  /*20aa0*/  VIADD R8, R9, 0x7a ;  /* 0x0000007a09087836 */ /* 0x000fe20000000000 */
[----:B------:R-:W-:Y:S01]  /*20ab0*/  @P5 STG.E desc[UR16][R248.64], R245 ;  /* 0x000000f5f8005986 */ /* 0x000fe2000c101910 */
[----:B------:R-:W-:Y:S01]  /*20ac0*/  ISETP.LT.AND P5, PT, R10, UR10, !P2 ;  /* 0x0000000a0a007c0c */ /* 0x000fe2000d7a1270 */
[----:B------:R-:W-:-:S02]  /*20ad0*/  ULDC UR10, c[0x0][0x228] ;  /* 0x00008a00000a7ab9 */ /* 0x000fc40000000800 */
[----:B------:R-:W-:Y:S01]  /*20ae0*/  ISETP.GE.AND P1, PT, R8, UR4, PT ;  /* 0x0000000408007c0c */ /* 0x000fe2000bf26270 */
[----:B------:R-:W-:Y:S02]  /*20af0*/  ULDC UR4, c[0x0][0x248] ;  /* 0x0000920000047ab9 */ /* 0x000fe40000000800 */
[----:B-1----:R-:W-:Y:S01]  /*20b00*/  VIADD R226, R0, UR4 ;  /* 0x0000000400e27c36 */ /* 0x002fe20008000000 */
[----:B------:R-:W-:Y:S02]  /*20b10*/  ISETP.LT.AND P2, PT, R11, UR12, !P2 ;  /* 0x0000000c0b007c0c */ /* 0x000fe4000d741270 */
[----:B------:R-:W-:Y:S01]  /*20b20*/  ISETP.LT.AND P6, PT, R10, UR14, !P4 ;  /* 0x0000000e0a007c0c */ /* 0x000fe2000e7c1270 */
[----:B------:R-:W-:Y:S01]  /*20b30*/  IMAD.WIDE R224, R226, 0x4, R2 ;  /* 0x00000004e2e07825 */ /* 0x000fe200078e0202 */
[----:B------:R-:W-:Y:S01]  /*20b40*/  ULDC UR4, c[0x0][0x22c] ;  /* 0x00008b0000047ab9 */ /* 0x000fe20000000800 */
[----:B------:R-:W-:Y:S01]  /*20b50*/  ULDC UR12, c[0x0][0x228] ;  /* 0x00008a00000c7ab9 */ /* 0x000fe20000000800 */
[----:B------:R-:W-:-:S02]  /*20b60*/  ULDC UR14, c[0x0][0x228] ;  /* 0x00008a00000e7ab9 */ /* 0x000fc40000000800 */
        /* <DEDUP_REMOVED lines=25> */
[----:B------:R-:W-:Y:S01]  /*20d00*/  ISETP.GE.AND P2, PT, R8, UR8, PT ;  /* 0x0000000808007c0c */ /* 0x000fe2000bf46270 */
[----:B------:R-:W-:Y:S01]  /*20d10*/  VIADD R8, R9, 0x7e ;  /* 0x0000007e09087836 */ /* 0x000fe20000000000 */
[----:B------:R-:W-:Y:S01]  /*20d20*/  ULDC UR8, c[0x0][0x22c] ;  /* 0x00008b0000087ab9 */ /* 0x000fe20000000800 */
        /* <DEDUP_REMOVED lines=23> */
[----:B------:R-:W-:Y:S01]  /*20ea0*/  ISETP.LT.AND P1, PT, R11, UR18, !P1 ;  /* 0x000000120b007c0c */ /* 0x000fe2000cf21270 */
        /* <DEDUP_REMOVED lines=8> */
[----:B------:R-:W-:Y:S01]  /*20f30*/  ULDC UR4, c[0x0][0x22c] ;  /* 0x00008b0000047ab9 */ /* 0x000fe20000000800 */
[----:B------:R-:W-:-:S02]  /*20f40*/  VIADD R8, R9, 0x7f ;  /* 0x0000007f09087836 */ /* 0x000fc40000000000 */
[----:B--2---:R-:W-:-:S03]  /*20f50*/  IMAD.WIDE R224, R226, 0x4, R2 ;  /* 0x00000004e2e07825 */ /* 0x004fc600078e0202 */
[----:B------:R-:W-:Y:S01]  /*20f60*/  ISETP.GE.AND P0, PT, R8, UR8, PT ;  /* 0x0000000808007c0c */ /* 0x000fe2000bf06270 */
[----:B------:R-:W-:Y:S01]  /*20f70*/  ULDC UR8, c[0x0][0x22c] ;  /* 0x00008b0000087ab9 */ /* 0x000fe20000000800 */
[----:B------:R-:W-:Y:S02]  /*20f80*/  VIADD R8, R9, 0x80 ;  /* 0x0000008009087836 */ /* 0x000fe40000000000 */
[----:B------:R1:W-:Y:S03]  /*20f90*/  @P1 STG.E desc[UR16][R224.64], R243 ;  /* 0x000000f3e0001986 */ /* 0x0003e6000c101910 */
[----:B------:R-:W-:Y:S02]  /*20fa0*/  ISETP.GE.AND P1, PT, R8, UR4, PT ;  /* 0x0000000408007c0c */ /* 0x000fe4000bf26270 */
[C---:B------:R-:W-:Y:S02]  /*20fb0*/  ISETP.LT.AND P3, PT, R11.reuse, UR12, !P3 ;  /* 0x0000000c0b007c0c */ /* 0x040fe4000df61270 */
[----:B------:R-:W-:Y:S01]  /*20fc0*/  ISETP.LT.AND P6, PT, R10, UR14, !P5 ;  /* 0x0000000e0a007c0c */ /* 0x000fe2000efc1270 */
[C---:B------:R-:W-:Y:S01]  /*20fd0*/  VIADD R0, R226.reuse, UR6 ;  /* 0x00000006e2007c36 */ /* 0x040fe20008000000 */
[----:B-1----:R-:W2:Y:S01]  /*20fe0*/  LDL.LU R243, [R1+0x8a4] ;  /* 0x0008a40001f37983 */ /* 0x002ea20000300800 */
[----:B------:R-:W-:Y:S01]  /*20ff0*/  ISETP.LT.AND P5, PT, R11, UR18, !P5 ;  /* 0x000000120b007c0c */ /* 0x000fe2000efa1270 */
[----:B------:R-:W-:Y:S01]  /*21000*/  IMAD.WIDE R226, R226, 0x4, R232 ;  /* 0x00000004e2e27825 */ /* 0x000fe200078e02e8 */
[----:B------:R-:W-:Y:S01]  /*21010*/  ULDC UR12, c[0x0][0x228] ;  /* 0x00008a00000c7ab9 */ /* 0x000fe20000000800 */
[----:B------:R-:W3:Y:S01]  /*21020*/  LDL.LU R224, [R1+0x6f8] ;  /* 0x0006f80001e07983 */ /* 0x000ee20000300800 */
[----:B------:R-:W-:Y:S01]  /*21030*/  ULDC UR4, c[0x0][0x248] ;  /* 0x0000920000047ab9 */ /* 0x000fe20000000800 */
[----:B------:R-:W-:Y:S01]  /*21040*/  IMAD.WIDE R234, R0, 0x4, R2 ;  /* 0x0000000400ea7825 */ /* 0x000fe200078e0202 */
[----:B------:R-:W-:Y:S01]  /*21050*/  ULDC UR14, c[0x0][0x228] ;  /* 0x00008a00000e7ab9 */ /* 0x000fe20000000800 */
[----:B------:R-:W4:Y:S01]  /*21060*/  LDL.LU R225, [R1+0xf8] ;  /* 0x0000f80001e17983 */ /* 0x000f220000300800 */
[----:B------:R-:W-:Y:S01]  /*21070*/  ULDC UR18, c[0x0][0x228] ;  /* 0x00008a0000127ab9 */ /* 0x000fe20000000800 */
[----:B------:R-:W-:-:S02]  /*21080*/  ULDC UR6, c[0x0][0x248] ;  /* 0x0000920000067ab9 */ /* 0x000fc40000000800 */
        /* <DEDUP_REMOVED lines=22> */
[----:B------:R1:W-:Y:S03]  /*211f0*/  @P5 STG.E desc[UR16][R224.64], R244 ;  /* 0x000000f4e0005986 */ /* 0x0003e6000c101910 */
[C---:B------:R-:W-:Y:S01]  /*21200*/  IMAD.WIDE R234, R0.reuse, 0x4, R2 ;  /* 0x0000000400ea7825 */ /* 0x040fe200078e0202 */
[----:B------:R2:W-:Y:S03]  /*21210*/  @P2 STG.E desc[UR16][R226.64], R250 ;  /* 0x000000fae2002986 */ /* 0x0005e6000c101910 */
[----:B------:R-:W-:Y:S01]  /*21220*/  IMAD.WIDE R248, R0, 0x4, R232 ;  /* 0x0000000400f87825 */ /* 0x000fe200078e02e8 */
[----:B------:R-:W-:Y:S03]  /*21230*/  @P6 STG.E desc[UR16][R234.64], R247 ;  /* 0x000000f7ea006986 */ /* 0x000fe6000c101910 */
[----:B------:R-:W-:Y:S01]  /*21240*/  VIADD R8, R9, 0x82 ;  /* 0x0000008209087836 */ /* 0x000fe20000000000 */
[----:B------:R3:W-:Y:S01]  /*21250*/  @P4 STG.E desc[UR16][R248.64], R245 ;  /* 0x000000f5f8004986 */ /* 0x0007e2000c101910 */
[----:B------:R-:W-:Y:S01]  /*21260*/  ISETP.LT.AND P4, PT, R10, UR10, !P0 ;  /* 0x0000000a0a007c0c */ /* 0x000fe2000c781270 */
[----:B------:R-:W-:-:S02]  /*21270*/  ULDC UR10, c[0x0][0x228] ;  /* 0x00008a00000a7ab9 */ /* 0x000fc40000000800 */
[----:B------:R-:W-:Y:S01]  /*21280*/  ISETP.GE.AND P5, PT, R8, UR4, PT ;  /* 0x0000000408007c0c */ /* 0x000fe2000bfa6270 */
[----:B------:R-:W-:Y:S01]  /*21290*/  ULDC UR4, c[0x0][0x248] ;  /* 0x0000920000047ab9 */ /* 0x000fe20000000800 */
[----:B-1----:R-:W4:Y:S01]  /*212a0*/  LDL.LU R244, [R1+0x8a0] ;  /* 0x0008a00001f47983 */ /* 0x002f220000300800 */
[----:B--2---:R-:W-:Y:S01]  /*212b0*/  VIADD R226, R0, UR4 ;  /* 0x0000000400e27c36 */ /* 0x004fe20008000000 */
[C---:B------:R-:W-:Y:S02]  /*212c0*/  ISETP.LT.AND P0, PT, R11.reuse, UR12, !P0 ;  /* 0x0000000c0b007c0c */ /* 0x040fe4000c701270 */
[----:B------:R-:W-:Y:S01]  /*212d0*/  ISETP.LT.AND P6, PT, R10, UR14, !P1 ;  /* 0x0000000e0a007c0c */ /* 0x000fe2000cfc1270 */
[C---:B------:R-:W-:Y:S01]  /*212e0*/  IMAD.WIDE R224, R226.reuse, 0x4, R2 ;  /* 0x00000004e2e07825 */ /* 0x040fe200078e0202 */
[----:B---3--:R-:W2:Y:S01]  /*212f0*/  LDL.LU R245, [R1+0x500] ;  /* 0x0005000001f57983 */ /* 0x008ea20000300800 */
[----:B------:R-:W-:Y:S01]  /*21300*/  ULDC UR4, c[0x0][0x22c] ;  /* 0x00008b0000047ab9 */ /* 0x000fe20000000800 */
[----:B------:R-:W-:Y:S01]  /*21310*/  ULDC UR12, c[0x0][0x228] ;  /* 0x00008a00000c7ab9 */ /* 0x000fe20000000800 */
[C---:B------:R-:W-:Y:S01]  /*21320*/  VIADD R0, R226.reuse, UR6 ;  /* 0x00000006e2007c36 */ /* 0x040fe20008000000 */
[----:B------:R1:W-:Y:S01]  /*21330*/  @P4 STG.E desc[UR16][R224.64], R246 ;  /* 0x000000f6e0004986 */ /* 0x0003e2000c101910 */
[----:B------:R-:W-:Y:S01]  /*21340*/  ISETP.LT.AND P1, PT, R11, UR18, !P1 ;  /* 0x000000120b007c0c */ /* 0x000fe2000cf21270 */
[----:B------:R-:W-:Y:S01]  /*21350*/  VIADD R8, R9, 0x83 ;  /* 0x0000008309087836 */ /* 0x000fe20000000000 */
[----:B------:R-:W-:Y:S01]  /*21360*/  ULDC UR14, c[0x0][0x228] ;  /* 0x00008a00000e7ab9 */ /* 0x000fe20000000800 */
[----:B------:R-:W-:Y:S01]  /*21370*/  IMAD.WIDE R226, R226, 0x4, R232 ;  /* 0x00000004e2e27825 */ /* 0x000fe200078e02e8 */
[----:B------:R-:W-:Y:S01]  /*21380*/  ULDC UR18, c[0x0][0x228] ;  /* 0x00008a0000127ab9 */ /* 0x000fe20000000800 */
[----:B------:R-:W-:Y:S01]  /*21390*/  ULDC UR6, c[0x0][0x248] ;  /* 0x0000920000067ab9 */ /* 0x000fe20000000800 */
[----:B-1----:R-:W3:Y:S04]  /*213a0*/  LDL.LU R224, [R1+0x700] ;  /* 0x0007000001e07983 */ /* 0x002ee80000300800 */
[----:B------:R-:W4:Y:S01]  /*213b0*/  LDL.LU R225, [R1+0x100] ;  /* 0x0001000001e17983 */ /* 0x000f220000300800 */
[----:B------:R-:W-:Y:S01]  /*213c0*/  IMAD.WIDE R234, R0, 0x4, R2 ;  /* 0x0000000400ea7825 */ /* 0x000fe200078e0202 */
[----:B------:R-:W-:Y:S01]  /*213d0*/  ISETP.GE.AND P2, PT, R8, UR8, PT ;  /* 0x0000000808007c0c */ /* 0x000fe2000bf46270 */
[----:B------:R-:W-:-:S02]  /*213e0*/  ULDC UR8, c[0x0][0x22c] ;  /* 0x00008b0000087ab9 */ /* 0x000fc40000000800 */
[----:B------:R-:W-:Y:S01]  /*213f0*/  IMAD.WIDE R248, R0, 0x4, R232 ;  /* 0x0000000400f87825 */ /* 0x000fe200078e02e8 */
[----:B------:R1:W-:Y:S03]  /*21400*/  @P0 STG.E desc[UR16][R226.64], R252 ;  /* 0x000000fce2000986 */ /* 0x0003e6000c101910 */
        /* <DEDUP_REMOVED lines=8> */
[----:B------:R-:W-:Y:S01]  /*21490*/  ISETP.GE.AND P0, PT, R8, UR8, PT ;  /* 0x0000000808007c0c */ /* 0x000fe2000bf06270 */
[----:B------:R-:W-:Y:S01]  /*214a0*/  VIADD R8, R9, 0x86 ;  /* 0x0000008609087836 */ /* 0x000fe20000000000 */
[----:B------:R-:W2:Y:S04]  /*214b0*/  LDL.LU R252, [R1+0x50c] ;  /* 0x00050c0001fc7983 */ /* 0x000ea80000300800 */
[----:B---3--:R-:W-:Y:S01]  /*214c0*/  @P6 STG.E desc[UR16][R234.64], R224 ;  /* 0x000000e0ea006986 */ /* 0x008fe2000c101910 */
[----:B------:R-:W-:Y:S01]  /*214d0*/  VIADD R0, R226, UR6 ;  /* 0x00000006e2007c36 */ /* 0x000fe20008000000 */
[----:B------:R-:W-:Y:S02]  /*214e0*/  ULDC UR8, c[0x0][0x22c] ;  /* 0x00008b0000087ab9 */ /* 0x000fe40000000800 */
[----:B------:R-:W3:Y:S01]  /*214f0*/  LDL.LU R250, [R1+0x30c] ;  /* 0x00030c0001fa7983 */ /* 0x000ee20000300800 */
[----:B------:R-:W-:Y:S01]  /*21500*/  ISETP.LT.AND P6, PT, R10, UR14, !P5 ;  /* 0x0000000e0a007c0c */ /* 0x000fe2000efc1270 */
[----:B------:R-:W-:-:S02]  /*21510*/  ULDC UR14, c[0x0][0x228] ;  /* 0x00008a00000e7ab9 */ /* 0x000fc40000000800 */
[----:B----4-:R1:W-:Y:S01]  /*21520*/  @P1 STG.E desc[UR16][R248.64], R225 ;  /* 0x000000e1f8001986 */ /* 0x0103e2000c101910 */
[----:B------:R-:W-:Y:S01]  /*21530*/  ISETP.LT.AND P1, PT, R10, UR10, !P3 ;  /* 0x0000000a0a007c0c */ /* 0x000fe2000df21270 */
[----:B------:R-:W-:Y:S01]  /*21540*/  ULDC UR10, c[0x0][0x228] ;  /* 0x00008a00000a7ab9 */ /* 0x000fe20000000800 */
[----:B------:R-:W-:Y:S01]  /*21550*/  ULDC UR6, c[0x0][0x248] ;  /* 0x0000920000067ab9 */ /* 0x000fe20000000800 */
[----:B-1----:R-:W-:-:S10]  /*21560*/  IMAD.WIDE R224, R226, 0x4, R2 ;  /* 0x00000004e2e07825 */ /* 0x002fd400078e0202 */
[----:B--2---:R1:W-:Y:S01]  /*21570*/  @P1 STG.E desc[UR16][R224.64], R245 ;  /* 0x000000f5e0001986 */ /* 0x0043e2000c101910 */
[----:B------:R-:W-:Y:S02]  /*21580*/  ISETP.GE.AND P1, PT, R8, UR4, PT ;  /* 0x0000000408007c0c */ /* 0x000fe4000bf26270 */
[C---:B------:R-:W-:Y:S02]  /*21590*/  ISETP.LT.AND P3, PT, R11.reuse, UR12, !P3 ;  /* 0x0000000c0b007c0c */ /* 0x040fe4000df61270 */
[----:B------:R-:W-:Y:S01]  /*215a0*/  ISETP.LT.AND P5, PT, R11, UR18, !P5 ;  /* 0x000000120b007c0c */ /* 0x000fe2000efa1270 */
[----:B------:R-:W-:Y:S01]  /*215b0*/  IMAD.WIDE R226, R226, 0x4, R232 ;  /* 0x00000004e2e27825 */ /* 0x000fe200078e02e8 */
[----:B------:R-:W-:Y:S01]  /*215c0*/  ULDC UR4, c[0x0][0x248] ;  /* 0x0000920000047ab9 */ /* 0x000fe20000000800 */
[----:B------:R-:W-:Y:S01]  /*215d0*/  ULDC UR12, c[0x0][0x228] ;  /* 0x00008a00000c7ab9 */ /* 0x000fe20000000800 */
[----:B------:R-:W-:Y:S01]  /*215e0*/  ULDC UR18, c[0x0][0x228] ;  /* 0x00008a0000127ab9 */ /* 0x000fe20000000800 */
[----:B-1----:R-:W2:Y:S04]  /*215f0*/  LDL.LU R245, [R1+0x89c] ;  /* 0x00089c0001f57983 */ /* 0x002ea80000300800 */
[----:B------:R-:W4:Y:S04]  /*21600*/  LDL.LU R224, [R1+0x704] ;  /* 0x0007040001e07983 */ /* 0x000f280000300800 */
[----:B------:R-:W3:Y:S04]  /*21610*/  LDL.LU R225, [R1+0x104] ;  /* 0x0001040001e17983 */ /* 0x000ee80000300800 */
[----:B------:R-:W2:Y:S01]  /*21620*/  LDL.LU R8, [R1+0x300] ;  /* 0x0003000001087983 */ /* 0x000ea20000300800 */
[----:B------:R-:W-:-:S04]  /*21630*/  IMAD.WIDE R234, R0, 0x4, R2 ;  /* 0x0000000400ea7825 */ /* 0x000fc800078e0202 */
[----:B------:R-:W-:Y:S01]  /*21640*/  IMAD.WIDE R248, R0, 0x4, R232 ;  /* 0x0000000400f87825 */ /* 0x000fe200078e02e8 */
[----:B--2---:R1:W-:Y:S04]  /*21650*/  @P3 STG.E desc[UR16][R226.64], R8 ;  /* 0x00000008e2003986 */ /* 0x0043e8000c101910 */
[----:B----4-:R-:W-:Y:S04]  /*21660*/  @P6 STG.E desc[UR16][R234.64], R224 ;  /* 0x000000e0ea006986 */ /* 0x010fe8000c101910 */
[----:B---3--:R2:W-:Y:S01]  /*21670*/  @P5 STG.E desc[UR16][R248.64], R225 ;  /* 0x000000e1f8005986 */ /* 0x0085e2000c101910 */
        /* <DEDUP_REMOVED lines=28> */
[----:B---3--:R-:W-:Y:S04]  /*21840*/  @P6 STG.E desc[UR16][R234.64], R224 ;  /* 0x000000e0ea006986 */ /* 0x008fe8000c101910 */
        /* <DEDUP_REMOVED lines=16> */
[C---:B------:R-:W-:Y:S01]  /*21950*/  ISETP.LT.AND P1, PT, R11.reuse, UR18, !P1 ;  /* 0x000000120b007c0c */ /* 0x040fe2000cf21270 */
[----:B------:R-:W-:Y:S01]  /*21960*/  IMAD.WIDE R226, R226, 0x4, R232 ;  /* 0x00000004e2e27825 */ /* 0x000fe200078e02e8 */
[----:B------:R-:W-:Y:S01]  /*21970*/  ULDC UR4, c[0x0][0x248] ;  /* 0x0000920000047ab9 */ /* 0x000fe20000000800 */
[----:B------:R-:W3:Y:S01]  /*21980*/  LDL.LU R224, [R1+0x70c] ;  /* 0x00070c0001e07983 */ /* 0x000ee20000300800 */
[----:B------:R-:W-:Y:S01]  /*21990*/  ULDC UR12, c[0x0][0x228] ;  /* 0x00008a00000c7ab9 */ /* 0x000fe20000000800 */
[C---:B------:R-:W-:Y:S01]  /*219a0*/  IMAD.WIDE R234, R0.reuse, 0x4, R2 ;  /* 0x0000000400ea7825 */ /* 0x040fe200078e0202 */
[----:B------:R-:W-:Y:S01]  /*219b0*/  ULDC UR14, c[0x0][0x228] ;  /* 0x00008a00000e7ab9 */ /* 0x000fe20000000800 */
[----:B------:R-:W4:Y:S01]  /*219c0*/  LDL.LU R225, [R1+0x10c] ;  /* 0x00010c0001e17983 */ /* 0x000f220000300800 */
[----:B------:R-:W-:Y:S01]  /*219d0*/  ULDC UR6, c[0x0][0x248] ;  /* 0x0000920000067ab9 */ /* 0x000fe20000000800 */
[----:B------:R-:W-:Y:S01]  /*219e0*/  IMAD.WIDE R248, R0, 0x4, R232 ;  /* 0x0000000400f87825 */ /* 0x000fe200078e02e8 */
[----:B------:R-:W-:Y:S01]  /*219f0*/  ULDC UR18, c[0x0][0x228] ;  /* 0x00008a0000127ab9 */ /* 0x000fe20000000800 */
[----:B------:R-:W2:Y:S04]  /*21a00*/  LDL.LU R8, [R1+0x308] ;  /* 0x0003080001087983 */ /* 0x000ea80000300800 */
[----:B--2---:R1:W-:Y:S04]  /*21a10*/  @P0 STG.E desc[UR16][R226.64], R8 ;  /* 0x00000008e2000986 */ /* 0x0043e8000c101910 */
[----:B---3--:R-:W-:Y:S04]  /*21a20*/  @P6 STG.E desc[UR16][R234.64], R224 ;  /* 0x000000e0ea006986 */ /* 0x008fe8000c101910 */
        /* <DEDUP_REMOVED lines=8> */
[----:B--2---:R-:W-:Y:S01]  /*21ab0*/  IMAD.WIDE R224, R227, 0x4, R2 ;  /* 0x00000004e3e07825 */ /* 0x004fe200078e0202 */
[----:B------:R-:W-:Y:S01]  /*21ac0*/  ULDC UR10, c[0x0][0x228] ;  /* 0x00008a00000a7ab9 */ /* 0x000fe20000000800 */
[----:B------:R-:W-:-:S04]  /*21ad0*/  ULDC UR12, c[0x0][0x228] ;  /* 0x00008a00000c7ab9 */ /* 0x000fc80000000800 */
[----:B------:R1:W-:Y:S04]  /*21ae0*/  @P1 STG.E desc[UR16][R224.64], R252 ;  /* 0x000000fce0001986 */ /* 0x0003e8000c101910 */
[----:B-1----:R-:W2:Y:S04]  /*21af0*/  LDL.LU R252, [R1+0x890] ;  /* 0x0008900001fc7983 */ /* 0x002ea80000300800 */
[----:B------:R-:W3:Y:S01]  /*21b00*/  LDL.LU R225, [R1+0x710] ;  /* 0x0007100001e17983 */ /* 0x000ee20000300800 */
[----:B------:R-:W-:Y:S01]  /*21b10*/  ISETP.LT.AND P5, PT, R11, UR14, !P5 ;  /* 0x0000000e0b007c0c */ /* 0x000fe2000efa1270 */
[C---:B------:R-:W-:Y:S01]  /*21b20*/  VIADD R0, R227.reuse, UR6 ;  /* 0x00000006e3007c36 */ /* 0x040fe20008000000 */
[----:B------:R-:W-:Y:S01]  /*21b30*/  ISETP.GE.AND P0, PT, R8, UR4, PT ;  /* 0x0000000408007c0c */ /* 0x000fe2000bf06270 */
[----:B------:R-:W-:Y:S01]  /*21b40*/  IMAD.WIDE R226, R227, 0x4, R232 ;  /* 0x00000004e3e27825 */ /* 0x000fe200078e02e8 */
[----:B------:R-:W-:Y:S01]  /*21b50*/  ULDC UR4, c[0x0][0x248] ;  /* 0x0000920000047ab9 */ /* 0x000fe20000000800 */
[----:B------:R-:W-:Y:S01]  /*21b60*/  ULDC UR14, c[0x0][0x228] ;  /* 0x00008a00000e7ab9 */ /* 0x000fe20000000800 */
[----:B------:R-:W-:Y:S01]  /*21b70*/  ULDC UR6, c[0x0][0x248] ;  /* 0x0000920000067ab9 */ /* 0x000fe20000000800 */
[C---:B------:R-:W-:Y:S01]  /*21b80*/  IMAD.WIDE R234, R0.reuse, 0x4, R2 ;  /* 0x0000000400ea7825 */ /* 0x040fe200078e0202 */
[----:B------:R1:W-:Y:S03]  /*21b90*/  @P3 STG.E desc[UR16][R226.64], R250 ;  /* 0x000000fae2003986 */ /* 0x0003e6000c101910 */
[----:B------:R-:W-:Y:S01]  /*21ba0*/  IMAD.WIDE R248, R0, 0x4, R232 ;  /* 0x0000000400f87825 */ /* 0x000fe200078e02e8 */
[----:B-1----:R-:W4:Y:S04]  /*21bb0*/  LDL.LU R250, [R1+0x718] ;  /* 0x0007180001fa7983 */ /* 0x002f280000300800 */
[----:B---3--:R-:W-:Y:S04]  /*21bc0*/  @P6 STG.E desc[UR16][R234.64], R225 ;  /* 0x000000e1ea006986 */ /* 0x008fe8000c101910 */
[----:B------:R1:W-:Y:S04]  /*21bd0*/  @P5 STG.E desc[UR16][R248.64], R244 ;  /* 0x000000f4f8005986 */ /* 0x0003e8000c101910 */
[----:B-1----:R-:W3:Y:S01]  /*21be0*/  LDL.LU R244, [R1+0x714] ;  /* 0x0007140001f47983 */ /* 0x002ee20000300800 */
[----:B------:R-:W-:Y:S01]  /*21bf0*/  VIADD R8, R9, 0xfe ;  /* 0x000000fe09087836 */ /* 0x000fe20000000000 */
[----:B------:R-:W-:Y:S01]  /*21c00*/  ISETP.LT.AND P3, PT, R10, UR10, !P2 ;  /* 0x0000000a0a007c0c */ /* 0x000fe2000d761270 */
[----:B------:R-:W-:Y:S01]  /*21c10*/  VIADD R227, R0, UR4 ;  /* 0x0000000400e37c36 */ /* 0x000fe20008000000 */
[----:B------:R-:W-:Y:S01]  /*21c20*/  ISETP.LT.AND P2, PT, R11, UR12, !P2 ;  /* 0x0000000c0b007c0c */ /* 0x000fe2000d741270 */
[----:B------:R-:W-:Y:S01]  /*21c30*/  ULDC UR4, c[0x0][0x22c] ;  /* 0x00008b0000047ab9 */ /* 0x000fe20000000800 */
[----:B------:R-:W-:Y:S01]  /*21c40*/  ISETP.GE.AND P1, PT, R8, UR27, PT ;  /* 0x0000001b08007c0c */ /* 0x000fe2000bf26270 */
[----:B------:R-:W-:Y:S01]  /*21c50*/  VIADD R8, R9, 0x8c ;  /* 0x0000008c09087836 */ /* 0x000fe20000000000 */
[----:B------:R-:W-:Y:S01]  /*21c60*/  ISETP.LT.AND P6, PT, R10, UR14, !P4 ;  /* 0x0000000e0a007c0c */ /* 0x000fe2000e7c1270 */
[----:B------:R-:W-:Y:S01]  /*21c70*/  VIADD R0, R227, UR6 ;  /* 0x00000006e3007c36 */ /* 0x000fe20008000000 */
[----:B------:R-:W-:Y:S01]  /*21c80*/  ISETP.LT.AND P4, PT, R11, UR18, !P4 ;  /* 0x000000120b007c0c */ /* 0x000fe2000e781270 */
[C---:B------:R-:W-:Y:S01]  /*21c90*/  IMAD.WIDE R224, R227.reuse, 0x4, R2 ;  /* 0x00000004e3e07825 */ /* 0x040fe200078e0202 */
[----:B------:R-:W-:Y:S01]  /*21ca0*/  ISETP.GE.AND P5, PT, R8, UR8, PT ;  /* 0x0000000808007c0c */ /* 0x000fe2000bfa6270 */
[----:B------:R-:W-:Y:S01]  /*21cb0*/  ULDC UR10, c[0x0][0x228] ;  /* 0x00008a00000a7ab9 */ /* 0x000fe20000000800 */
[----:B------:R-:W-:Y:S01]  /*21cc0*/  ULDC UR12, c[0x0][0x228] ;  /* 0x00008a00000c7ab9 */ /* 0x000fe20000000800 */
[----:B------:R-:W-:Y:S01]  /*21cd0*/  IMAD.WIDE R226, R227, 0x4, R232 ;  /* 0x00000004e3e27825 */ /* 0x000fe200078e02e8 */
[----:B------:R-:W-:Y:S01]  /*21ce0*/  @P3 STG.E desc[UR16][R224.64], R240 ;  /* 0x000000f0e0003986 */ /* 0x000fe2000c101910 */
[----:B------:R-:W-:Y:S01]  /*21cf0*/  ULDC UR14, c[0x0][0x228] ;  /* 0x00008a00000e7ab9 */ /* 0x000fe20000000800 */
[----:B------:R-:W-:Y:S01]  /*21d00*/  ULDC UR6, c[0x0][0x248] ;  /* 0x0000920000067ab9 */ /* 0x000fe20000000800 */
[----:B------:R-:W-:-:S02]  /*21d10*/  VIADD R8, R9, 0x8d ;  /* 0x0000008d09087836 */ /* 0x000fc40000000000 */
[----:B------:R-:W-:Y:S01]  /*21d20*/  IMAD.WIDE R234, R0, 0x4, R2 ;  /* 0x0000000400ea7825 */ /* 0x000fe200078e0202 */
[----:B------:R1:W-:Y:S01]  /*21d30*/  @P2 STG.E desc[UR16][R226.64], R236 ;  /* 0x000000ece2002986 */ /* 0x0003e2000c101910 */
[----:B------:R-:W-:Y:S01]  /*21d40*/  ISETP.LT.AND P2, PT, R10, UR10, !P0 ;  /* 0x0000000a0a007c0c */ /* 0x000fe2000c741270 */
[----:B------:R-:W-:Y:S01]  /*21d50*/  ULDC UR18, c[0x0][0x228] ;  /* 0x00008a0000127ab9 */ /* 0x000fe20000000800 */
[----:B------:R-:W-:Y:S01]  /*21d60*/  ISETP.GE.AND P3, PT, R8, UR4, PT ;  /* 0x0000000408007c0c */ /* 0x000fe2000bf66270 */
[C---:B------:R-:W-:Y:S01]  /*21d70*/  IMAD.WIDE R248, R0.reuse, 0x4, R232 ;  /* 0x0000000400f87825 */ /* 0x040fe200078e02e8 */
[----:B------:R-:W-:Y:S01]  /*21d80*/  ULDC UR4, c[0x0][0x248] ;  /* 0x0000920000047ab9 */ /* 0x000fe20000000800 */
[----:B------:R-:W-:Y:S01]  /*21d90*/  ISETP.LT.AND P0, PT, R11, UR12, !P0 ;  /* 0x0000000c0b007c0c */ /* 0x000fe2000c701270 */
[----:B------:R-:W-:Y:S01]  /*21da0*/  ULDC UR8, c[0x0][0x22c] ;  /* 0x00008b0000087ab9 */ /* 0x000fe20000000800 */
[C---:B------:R-:W-:Y:S01]  /*21db0*/  VIADD R8, R9.reuse, 0x8e ;  /* 0x0000008e09087836 */ /* 0x040fe20000000000 */
[----:B------:R-:W-:Y:S01]  /*21dc0*/  ULDC UR10, c[0x0][0x228] ;  /* 0x00008a00000a7ab9 */ /* 0x000fe20000000800 */
[----:B------:R-:W-:Y:S01]  /*21dd0*/  ULDC UR12, c[0x0][0x228] ;  /* 0x00008a00000c7ab9 */ /* 0x000fe20000000800 */
[----:B-1----:R-:W-:Y:S01]  /*21de0*/  VIADD R227, R0, UR4 ;  /* 0x0000000400e37c36 */ /* 0x002fe20008000000 */
[----:B------:R-:W-:Y:S01]  /*21df0*/  ULDC UR4, c[0x0][0x22c] ;  /* 0x00008b0000047ab9 */ /* 0x000fe20000000800 */
[----:B------:R-:W-:-:S02]  /*21e00*/  VIADD R0, R9, 0x8f ;  /* 0x0000008f09007836 */ /* 0x000fc40000000000 */
[----:B------:R-:W-:Y:S01]  /*21e10*/  IMAD.WIDE R224, R227, 0x4, R2 ;  /* 0x00000004e3e07825 */ /* 0x000fe200078e0202 */
[----:B---3--:R-:W-:Y:S01]  /*21e20*/  @P6 STG.E desc[UR16][R234.64], R244 ;  /* 0x000000f4ea006986 */ /* 0x008fe2000c101910 */
[----:B------:R-:W-:Y:S01]  /*21e30*/  ISETP.LT.AND P6, PT, R10, UR14, !P5 ;  /* 0x0000000e0a007c0c */ /* 0x000fe2000efc1270 */
[----:B------:R-:W-:Y:S02]  /*21e40*/  ULDC UR14, c[0x0][0x228] ;  /* 0x00008a00000e7ab9 */ /* 0x000fe40000000800 */
[----:B------:R1:W-:Y:S01]  /*21e50*/  @P4 STG.E desc[UR16][R248.64], R245 ;  /* 0x000000f5f8004986 */ /* 0x0003e2000c101910 */
[----:B------:R-:W-:Y:S01]  /*21e60*/  ISETP.LT.AND P5, PT, R11, UR18, !P5 ;  /* 0x000000120b007c0c */ /* 0x000fe2000efa1270 */
[----:B------:R-:W-:Y:S01]  /*21e70*/  ULDC UR18, c[0x0][0x228] ;  /* 0x00008a0000127ab9 */ /* 0x000fe20000000800 */
[----:B------:R-:W-:Y:S01]  /*21e80*/  ISETP.GE.AND P4, PT, R8, UR8, PT ;  /* 0x0000000808007c0c */ /* 0x000fe2000bf86270 */
[----:B------:R-:W-:Y:S01]  /*21e90*/  @P2 STG.E desc[UR16][R224.64], R241 ;  /* 0x000000f1e0002986 */ /* 0x000fe2000c101910 */
[----:B------:R-:W-:Y:S01]  /*21ea0*/  ISETP.GE.AND P2, PT, R0, UR4, PT ;  /* 0x0000000400007c0c */ /* 0x000fe2000bf46270 */
[----:B------:R-:W-:Y:S01]  /*21eb0*/  ULDC UR4, c[0x0][0x248] ;  /* 0x0000920000047ab9 */ /* 0x000fe20000000800 */
[C---:B-1----:R-:W-:Y:S01]  /*21ec0*/  VIADD R249, R227.reuse, UR6 ;  /* 0x00000006e3f97c36 */ /* 0x042fe20008000000 */
[----:B------:R-:W-:Y:S01]  /*21ed0*/  ULDC UR6, c[0x0][0x248] ;  /* 0x0000920000067ab9 */ /* 0x000fe20000000800 */
[----:B------:R-:W-:Y:S01]  /*21ee0*/  IMAD.WIDE R226, R227, 0x4, R232 ;  /* 0x00000004e3e27825 */ /* 0x000fe200078e02e8 */
[----:B------:R-:W-:-:S03]  /*21ef0*/  ULDC UR8, c[0x0][0x22c] ;  /* 0x00008b0000087ab9 */ /* 0x000fc60000000800 */
[----:B------:R-:W-:Y:S01]  /*21f00*/  IMAD.WIDE R234, R249, 0x4, R2 ;  /* 0x00000004f9ea7825 */ /* 0x000fe200078e0202 */
[----:B------:R1:W-:Y:S01]  /*21f10*/  @P0 STG.E desc[UR16][R226.64], R237 ;  /* 0x000000ede2000986 */ /* 0x0003e2000c101910 */
[C---:B------:R-:W-:Y:S01]  /*21f20*/  ISETP.LT.AND P0, PT, R10.reuse, UR10, !P3 ;  /* 0x0000000a0a007c0c */ /* 0x040fe2000df01270 */
[----:B------:R-:W-:Y:S01]  /*21f30*/  ULDC UR10, c[0x0][0x228] ;  /* 0x00008a00000a7ab9 */ /* 0x000fe20000000800 */
[----:B------:R-:W-:Y:S01]  /*21f40*/  ISETP.LT.AND P3, PT, R11, UR12, !P3 ;  /* 0x0000000c0b007c0c */ /* 0x000fe2000df61270 */
[----:B----4-:R3:W-:Y:S01]  /*21f50*/  @P6 STG.E desc[UR16][R234.64], R250 ;  /* 0x000000faea006986 */ /* 0x0107e2000c101910 */
[----:B------:R-:W-:Y:S01]  /*21f60*/  ISETP.LT.AND P6, PT, R10, UR14, !P4 ;  /* 0x0000000e0a007c0c */ /* 0x000fe2000e7c1270 */
[----:B------:R-:W-:Y:S01]  /*21f70*/  IMAD.WIDE R244, R249, 0x4, R232 ;  /* 0x00000004f9f47825 */ /* 0x000fe200078e02e8 */
[----:B------:R-:W-:Y:S01]  /*21f80*/  ISETP.LT.AND P4, PT, R11, UR18, !P4 ;  /* 0x000000120b007c0c */ /* 0x000fe2000e781270 */
[----:B------:R-:W-:Y:S01]  /*21f90*/  ULDC UR12, c[0x0][0x228] ;  /* 0x00008a00000c7ab9 */ /* 0x000fe20000000800 */
[----:B------:R-:W-:Y:S01]  /*21fa0*/  ULDC UR14, c[0x0][0x228] ;  /* 0x00008a00000e7ab9 */ /* 0x000fe20000000800 */
[----:B------:R-:W-:-:S02]  /*21fb0*/  VIADD R0, R9, 0x90 ;  /* 0x0000009009007836 */ /* 0x000fc40000000000 */
[----:B-1----:R-:W-:Y:S01]  /*21fc0*/  VIADD R227, R249, UR4 ;  /* 0x00000004f9e37c36 */ /* 0x002fe20008000000 */
[----:B------:R-:W-:Y:S01]  /*21fd0*/  @P5 STG.E desc[UR16][R244.64], R246 ;  /* 0x000000f6f4005986 */ /* 0x000fe2000c101910 */
[----:B------:R-:W-:Y:S01]  /*21fe0*/  ULDC UR4, c[0x0][0x22c] ;  /* 0x00008b0000047ab9 */ /* 0x000fe20000000800 */
[----:B------:R-:W-:Y:S01]  /*21ff0*/  ULDC UR18, c[0x0][0x228] ;  /* 0x00008a0000127ab9 */ /* 0x000fe20000000800 */
[C---:B------:R-:W-:Y:S01]  /*22000*/  VIADD R241, R227.reuse, UR6 ;  /* 0x00000006e3f17c36 */ /* 0x040fe20008000000 */
[----:B------:R-:W1:Y:S01]  /*22010*/  LDS.128 R248, [R251] ;  /* 0x00000000fbf87984 */ /* 0x000e620000000c00 */
[C---:B------:R-:W-:Y:S01]  /*22020*/  IMAD.WIDE R224, R227.reuse, 0x4, R2 ;  /* 0x00000004e3e07825 */ /* 0x040fe200078e0202 */
[----:B------:R-:W-:Y:S01]  /*22030*/  ISETP.GE.AND P5, PT, R0, UR8, PT ;  /* 0x0000000800007c0c */ /* 0x000fe2000bfa6270 */
[----:B------:R-:W-:Y:S01]  /*22040*/  ULDC UR6, c[0x0][0x248] ;  /* 0x0000920000067ab9 */ /* 0x000fe20000000800 */
[----:B------:R-:W-:Y:S01]  /*22050*/  ULDC UR8, c[0x0][0x22c] ;  /* 0x00008b0000087ab9 */ /* 0x000fe20000000800 */
[----:B------:R-:W-:Y:S01]  /*22060*/  IMAD.WIDE R226, R227, 0x4, R232 ;  /* 0x00000004e3e27825 */ /* 0x000fe200078e02e8 */
[----:B------:R-:W-:Y:S03]  /*22070*/  @P0 STG.E desc[UR16][R224.64], R242 ;  /* 0x000000f2e0000986 */ /* 0x000fe6000c101910 */
[C---:B---3--:R-:W-:Y:S01]  /*22080*/  IMAD.WIDE R234, R241.reuse, 0x4, R2 ;  /* 0x00000004f1ea7825 */ /* 0x048fe200078e0202 */
[----:B------:R3:W-:Y:S03]  /*22090*/  @P3 STG.E desc[UR16][R226.64], R238 ;  /* 0x000000eee2003986 */ /* 0x0007e6000c101910 */
[----:B------:R-:W-:Y:S01]  /*220a0*/  IMAD.WIDE R236, R241, 0x4, R232 ;  /* 0x00000004f1ec7825 */ /* 0x000fe200078e02e8 */
[----:B--2---:R2:W-:Y:S03]  /*220b0*/  @P6 STG.E desc[UR16][R234.64], R252 ;  /* 0x000000fcea006986 */ /* 0x0045e6000c101910 */
[----:B------:R-:W-:Y:S01]  /*220c0*/  VIADD R0, R9, 0x91 ;  /* 0x0000009109007836 */ /* 0x000fe20000000000 */
[----:B------:R4:W-:Y:S01]  /*220d0*/  @P4 STG.E desc[UR16][R236.64], R247 ;  /* 0x000000f7ec004986 */ /* 0x0009e2000c101910 */
[----:B------:R-:W-:Y:S01]  /*220e0*/  ISETP.LT.AND P4, PT, R10, UR10, !P2 ;  /* 0x0000000a0a007c0c */ /* 0x000fe2000d781270 */
[----:B------:R-:W-:Y:S01]  /*220f0*/  ULDC UR10, c[0x0][0x228] ;  /* 0x00008a00000a7ab9 */ /* 0x000fe20000000800 */
[----:B------:R-:W-:Y:S01]  /*22100*/  ISETP.LT.AND P2, PT, R11, UR12, !P2 ;  /* 0x0000000c0b007c0c */ /* 0x000fe2000d741270 */
[----:B------:R-:W-:Y:S01]  /*22110*/  ULDC UR12, c[0x0][0x228] ;  /* 0x00008a00000c7ab9 */ /* 0x000fe20000000800 */
[----:B------:R-:W-:Y:S01]  /*22120*/  ISETP.GE.AND P0, PT, R0, UR4, PT ;  /* 0x0000000400007c0c */ /* 0x000fe2000bf06270 */
[----:B------:R-:W-:Y:S01]  /*22130*/  ULDC UR4, c[0x0][0x248] ;  /* 0x0000920000047ab9 */ /* 0x000fe20000000800 */
[----:B------:R-:W-:Y:S01]  /*22140*/  VIADD R0, R9, 0x92 ;  /* 0x0000009209007836 */ /* 0x000fe20000000000 */
[----:B------:R-:W-:Y:S01]  /*22150*/  ISETP.LT.AND P6, PT, R10, UR14, !P5 ;  /* 0x0000000e0a007c0c */ /* 0x000fe2000efc1270 */
[----:B---3--:R-:W-:Y:S01]  /*22160*/  VIADD R227, R241, UR4 ;  /* 0x00000004f1e37c36 */ /* 0x008fe20008000000 */
[----:B------:R-:W-:Y:S01]  /*22170*/  ISETP.LT.AND P5, PT, R11, UR18, !P5 ;  /* 0x000000120b007c0c */ /* 0x000fe2000efa1270 */
[----:B------:R-:W-:Y:S01]  /*22180*/  ULDC UR4, c[0x0][0x22c] ;  /* 0x00008b0000047ab9 */ /* 0x000fe20000000800 */
[----:B------:R-:W-:Y:S01]  /*22190*/  ISETP.GE.AND P3, PT, R0, UR8, PT ;  /* 0x0000000800007c0c */ /* 0x000fe2000bf66270 */
[C---:B------:R-:W-:Y:S01]  /*221a0*/  VIADD R241, R227.reuse, UR6 ;  /* 0x00000006e3f17c36 */ /* 0x040fe20008000000 */
[----:B------:R-:W-:Y:S01]  /*221b0*/  ULDC UR14, c[0x0][0x228] ;  /* 0x00008a00000e7ab9 */ /* 0x000fe20000000800 */
[----:B------:R-:W-:Y:S01]  /*221c0*/  IMAD.WIDE R224, R227, 0x4, R2 ;  /* 0x00000004e3e07825 */ /* 0x000fe200078e0202 */
[----:B------:R-:W-:Y:S01]  /*221d0*/  ULDC UR18, c[0x0][0x228] ;  /* 0x00008a0000127ab9 */ /* 0x000fe20000000800 */
[----:B------:R-:W-:Y:S01]  /*221e0*/  ULDC UR6, c[0x0][0x248] ;  /* 0x0000920000067ab9 */ /* 0x000fe20000000800 */
[----:B------:R-:W-:Y:S01]  /*221f0*/  ULDC UR8, c[0x0][0x22c] ;  /* 0x00008b0000087ab9 */ /* 0x000fe20000000800 */
[----:B------:R-:W-:-:S02]  /*22200*/  VIADD R0, R9, 0x93 ;  /* 0x0000009309007836 */ /* 0x000fc40000000000 */
[----:B------:R-:W-:Y:S01]  /*22210*/  IMAD.WIDE R226, R227, 0x4, R232 ;  /* 0x00000004e3e27825 */ /* 0x000fe200078e02e8 */
[----:B------:R-:W-:Y:S03]  /*22220*/  @P4 STG.E desc[UR16][R224.64], R243 ;  /* 0x000000f3e0004986 */ /* 0x000fe6000c101910 */
[C---:B--2---:R-:W-:Y:S01]  /*22230*/  IMAD.WIDE R234, R241.reuse, 0x4, R2 ;  /* 0x00000004f1ea7825 */ /* 0x044fe200078e0202 */
[----:B------:R-:W-:Y:S01]  /*22240*/  ISETP.GE.AND P4, PT, R0, UR4, PT ;  /* 0x0000000400007c0c */ /* 0x000fe2000bf86270 */
[----:B------:R2:W-:Y:S01]  /*22250*/  @P2 STG.E desc[UR16][R226.64], R239 ;  /* 0x000000efe2002986 */ /* 0x0005e2000c101910 */
[----:B------:R-:W-:Y:S01]  /*22260*/  ULDC UR4, c[0x0][0x248] ;  /* 0x0000920000047ab9 */ /* 0x000fe20000000800 */
[C---:B------:R-:W-:Y:S01]  /*22270*/  ISETP.LT.AND P2, PT, R10.reuse, UR10, !P0 ;  /* 0x0000000a0a007c0c */ /* 0x040fe2000c741270 */
[----:B----4-:R-:W-:Y:S01]  /*22280*/  IMAD.WIDE R236, R241, 0x4, R232 ;  /* 0x00000004f1ec7825 */ /* 0x010fe200078e02e8 */
[----:B------:R3:W-:Y:S01]  /*22290*/  @P6 STG.E desc[UR16][R234.64], R4 ;  /* 0x00000004ea006986 */ /* 0x0007e2000c101910 */
[----:B------:R-:W-:Y:S01]  /*222a0*/  ISETP.LT.AND P0, PT, R11, UR12, !P0 ;  /* 0x0000000c0b007c0c */ /* 0x000fe2000c701270 */
[----:B------:R-:W-:Y:S01]  /*222b0*/  ULDC UR10, c[0x0][0x228] ;  /* 0x00008a00000a7ab9 */ /* 0x000fe20000000800 */
[----:B------:R-:W-:Y:S01]  /*222c0*/  ISETP.LT.AND P6, PT, R10, UR14, !P3 ;  /* 0x0000000e0a007c0c */ /* 0x000fe2000dfc1270 */
[----:B------:R-:W-:Y:S01]  /*222d0*/  VIADD R0, R9, 0x94 ;  /* 0x0000009409007836 */ /* 0x000fe20000000000 */
[----:B------:R-:W-:Y:S01]  /*222e0*/  ISETP.LT.AND P3, PT, R11, UR18, !P3 ;  /* 0x000000120b007c0c */ /* 0x000fe2000df61270 */
[----:B--2---:R-:W-:Y:S01]  /*222f0*/  VIADD R227, R241, UR4 ;  /* 0x00000004f1e37c36 */ /* 0x004fe20008000000 */
[----:B------:R2:W-:Y:S02]  /*22300*/  @P5 STG.E desc[UR16][R236.64], R24 ;  /* 0x00000018ec005986 */ /* 0x0005e4000c101910 */
[----:B------:R-:W-:Y:S01]  /*22310*/  ISETP.GE.AND P5, PT, R0, UR8, PT ;  /* 0x0000000800007c0c */ /* 0x000fe2000bfa6270 */
[----:B------:R-:W-:Y:S01]  /*22320*/  ULDC UR4, c[0x0][0x22c] ;  /* 0x00008b0000047ab9 */ /* 0x000fe20000000800 */
[C---:B------:R-:W-:Y:S01]  /*22330*/  VIADD R239, R227.reuse, UR6 ;  /* 0x00000006e3ef7c36 */ /* 0x040fe20008000000 */
[----:B------:R-:W-:Y:S01]  /*22340*/  ULDC UR12, c[0x0][0x228] ;  /* 0x00008a00000c7ab9 */ /* 0x000fe20000000800 */
[----:B------:R-:W-:Y:S01]  /*22350*/  IMAD.WIDE R224, R227, 0x4, R2 ;  /* 0x00000004e3e07825 */ /* 0x000fe200078e0202 */
[----:B------:R-:W-:Y:S01]  /*22360*/  ULDC UR14, c[0x0][0x228] ;  /* 0x00008a00000e7ab9 */ /* 0x000fe20000000800 */
[----:B------:R-:W-:Y:S01]  /*22370*/  ULDC UR18, c[0x0][0x228] ;  /* 0x00008a0000127ab9 */ /* 0x000fe20000000800 */
[----:B------:R-:W-:Y:S01]  /*22380*/  ULDC UR6, c[0x0][0x248] ;  /* 0x0000920000067ab9 */ /* 0x000fe20000000800 */
[----:B------:R-:W-:Y:S01]  /*22390*/  VIADD R0, R9, 0x95 ;  /* 0x0000009509007836 */ /* 0x000fe20000000000 */
[----:B------:R-:W-:Y:S01]  /*223a0*/  ULDC UR8, c[0x0][0x22c] ;  /* 0x00008b0000087ab9 */ /* 0x000fe20000000800 */
[----:B------:R-:W-:Y:S01]  /*223b0*/  IMAD.WIDE R226, R227, 0x4, R232 ;  /* 0x00000004e3e27825 */ /* 0x000fe200078e02e8 */
[----:B------:R-:W-:Y:S03]  /*223c0*/  @P2 STG.E desc[UR16][R224.64], R20 ;  /* 0x00000014e0002986 */ /* 0x000fe6000c101910 */
[----:B---3--:R-:W-:Y:S01]  /*223d0*/  IMAD.WIDE R234, R239, 0x4, R2 ;  /* 0x00000004efea7825 */ /* 0x008fe200078e0202 */
[----:B------:R-:W-:-:S03]  /*223e0*/  ISETP.GE.AND P2, PT, R0, UR4, PT ;  /* 0x0000000400007c0c */ /* 0x000fc6000bf46270 */
[----:B--2---:R-:W-:Y:S01]  /*223f0*/  IMAD.WIDE R236, R239, 0x4, R232 ;  /* 0x00000004efec7825 */ /* 0x004fe200078e02e8 */
[----:B------:R-:W-:Y:S01]  /*22400*/  @P0 STG.E desc[UR16][R226.64], R16 ;  /* 0x00000010e2000986 */ /* 0x000fe2000c101910 */
[----:B------:R-:W-:Y:S01]  /*22410*/  ULDC UR4, c[0x0][0x248] ;  /* 0x0000920000047ab9 */ /* 0x000fe20000000800 */
[C---:B------:R-:W-:Y:S01]  /*22420*/  ISETP.LT.AND P0, PT, R10.reuse, UR10, !P4 ;  /* 0x0000000a0a007c0c */ /* 0x040fe2000e701270 */
[----:B------:R-:W-:Y:S01]  /*22430*/  VIADD R0, R9, 0x96 ;  /* 0x0000009609007836 */ /* 0x000fe20000000000 */
[----:B------:R-:W-:Y:S01]  /*22440*/  @P6 STG.E desc[UR16][R234.64], R5 ;  /* 0x00000005ea006986 */ /* 0x000fe2000c101910 */
[C---:B------:R-:W-:Y:S01]  /*22450*/  ISETP.LT.AND P4, PT, R11.reuse, UR12, !P4 ;  /* 0x0000000c0b007c0c */ /* 0x040fe2000e781270 */
[----:B------:R-:W-:Y:S01]  /*22460*/  ULDC UR10, c[0x0][0x228] ;  /* 0x00008a00000a7ab9 */ /* 0x000fe20000000800 */
[----:B------:R-:W-:Y:S01]  /*22470*/  ISETP.LT.AND P6, PT, R10, UR14, !P5 ;  /* 0x0000000e0a007c0c */ /* 0x000fe2000efc1270 */
[----:B------:R2:W-:Y:S01]  /*22480*/  @P3 STG.E desc[UR16][R236.64], R25 ;  /* 0x00000019ec003986 */ /* 0x0005e2000c101910 */
[----:B------:R-:W-:Y:S01]  /*22490*/  ISETP.LT.AND P5, PT, R11, UR18, !P5 ;  /* 0x000000120b007c0c */ /* 0x000fe2000efa1270 */
[----:B------:R-:W-:Y:S01]  /*224a0*/  ULDC UR12, c[0x0][0x228] ;  /* 0x00008a00000c7ab9 */ /* 0x000fe20000000800 */
[----:B------:R-:W-:Y:S01]  /*224b0*/  ISETP.GE.AND P3, PT, R0, UR8, PT ;  /* 0x0000000800007c0c */ /* 0x000fe2000bf66270 */
[----:B------:R-:W-:Y:S01]  /*224c0*/  ULDC UR14, c[0x0][0x228] ;  /* 0x00008a00000e7ab9 */ /* 0x000fe20000000800 */
[----:B--2---:R-:W-:Y:S01]  /*224d0*/  VIADD R25, R239, UR4 ;  /* 0x00000004ef197c36 */ /* 0x004fe20008000000 */
[----:B------:R-:W-:Y:S01]  /*224e0*/  ULDC UR4, c[0x0][0x22c] ;  /* 0x00008b0000047ab9 */ /* 0x000fe20000000800 */
[----:B------:R-:W-:Y:S01]  /*224f0*/  VIADD R0, R9, 0x97 ;  /* 0x0000009709007836 */ /* 0x000fe20000000000 */
[----:B------:R-:W-:Y:S01]  /*22500*/  ULDC UR18, c[0x0][0x228] ;  /* 0x00008a0000127ab9 */ /* 0x000fe20000000800 */
[C---:B------:R-:W-:Y:S01]  /*22510*/  VIADD R235, R25.reuse, UR6 ;  /* 0x0000000619eb7c36 */ /* 0x040fe20008000000 */
[----:B------:R-:W-:Y:S01]  /*22520*/  ULDC UR6, c[0x0][0x248] ;  /* 0x0000920000067ab9 */ /* 0x000fe20000000800 */
[----:B------:R-:W-:Y:S01]  /*22530*/  IMAD.WIDE R4, R25, 0x4, R2 ;  /* 0x0000000419047825 */ /* 0x000fe200078e0202 */
[----:B------:R-:W-:-:S03]  /*22540*/  ULDC UR8, c[0x0][0x22c] ;  /* 0x00008b0000087ab9 */ /* 0x000fc60000000800 */
[----:B------:R-:W-:Y:S01]  /*22550*/  IMAD.WIDE R24, R25, 0x4, R232 ;  /* 0x0000000419187825 */ /* 0x000fe200078e02e8 */
[----:B------:R-:W-:Y:S03]  /*22560*/  @P0 STG.E desc[UR16][R4.64], R21 ;  /* 0x0000001504000986 */ /* 0x000fe6000c101910 */
[C---:B------:R-:W-:Y:S01]  /*22570*/  IMAD.WIDE R224, R235.reuse, 0x4, R2 ;  /* 0x00000004ebe07825 */ /* 0x040fe200078e0202 */
[----:B------:R2:W-:Y:S03]  /*22580*/  @P4 STG.E desc[UR16][R24.64], R17 ;  /* 0x0000001118004986 */ /* 0x0005e6000c101910 */
[----:B------:R-:W-:Y:S01]  /*22590*/  IMAD.WIDE R226, R235, 0x4, R232 ;  /* 0x00000004ebe27825 */ /* 0x000fe200078e02e8 */
[----:B------:R3:W-:Y:S01]  /*225a0*/  @P6 STG.E desc[UR16][R224.64], R6 ;  /* 0x00000006e0006986 */ /* 0x0007e2000c101910 */
[----:B------:R-:W-:Y:S01]  /*225b0*/  ISETP.GE.AND P0, PT, R0, UR4, PT ;  /* 0x0000000400007c0c */ /* 0x000fe2000bf06270 */
[----:B------:R-:W-:-:S02]  /*225c0*/  ULDC UR4, c[0x0][0x248] ;  /* 0x0000920000047ab9 */ /* 0x000fc40000000800 */
[----:B------:R-:W-:Y:S01]  /*225d0*/  @P5 STG.E desc[UR16][R226.64], R26 ;  /* 0x0000001ae2005986 */ /* 0x000fe2000c101910 */
[C---:B------:R-:W-:Y:S02]  /*225e0*/  ISETP.LT.AND P5, PT, R10.reuse, UR10, !P2 ;  /* 0x0000000a0a007c0c */ /* 0x040fe4000d7a1270 */
[----:B------:R-:W-:Y:S01]  /*225f0*/  ISETP.LT.AND P6, PT, R10, UR14, !P3 ;  /* 0x0000000e0a007c0c */ /* 0x000fe2000dfc1270 */
[----:B--2---:R-:W-:Y:S01]  /*22600*/  VIADD R17, R235, UR4 ;  /* 0x00000004eb117c36 */ /* 0x004fe20008000000 */
[----:B------:R-:W-:Y:S01]  /*22610*/  ISETP.LT.AND P2, PT, R11, UR12, !P2 ;  /* 0x0000000c0b007c0c */ /* 0x000fe2000d741270 */
[----:B------:R-:W-:Y:S01]  /*22620*/  VIADD R0, R9, 0x98 ;  /* 0x0000009809007836 */ /* 0x000fe20000000000 */
[----:B------:R-:W-:Y:S01]  /*22630*/  ISETP.LT.AND P3, PT, R11, UR18, !P3 ;  /* 0x000000120b007c0c */ /* 0x000fe2000df61270 */
[C---:B---3--:R-:W-:Y:S01]  /*22640*/  VIADD R225, R17.reuse, UR6 ;  /* 0x0000000611e17c36 */ /* 0x048fe20008000000 */
[----:B------:R-:W-:Y:S01]  /*22650*/  ULDC UR4, c[0x0][0x22c] ;  /* 0x00008b0000047ab9 */ /* 0x000fe20000000800 */
        /* <DEDUP_REMOVED lines=14> */
[----:B------:R2:W-:Y:S02]  /*22740*/  @P6 STG.E desc[UR16][R20.64], R7 ;  /* 0x0000000714006986 */ /* 0x0005e4000c101910 */
[----:B------:R-:W-:Y:S01]  /*22750*/  ISETP.GE.AND P5, PT, R0, UR4, PT ;  /* 0x0000000400007c0c */ /* 0x000fe2000bfa6270 */
[----:B------:R-:W-:Y:S01]  /*22760*/  ULDC UR4, c[0x0][0x248] ;  /* 0x0000920000047ab9 */ /* 0x000fe20000000800 */
[----:B------:R3:W-:Y:S01]  /*22770*/  @P3 STG.E desc[UR16][R24.64], R27 ;  /* 0x0000001b18003986 */ /* 0x0007e2000c101910 */
[C---:B------:R-:W-:Y:S02]  /*22780*/  ISETP.LT.AND P3, PT, R10.reuse, UR10, !P0 ;  /* 0x0000000a0a007c0c */ /* 0x040fe4000c761270 */
[----:B------:R-:W-:Y:S01]  /*22790*/  ISETP.LT.AND P6, PT, R10, UR14, !P4 ;  /* 0x0000000e0a007c0c */ /* 0x000fe2000e7c1270 */
[----:B------:R-:W-:Y:S01]  /*227a0*/  VIADD R0, R9, 0x9a ;  /* 0x0000009a09007836 */ /* 0x000fe20000000000 */
[C---:B------:R-:W-:Y:S01]  /*227b0*/  ISETP.LT.AND P0, PT, R11.reuse, UR12, !P0 ;  /* 0x0000000c0b007c0c */ /* 0x040fe2000c701270 */
[----:B------:R-:W-:Y:S01]  /*227c0*/  ULDC UR10, c[0x0][0x228] ;  /* 0x00008a00000a7ab9 */ /* 0x000fe20000000800 */
[----:B------:R-:W-:Y:S01]  /*227d0*/  ISETP.LT.AND P4, PT, R11, UR18, !P4 ;  /* 0x000000120b007c0c */ /* 0x000fe2000e781270 */
[----:B--2---:R-:W-:Y:S01]  /*227e0*/  VIADD R7, R225, UR4 ;  /* 0x00000004e1077c36 */ /* 0x004fe20008000000 */
[----:B------:R-:W-:Y:S01]  /*227f0*/  ISETP.GE.AND P2, PT, R0, UR8, PT ;  /* 0x0000000800007c0c */ /* 0x000fe2000bf46270 */
[----:B------:R-:W-:Y:S01]  /*22800*/  ULDC UR4, c[0x0][0x22c] ;  /* 0x00008b0000047ab9 */ /* 0x000fe20000000800 */
[----:B------:R-:W-:Y:S01]  /*22810*/  ULDC UR12, c[0x0][0x228] ;  /* 0x00008a00000c7ab9 */ /* 0x000fe20000000800 */
[C---:B---3--:R-:W-:Y:S01]  /*22820*/  VIADD R25, R7.reuse, UR6 ;  /* 0x0000000607197c36 */ /* 0x048fe20008000000 */
[----:B------:R-:W-:Y:S01]  /*22830*/  ULDC UR14, c[0x0][0x228] ;  /* 0x00008a00000e7ab9 */ /* 0x000fe20000000800 */
[C---:B------:R-:W-:Y:S01]  /*22840*/  IMAD.WIDE R4, R7.reuse, 0x4, R2 ;  /* 0x0000000407047825 */ /* 0x040fe200078e0202 */
        /* <DEDUP_REMOVED lines=8> */
[C---:B------:R-:W-:Y:S01]  /*228d0*/  IMAD.WIDE R20, R25.reuse, 0x4, R232 ;  /* 0x0000000419147825 */ /* 0x040fe200078e02e8 */
[----:B------:R-:W-:Y:S02]  /*228e0*/  @P6 STG.E desc[UR16][R16.64], R12 ;  /* 0x0000000c10006986 */ /* 0x000fe4000c101910 */
[----:B------:R-:W-:Y:S01]  /*228f0*/  ISETP.GE.AND P3, PT, R0, UR4, PT ;  /* 0x0000000400007c0c */ /* 0x000fe2000bf66270 */
[----:B------:R-:W-:Y:S01]  /*22900*/  ULDC UR4, c[0x0][0x248] ;  /* 0x0000920000047ab9 */ /* 0x000fe20000000800 */
[----:B------:R3:W-:Y:S01]  /*22910*/  @P4 STG.E desc[UR16][R20.64], R40 ;  /* 0x0000002814004986 */ /* 0x0007e2000c101910 */
[C---:B------:R-:W-:Y:S01]  /*22920*/  ISETP.LT.AND P4, PT, R10.reuse, UR10, !P5 ;  /* 0x0000000a0a007c0c */ /* 0x040fe2000ef81270 */
[----:B--2---:R-:W-:Y:S01]  /*22930*/  VIADD R7, R25, UR4 ;  /* 0x0000000419077c36 */ /* 0x004fe20008000000 */
[----:B------:R-:W-:Y:S02]  /*22940*/  ISETP.LT.AND P5, PT, R11, UR12, !P5 ;  /* 0x0000000c0b007c0c */ /* 0x000fe4000efa1270 */
[----:B------:R-:W-:Y:S01]  /*22950*/  ISETP.LT.AND P6, PT, R10, UR14, !P2 ;  /* 0x0000000e0a007c0c */ /* 0x000fe2000d7c1270 */
[----:B------:R-:W-:Y:S01]  /*22960*/  VIADD R0, R9, 0x9c ;  /* 0x0000009c09007836 */ /* 0x000fe20000000000 */
[----:B------:R-:W-:Y:S01]  /*22970*/  ISETP.LT.AND P2, PT, R11, UR18, !P2 ;  /* 0x000000120b007c0c */ /* 0x000fe2000d741270 */
[----:B------:R-:W-:Y:S01]  /*22980*/  IMAD.WIDE R4, R7, 0x4, R2 ;  /* 0x0000000407047825 */ /* 0x000fe200078e0202 */
[----:B------:R-:W-:Y:S01]  /*22990*/  ULDC UR10, c[0x0][0x228] ;  /* 0x00008a00000a7ab9 */ /* 0x000fe20000000800 */
[----:B------:R-:W-:-:S02]  /*229a0*/  ULDC UR4, c[0x0][0x22c] ;  /* 0x00008b0000047ab9 */ /* 0x000fc40000000800 */
[C---:B---3--:R-:W-:Y:S01]  /*229b0*/  VIADD R21, R7.reuse, UR6 ;  /* 0x0000000607157c36 */ /* 0x048fe20008000000 */
[----:B------:R-:W-:Y:S01]  /*229c0*/  ISETP.GE.AND P0, PT, R0, UR8, PT ;  /* 0x0000000800007c0c */ /* 0x000fe2000bf06270 */
[----:B------:R-:W-:Y:S01]  /*229d0*/  IMAD.WIDE R6, R7, 0x4, R232 ;  /* 0x0000000407067825 */ /* 0x000fe200078e02e8 */
[----:B------:R-:W-:Y:S01]  /*229e0*/  @P4 STG.E desc[UR16][R4.64], R36 ;  /* 0x0000002404004986 */ /* 0x000fe2000c101910 */
[----:B------:R-:W-:Y:S01]  /*229f0*/  ULDC UR12, c[0x0][0x228] ;  /* 0x00008a00000c7ab9 */ /* 0x000fe20000000800 */
[----:B------:R-:W-:Y:S01]  /*22a00*/  ULDC UR6, c[0x0][0x248] ;  /* 0x0000920000067ab9 */ /* 0x000fe20000000800 */
[C---:B------:R-:W-:Y:S01]  /*22a10*/  IMAD.WIDE R16, R21.reuse, 0x4, R2 ;  /* 0x0000000415107825 */ /* 0x040fe200078e0202 */
[----:B------:R2:W-:Y:S01]  /*22a20*/  @P5 STG.E desc[UR16][R6.64], R32 ;  /* 0x0000002006005986 */ /* 0x0005e2000c101910 */
[----:B------:R-:W-:Y:S01]  /*22a30*/  ULDC UR14, c[0x0][0x228] ;  /* 0x00008a00000e7ab9 */ /* 0x000fe20000000800 */
[----:B------:R-:W-:Y:S01]  /*22a40*/  ULDC UR18, c[0x0][0x228] ;  /* 0x00008a0000127ab9 */ /* 0x000fe20000000800 */
[----:B------:R-:W-:Y:S01]  /*22a50*/  IMAD.WIDE R18, R21, 0x4, R232 ;  /* 0x0000000415127825 */ /* 0x000fe200078e02e8 */
[----:B------:R-:W-:Y:S01]  /*22a60*/  @P6 STG.E desc[UR16][R16.64], R13 ;  /* 0x0000000d10006986 */ /* 0x000fe2000c101910 */
[----:B------:R-:W-:-:S02]  /*22a70*/  ULDC UR8, c[0x0][0x22c] ;  /* 0x00008b0000087ab9 */ /* 0x000fc40000000800 */
        /* <DEDUP_REMOVED lines=8> */
[----:B------:R-:W-:Y:S02]  /*22b00*/  VIADD R0, R9, 0x9e ;  /* 0x0000009e09007836 */ /* 0x000fe40000000000 */
[----:B--2---:R-:W-:Y:S01]  /*22b10*/  VIADD R7, R21, UR4 ;  /* 0x0000000415077c36 */ /* 0x004fe20008000000 */
[----:B------:R-:W-:Y:S01]  /*22b20*/  ISETP.LT.AND P5, PT, R10, UR14, !P0 ;  /* 0x0000000e0a007c0c */ /* 0x000fe2000c7a1270 */
[----:B------:R-:W-:Y:S01]  /*22b30*/  ULDC UR4, c[0x0][0x22c] ;  /* 0x00008b0000047ab9 */ /* 0x000fe20000000800 */
[----:B------:R-:W-:Y:S01]  /*22b40*/  ISETP.LT.AND P6, PT, R11, UR18, !P0 ;  /* 0x000000120b007c0c */ /* 0x000fe2000c7c1270 */
[----:B---3--:R-:W-:-:S02]  /*22b50*/  VIADD R19, R7, UR6 ;  /* 0x0000000607137c36 */ /* 0x008fc40008000000 */
        /* <DEDUP_REMOVED lines=8> */
[----:B------:R-:W-:Y:S01]  /*22be0*/  VIADD R0, R9, 0x9f ;  /* 0x0000009f09007836 */ /* 0x000fe20000000000 */
[----:B------:R2:W-:Y:S01]  /*22bf0*/  @P3 STG.E desc[UR16][R6.64], R33 ;  /* 0x0000002106003986 */ /* 0x0005e2000c101910 */
[----:B------:R-:W-:Y:S01]  /*22c00*/  ISETP.LT.AND P3, PT, R10, UR10, !P4 ;  /* 0x0000000a0a007c0c */ /* 0x000fe2000e761270 */
[----:B------:R-:W-:Y:S01]  /*22c10*/  IMAD.WIDE R12, R19, 0x4, R2 ;  /* 0x00000004130c7825 */ /* 0x000fe200078e0202 */
[----:B------:R-:W-:Y:S01]  /*22c20*/  ISETP.LT.AND P4, PT, R11, UR12, !P4 ;  /* 0x0000000c0b007c0c */ /* 0x000fe2000e781270 */
[----:B------:R-:W-:Y:S01]  /*22c30*/  ULDC UR10, c[0x0][0x228] ;  /* 0x00008a00000a7ab9 */ /* 0x000fe20000000800 */
[----:B------:R-:W-:Y:S01]  /*22c40*/  ISETP.GE.AND P2, PT, R0, UR4, PT ;  /* 0x0000000400007c0c */ /* 0x000fe2000bf46270 */
[----:B------:R-:W-:Y:S01]  /*22c50*/  ULDC UR4, c[0x0][0x248] ;  /* 0x0000920000047ab9 */ /* 0x000fe20000000800 */
[----:B------:R-:W-:Y:S01]  /*22c60*/  IMAD.WIDE R16, R19, 0x4, R232 ;  /* 0x0000000413107825 */ /* 0x000fe200078e02e8 */
[----:B------:R3:W-:Y:S01]  /*22c70*/  @P5 STG.E desc[UR16][R12.64], R14 ;  /* 0x0000000e0c005986 */ /* 0x0007e2000c101910 */
[----:B------:R-:W-:-:S02]  /*22c80*/  ULDC UR12, c[0x0][0x228] ;  /* 0x00008a00000c7ab9 */ /* 0x000fc40000000800 */
[----:B------:R-:W-:Y:S02]  /*22c90*/  VIADD R0, R9, 0xa0 ;  /* 0x000000a009007836 */ /* 0x000fe40000000000 */
[----:B--2---:R-:W-:Y:S01]  /*22ca0*/  VIADD R7, R19, UR4 ;  /* 0x0000000413077c36 */ /* 0x004fe20008000000 */
[----:B------:R2:W-:Y:S01]  /*22cb0*/  @P6 STG.E desc[UR16][R16.64], R42 ;  /* 0x0000002a10006986 */ /* 0x0005e2000c101910 */
[----:B------:R-:W-:Y:S01]  /*22cc0*/  ISETP.LT.AND P5, PT, R10, UR14, !P0 ;  /* 0x0000000e0a007c0c */ /* 0x000fe2000c7a1270 */
[----:B------:R-:W-:Y:S01]  /*22cd0*/  ULDC UR4, c[0x0][0x22c] ;  /* 0x00008b0000047ab9 */ /* 0x000fe20000000800 */
        /* <DEDUP_REMOVED lines=13> */
[----:B---3--:R-:W-:Y:S01]  /*22db0*/  IMAD.WIDE R12, R19, 0x4, R2 ;  /* 0x00000004130c7825 */ /* 0x008fe200078e0202 */
[----:B------:R-:W-:Y:S01]  /*22dc0*/  ISETP.LT.AND P2, PT, R11, UR12, !P2 ;  /* 0x0000000c0b007c0c */ /* 0x000fe2000d741270 */
[----:B------:R-:W-:Y:S01]  /*22dd0*/  ULDC UR10, c[0x0][0x228] ;  /* 0x00008a00000a7ab9 */ /* 0x000fe20000000800 */
[----:B------:R-:W-:Y:S01]  /*22de0*/  ISETP.GE.AND P3, PT, R0, UR4, PT ;  /* 0x0000000400007c0c */ /* 0x000fe2000bf66270 */
[----:B--2---:R-:W-:Y:S01]  /*22df0*/  IMAD.WIDE R16, R19, 0x4, R232 ;  /* 0x0000000413107825 */ /* 0x004fe200078e02e8 */
[----:B------:R-:W-:Y:S01]  /*22e00*/  ULDC UR4, c[0x0][0x248] ;  /* 0x0000920000047ab9 */ /* 0x000fe20000000800 */
[----:B------:R-:W-:Y:S01]  /*22e10*/  @P5 STG.E desc[UR16][R12.64], R15 ;  /* 0x0000000f0c005986 */ /* 0x000fe2000c101910 */
[----:B------:R-:W-:Y:S01]  /*22e20*/  ULDC UR12, c[0x0][0x228] ;  /* 0x00008a00000c7ab9 */ /* 0x000fe20000000800 */
[----:B------:R-:W-:-:S02]  /*22e30*/  VIADD R0, R9, 0xa2 ;  /* 0x000000a209007836 */ /* 0x000fc40000000000 */
[----:B----4-:R-:W-:Y:S01]  /*22e40*/  VIADD R7, R19, UR4 ;  /* 0x0000000413077c36 */ /* 0x010fe20008000000 */
[----:B------:R2:W-:Y:S01]  /*22e50*/  @P6 STG.E desc[UR16][R16.64], R43 ;  /* 0x0000002b10006986 */ /* 0x0005e2000c101910 */
[----:B------:R-:W-:Y:S01]  /*22e60*/  ISETP.LT.AND P5, PT, R10, UR14, !P0 ;  /* 0x0000000e0a007c0c */ /* 0x000fe2000c7a1270 */
[----:B------:R-:W-:Y:S01]  /*22e70*/  ULDC UR4, c[0x0][0x22c] ;  /* 0x00008b0000047ab9 */ /* 0x000fe20000000800 */
[----:B------:R-:W-:Y:S01]  /*22e80*/  IMAD.WIDE R4, R7, 0x4, R2 ;  /* 0x0000000407047825 */ /* 0x000fe200078e0202 */
[----:B------:R-:W-:Y:S01]  /*22e90*/  ISETP.LT.AND P6, PT, R11, UR18, !P0 ;  /* 0x000000120b007c0c */ /* 0x000fe2000c7c1270 */
[----:B------:R-:W-:Y:S01]  /*22ea0*/  ULDC UR14, c[0x0][0x228] ;  /* 0x00008a00000e7ab9 */ /* 0x000fe20000000800 */
[----:B------:R-:W-:Y:S01]  /*22eb0*/  ISETP.GE.AND P0, PT, R0, UR8, PT ;  /* 0x0000000800007c0c */ /* 0x000fe2000bf06270 */
[----:B------:R-:W-:Y:S02]  /*22ec0*/  VIADD R0, R9, 0xa3 ;  /* 0x000000a309007836 */ /* 0x000fe40000000000 */
[C---:B--2---:R-:W-:Y:S01]  /*22ed0*/  VIADD R17, R7.reuse, UR6 ;  /* 0x0000000607117c36 */ /* 0x044fe20008000000 */
[----:B------:R-:W-:Y:S01]  /*22ee0*/  @P4 STG.E desc[UR16][R4.64], R39 ;  /* 0x0000002704004986 */ /* 0x000fe2000c101910 */
[----:B------:R-:W-:Y:S01]  /*22ef0*/  IMAD.WIDE R6, R7, 0x4, R232 ;  /* 0x0000000407067825 */ /* 0x000fe200078e02e8 */
[----:B------:R-:W-:Y:S01]  /*22f00*/  ISETP.GE.AND P4, PT, R0, UR4, PT ;  /* 0x0000000400007c0c */ /* 0x000fe2000bf86270 */
[----:B------:R-:W-:Y:S01]  /*22f10*/  ULDC UR4, c[0x0][0x248] ;  /* 0x0000920000047ab9 */ /* 0x000fe20000000800 */
[----:B------:R-:W-:Y:S01]  /*22f20*/  ULDC UR6, c[0x0][0x248] ;  /* 0x0000920000067ab9 */ /* 0x000fe20000000800 */
[----:B------:R-:W-:Y:S01]  /*22f30*/  ULDC UR18, c[0x0][0x228] ;  /* 0x00008a0000127ab9 */ /* 0x000fe20000000800 */
[----:B------:R2:W-:Y:S01]  /*22f40*/  @P2 STG.E desc[UR16][R6.64], R35 ;  /* 0x0000002306002986 */ /* 0x0005e2000c101910 */
[----:B------:R-:W-:Y:S01]  /*22f50*/  ISETP.LT.AND P2, PT, R10, UR10, !P3 ;  /* 0x0000000a0a007c0c */ /* 0x000fe2000df41270 */
[----:B------:R-:W-:Y:S01]  /*22f60*/  IMAD.WIDE R12, R17, 0x4, R2 ;  /* 0x00000004110c7825 */ /* 0x000fe200078e0202 */
[----:B------:R-:W-:Y:S01]  /*22f70*/  ISETP.LT.AND P3, PT, R11, UR12, !P3 ;  /* 0x0000000c0b007c0c */ /* 0x000fe2000df61270 */
[----:B------:R-:W-:Y:S01]  /*22f80*/  ULDC UR8, c[0x0][0x22c] ;  /* 0x00008b0000087ab9 */ /* 0x000fe20000000800 */
[----:B------:R-:W-:Y:S01]  /*22f90*/  ULDC UR10, c[0x0][0x228] ;  /* 0x00008a00000a7ab9 */ /* 0x000fe20000000800 */
[----:B------:R-:W-:Y:S01]  /*22fa0*/  IMAD.WIDE R14, R17, 0x4, R232 ;  /* 0x00000004110e7825 */ /* 0x000fe200078e02e8 */
[----:B------:R3:W-:Y:S03]  /*22fb0*/  @P5 STG.E desc[UR16][R12.64], R28 ;  /* 0x0000001c0c005986 */ /* 0x0007e6000c101910 */
[----:B------:R-:W-:-:S02]  /*22fc0*/  VIADD R0, R9, 0xa4 ;  /* 0x000000a409007836 */ /* 0x000fc40000000000 */
        /* <DEDUP_REMOVED lines=21> */
[----:B------:R-:W-:Y:S01]  /*23120*/  ULDC UR4, c[0x0][0x248] ;  /* 0x0000920000047ab9 */ /* 0x000fe20000000800 */
[----:B--2---:R-:W-:Y:S01]  /*23130*/  IMAD.WIDE R14, R17, 0x4, R232 ;  /* 0x00000004110e7825 */ /* 0x004fe200078e02e8 */
[----:B------:R2:W-:Y:S01]  /*23140*/  @P5 STG.E desc[UR16][R12.64], R29 ;  /* 0x0000001d0c005986 */ /* 0x0005e2000c101910 */
[----:B------:R-:W-:Y:S01]  /*23150*/  ULDC UR10, c[0x0][0x228] ;  /* 0x00008a00000a7ab9 */ /* 0x000fe20000000800 */
[----:B------:R-:W-:Y:S01]  /*23160*/  ULDC UR12, c[0x0][0x228] ;  /* 0x00008a00000c7ab9 */ /* 0x000fe20000000800 */
[----:B------:R-:W-:-:S02]  /*23170*/  VIADD R0, R9, 0xa6 ;  /* 0x000000a609007836 */ /* 0x000fc40000000000 */
[----:B----4-:R-:W-:Y:S01]  /*23180*/  VIADD R7, R17, UR4 ;  /* 0x0000000411077c36 */ /* 0x010fe20008000000 */
        /* <DEDUP_REMOVED lines=16> */
[----:B--2---:R-:W-:Y:S01]  /*23290*/  IMAD.WIDE R12, R17, 0x4, R2 ;  /* 0x00000004110c7825 */ /* 0x004fe200078e0202 */
[----:B------:R-:W-:Y:S01]  /*232a0*/  ISETP.LT.AND P2, PT, R11, UR12, !P2 ;  /* 0x0000000c0b007c0c */ /* 0x000fe2000d741270 */
[----:B------:R-:W-:Y:S01]  /*232b0*/  ULDC UR10, c[0x0][0x228] ;  /* 0x00008a00000a7ab9 */ /* 0x000fe20000000800 */
[----:B------:R-:W-:Y:S01]  /*232c0*/  ISETP.GE.AND P3, PT, R0, UR4, PT ;  /* 0x0000000400007c0c */ /* 0x000fe2000bf66270 */
[----:B------:R-:W-:Y:S01]  /*232d0*/  ULDC UR4, c[0x0][0x248] ;  /* 0x0000920000047ab9 */ /* 0x000fe20000000800 */
[----:B---3--:R-:W-:Y:S01]  /*232e0*/  IMAD.WIDE R14, R17, 0x4, R232 ;  /* 0x00000004110e7825 */ /* 0x008fe200078e02e8 */
[----:B------:R2:W-:Y:S01]  /*232f0*/  @P5 STG.E desc[UR16][R12.64], R30 ;  /* 0x0000001e0c005986 */ /* 0x0005e2000c101910 */
[----:B------:R-:W-:-:S02]  /*23300*/  ULDC UR12, c[0x0][0x228] ;  /* 0x00008a00000c7ab9 */ /* 0x000fc40000000800 */
[----:B------:R-:W-:Y:S02]  /*23310*/  VIADD R0, R9, 0xa8 ;  /* 0x000000a809007836 */ /* 0x000fe40000000000 */
        /* <DEDUP_REMOVED lines=804> */
[----:B------:R-:W-:Y:S01]  /*26560*/  ISETP.LT.AND P5, PT, R10, UR14, !P0 ;  /* 0x0000000e0a007c0c */ /* 0x000fe2000c7a1270 */
[----:B------:R-:W-:Y:S01]  /*26570*/  ULDC UR12, c[0x0][0x228] ;  /* 0x00008a00000c7ab9 */ /* 0x000fe20000000800 */
[----:B------:R-:W-:-:S02]  /*26580*/  VIADD R0, R9, 0xe6 ;  /* 0x000000e609007836 */ /* 0x000fc40000000000 */
[----:B----4-:R-:W-:Y:S01]  /*26590*/  VIADD R7, R17, UR4 ;  /* 0x0000000411077c36 */ /* 0x010fe20008000000 */
[----:B------:R3:W-:Y:S01]  /*265a0*/  @P6 STG.E desc[UR16][R14.64], R197 ;  /* 0x000000c50e006986 */ /* 0x0007e2000c101910 */
[----:B------:R-:W-:Y:S01]  /*265b0*/  ISETP.LT.AND P6, PT, R11, UR18, !P0 ;  /* 0x000000120b007c0c */ /* 0x000fe2000c7c1270 */
[----:B------:R-:W-:Y:S01]  /*265c0*/  ULDC UR4, c[0x0][0x22c] ;  /* 0x00008b0000047ab9 */ /* 0x000fe20000000800 */
[C---:B------:R-:W-:Y:S01]  /*265d0*/  VIADD R17, R7.reuse, UR6 ;  /* 0x0000000607117c36 */ /* 0x040fe20008000000 */
[----:B------:R-:W-:Y:S01]  /*265e0*/  ULDC UR14, c[0x0][0x228] ;  /* 0x00008a00000e7ab9 */ /* 0x000fe20000000800 */
[C---:B------:R-:W-:Y:S01]  /*265f0*/  IMAD.WIDE R4, R7.reuse, 0x4, R2 ;  /* 0x0000000407047825 */ /* 0x040fe200078e0202 */
[----:B------:R-:W-:Y:S01]  /*26600*/  ISETP.GE.AND P0, PT, R0, UR8, PT ;  /* 0x0000000800007c0c */ /* 0x000fe2000bf06270 */
[----:B------:R-:W-:Y:S01]  /*26610*/  ULDC UR6, c[0x0][0x248] ;  /* 0x0000920000067ab9 */ /* 0x000fe20000000800 */
[----:B------:R-:W-:Y:S01]  /*26620*/  ULDC UR18, c[0x0][0x228] ;  /* 0x00008a0000127ab9 */ /* 0x000fe20000000800 */
[----:B------:R-:W-:Y:S01]  /*26630*/  IMAD.WIDE R6, R7, 0x4, R232 ;  /* 0x0000000407067825 */ /* 0x000fe200078e02e8 */
[----:B------:R-:W-:Y:S01]  /*26640*/  @P2 STG.E desc[UR16][R4.64], R193 ;  /* 0x000000c104002986 */ /* 0x000fe2000c101910 */
[----:B------:R-:W-:-:S02]  /*26650*/  ULDC UR8, c[0x0][0x22c] ;  /* 0x00008b0000087ab9 */ /* 0x000fc40000000800 */
[----:B------:R-:W-:Y:S01]  /*26660*/  VIADD R0, R9, 0xe7 ;  /* 0x000000e709007836 */ /* 0x000fe20000000000 */
[----:B------:R4:W-:Y:S01]  /*26670*/  @P3 STG.E desc[UR16][R6.64], R189 ;  /* 0x000000bd06003986 */ /* 0x0009e2000c101910 */
[----:B--2---:R-:W-:Y:S01]  /*26680*/  IMAD.WIDE R12, R17, 0x4, R2 ;  /* 0x00000004110c7825 */ /* 0x004fe200078e0202 */
[----:B------:R-:W-:Y:S01]  /*26690*/  ISETP.LT.AND P3, PT, R10, UR10, !P4 ;  /* 0x0000000a0a007c0c */ /* 0x000fe2000e761270 */
[----:B------:R-:W-:Y:S01]  /*266a0*/  ULDC UR10, c[0x0][0x228] ;  /* 0x00008a00000a7ab9 */ /* 0x000fe20000000800 */
[----:B------:R-:W-:Y:S01]  /*266b0*/  ISETP.GE.AND P2, PT, R0, UR4, PT ;  /* 0x0000000400007c0c */ /* 0x000fe2000bf46270 */
[----:B------:R-:W-:Y:S01]  /*266c0*/  ULDC UR4, c[0x0][0x248] ;  /* 0x0000920000047ab9 */ /* 0x000fe20000000800 */
[----:B------:R-:W-:Y:S01]  /*266d0*/  ISETP.LT.AND P4, PT, R11, UR12, !P4 ;  /* 0x0000000c0b007c0c */ /* 0x000fe2000e781270 */
        /* <DEDUP_REMOVED lines=46> */
[C---:B--2---:R-:W-:Y:S01]  /*269c0*/  IMAD.WIDE R12, R17.reuse, 0x4, R2 ;  /* 0x00000004110c7825 */ /* 0x044fe200078e0202 */
[----:B------:R-:W-:Y:S01]  /*269d0*/  ISETP.LT.AND P2, PT, R10, UR10, !P3 ;  /* 0x0000000a0a007c0c */ /* 0x000fe2000df41270 */
[----:B------:R-:W-:Y:S01]  /*269e0*/  ULDC UR10, c[0x0][0x228] ;  /* 0x00008a00000a7ab9 */ /* 0x000fe20000000800 */
[----:B------:R-:W-:Y:S01]  /*269f0*/  ISETP.GE.AND P4, PT, R0, UR4, PT ;  /* 0x0000000400007c0c */ /* 0x000fe2000bf86270 */
[----:B---3--:R-:W-:Y:S01]  /*26a00*/  IMAD.WIDE R14, R17, 0x4, R232 ;  /* 0x00000004110e7825 */ /* 0x008fe200078e02e8 */
[----:B------:R-:W-:Y:S01]  /*26a10*/  ISETP.LT.AND P3, PT, R11, UR12, !P3 ;  /* 0x0000000c0b007c0c */ /* 0x000fe2000df61270 */
[----:B------:R-:W-:Y:S01]  /*26a20*/  ULDC UR4, c[0x0][0x248] ;  /* 0x0000920000047ab9 */ /* 0x000fe20000000800 */
[----:B------:R2:W-:Y:S01]  /*26a30*/  @P5 STG.E desc[UR16][R12.64], R136 ;  /* 0x000000880c005986 */ /* 0x0005e2000c101910 */
[----:B------:R-:W-:Y:S01]  /*26a40*/  VIADD R0, R9, 0xec ;  /* 0x000000ec09007836 */ /* 0x000fe20000000000 */
[----:B------:R-:W-:Y:S01]  /*26a50*/  ISETP.LT.AND P5, PT, R10, UR14, !P0 ;  /* 0x0000000e0a007c0c */ /* 0x000fe2000c7a1270 */
[----:B------:R-:W-:Y:S01]  /*26a60*/  ULDC UR12, c[0x0][0x228] ;  /* 0x00008a00000c7ab9 */ /* 0x000fe20000000800 */
[----:B----4-:R-:W-:Y:S01]  /*26a70*/  VIADD R7, R17, UR4 ;  /* 0x0000000411077c36 */ /* 0x010fe20008000000 */
[----:B------:R3:W-:Y:S01]  /*26a80*/  @P6 STG.E desc[UR16][R14.64], R208 ;  /* 0x000000d00e006986 */ /* 0x0007e2000c101910 */
[----:B------:R-:W-:Y:S01]  /*26a90*/  ISETP.LT.AND P6, PT, R11, UR18, !P0 ;  /* 0x000000120b007c0c */ /* 0x000fe2000c7c1270 */
[----:B------:R-:W-:Y:S01]  /*26aa0*/  ULDC UR4, c[0x0][0x22c] ;  /* 0x00008b0000047ab9 */ /* 0x000fe20000000800 */
[C---:B------:R-:W-:Y:S01]  /*26ab0*/  VIADD R17, R7.reuse, UR6 ;  /* 0x0000000607117c36 */ /* 0x040fe20008000000 */
[----:B------:R-:W-:Y:S01]  /*26ac0*/  ISETP.GE.AND P0, PT, R0, UR8, PT ;  /* 0x0000000800007c0c */ /* 0x000fe2000bf06270 */
[C---:B------:R-:W-:Y:S01]  /*26ad0*/  IMAD.WIDE R4, R7.reuse, 0x4, R2 ;  /* 0x0000000407047825 */ /* 0x040fe200078e0202 */
[----:B------:R-:W-:Y:S01]  /*26ae0*/  ULDC UR14, c[0x0][0x228] ;  /* 0x00008a00000e7ab9 */ /* 0x000fe20000000800 */
[----:B------:R-:W-:Y:S01]  /*26af0*/  ULDC UR18, c[0x0][0x228] ;  /* 0x00008a0000127ab9 */ /* 0x000fe20000000800 */
[----:B------:R-:W-:Y:S01]  /*26b00*/  ULDC UR6, c[0x0][0x248] ;  /* 0x0000920000067ab9 */ /* 0x000fe20000000800 */
[----:B------:R-:W-:Y:S01]  /*26b10*/  IMAD.WIDE R6, R7, 0x4, R232 ;  /* 0x0000000407067825 */ /* 0x000fe200078e02e8 */
[----:B------:R-:W-:Y:S01]  /*26b20*/  @P2 STG.E desc[UR16][R4.64], R204 ;  /* 0x000000cc04002986 */ /* 0x000fe2000c101910 */
[----:B------:R-:W-:-:S02]  /*26b30*/  ULDC UR8, c[0x0][0x22c] ;  /* 0x00008b0000087ab9 */ /* 0x000fc40000000800 */
[----:B------:R-:W-:Y:S02]  /*26b40*/  VIADD R0, R9, 0xed ;  /* 0x000000ed09007836 */ /* 0x000fe40000000000 */
[C---:B--2---:R-:W-:Y:S01]  /*26b50*/  IMAD.WIDE R12, R17.reuse, 0x4, R2 ;  /* 0x00000004110c7825 */ /* 0x044fe200078e0202 */
[----:B------:R2:W-:Y:S01]  /*26b60*/  @P3 STG.E desc[UR16][R6.64], R200 ;  /* 0x000000c806003986 */ /* 0x0005e2000c101910 */
[----:B------:R-:W-:Y:S01]  /*26b70*/  ISETP.LT.AND P3, PT, R10, UR10, !P4 ;  /* 0x0000000a0a007c0c */ /* 0x000fe2000e761270 */
[----:B------:R-:W-:Y:S01]  /*26b80*/  ULDC UR10, c[0x0][0x228] ;  /* 0x00008a00000a7ab9 */ /* 0x000fe20000000800 */
[----:B------:R-:W-:Y:S01]  /*26b90*/  ISETP.GE.AND P2, PT, R0, UR4, PT ;  /* 0x0000000400007c0c */ /* 0x000fe2000bf46270 */
[----:B---3--:R-:W-:Y:S01]  /*26ba0*/  IMAD.WIDE R14, R17, 0x4, R232 ;  /* 0x00000004110e7825 */ /* 0x008fe200078e02e8 */
[----:B------:R-:W-:Y:S01]  /*26bb0*/  ULDC UR4, c[0x0][0x248] ;  /* 0x0000920000047ab9 */ /* 0x000fe20000000800 */
[----:B------:R-:W-:Y:S01]  /*26bc0*/  ISETP.LT.AND P4, PT, R11, UR12, !P4 ;  /* 0x0000000c0b007c0c */ /* 0x000fe2000e781270 */
[----:B------:R3:W-:Y:S01]  /*26bd0*/  @P5 STG.E desc[UR16][R12.64], R137 ;  /* 0x000000890c005986 */ /* 0x0007e2000c101910 */
[----:B------:R-:W-:Y:S01]  /*26be0*/  VIADD R0, R9, 0xee ;  /* 0x000000ee09007836 */ /* 0x000fe20000000000 */
[----:B------:R-:W-:Y:S01]  /*26bf0*/  ISETP.LT.AND P5, PT, R10, UR14, !P0 ;  /* 0x0000000e0a007c0c */ /* 0x000fe2000c7a1270 */
[----:B------:R-:W-:Y:S01]  /*26c00*/  ULDC UR12, c[0x0][0x228] ;  /* 0x00008a00000c7ab9 */ /* 0x000fe20000000800 */
[----:B--2---:R-:W-:Y:S01]  /*26c10*/  VIADD R7, R17, UR4 ;  /* 0x0000000411077c36 */ /* 0x004fe20008000000 */
[----:B------:R2:W-:Y:S01]  /*26c20*/  @P6 STG.E desc[UR16][R14.64], R209 ;  /* 0x000000d10e006986 */ /* 0x0005e2000c101910 */
[----:B------:R-:W-:Y:S01]  /*26c30*/  ISETP.LT.AND P6, PT, R11, UR18, !P0 ;  /* 0x000000120b007c0c */ /* 0x000fe2000c7c1270 */
[----:B------:R-:W-:Y:S01]  /*26c40*/  ULDC UR4, c[0x0][0x22c] ;  /* 0x00008b0000047ab9 */ /* 0x000fe20000000800 */
[C---:B------:R-:W-:Y:S01]  /*26c50*/  VIADD R17, R7.reuse, UR6 ;  /* 0x0000000607117c36 */ /* 0x040fe20008000000 */
[----:B------:R-:W-:Y:S01]  /*26c60*/  ISETP.GE.AND P0, PT, R0, UR8, PT ;  /* 0x0000000800007c0c */ /* 0x000fe2000bf06270 */
        /* <DEDUP_REMOVED lines=8> */
[C---:B---3--:R-:W-:Y:S01]  /*26cf0*/  IMAD.WIDE R12, R17.reuse, 0x4, R2 ;  /* 0x00000004110c7825 */ /* 0x048fe200078e0202 */
[----:B------:R-:W-:Y:S01]  /*26d00*/  ISETP.GE.AND P3, PT, R0, UR4, PT ;  /* 0x0000000400007c0c */ /* 0x000fe2000bf66270 */
[----:B------:R3:W-:Y:S01]  /*26d10*/  @P4 STG.E desc[UR16][R6.64], R201 ;  /* 0x000000c906004986 */ /* 0x0007e2000c101910 */
[----:B------:R-:W-:Y:S01]  /*26d20*/  ULDC UR4, c[0x0][0x248] ;  /* 0x0000920000047ab9 */ /* 0x000fe20000000800 */
[C---:B------:R-:W-:Y:S01]  /*26d30*/  ISETP.LT.AND P4, PT, R10.reuse, UR10, !P2 ;  /* 0x0000000a0a007c0c */ /* 0x040fe2000d781270 */
[----:B--2---:R-:W-:Y:S01]  /*26d40*/  IMAD.WIDE R14, R17, 0x4, R232 ;  /* 0x00000004110e7825 */ /* 0x004fe200078e02e8 */
[----:B------:R2:W-:Y:S01]  /*26d50*/  @P5 STG.E desc[UR16][R12.64], R138 ;  /* 0x0000008a0c005986 */ /* 0x0005e2000c101910 */
[----:B------:R-:W-:Y:S01]  /*26d60*/  ISETP.LT.AND P2, PT, R11, UR12, !P2 ;  /* 0x0000000c0b007c0c */ /* 0x000fe2000d741270 */
[----:B------:R-:W-:Y:S01]  /*26d70*/  ULDC UR10, c[0x0][0x228] ;  /* 0x00008a00000a7ab9 */ /* 0x000fe20000000800 */
[----:B------:R-:W-:Y:S01]  /*26d80*/  ISETP.LT.AND P5, PT, R10, UR14, !P0 ;  /* 0x0000000e0a007c0c */ /* 0x000fe2000c7a1270 */
[----:B------:R4:W-:Y:S01]  /*26d90*/  @P6 STG.E desc[UR16][R14.64], R210 ;  /* 0x000000d20e006986 */ /* 0x0009e2000c101910 */
[----:B---3--:R-:W-:Y:S01]  /*26da0*/  VIADD R7, R17, UR4 ;  /* 0x0000000411077c36 */ /* 0x008fe20008000000 */
[----:B------:R-:W-:Y:S01]  /*26db0*/  ISETP.LT.AND P6, PT, R11, UR18, !P0 ;  /* 0x000000120b007c0c */ /* 0x000fe2000c7c1270 */
[----:B------:R-:W-:Y:S01]  /*26dc0*/  VIADD R0, R9, 0xf0 ;  /* 0x000000f009007836 */ /* 0x000fe20000000000 */
        /* <DEDUP_REMOVED lines=8> */
[----:B------:R3:W-:Y:S03]  /*26e50*/  @P4 STG.E desc[UR16][R4.64], R206 ;  /* 0x000000ce04004986 */ /* 0x0007e6000c101910 */
[----:B--2---:R-:W-:Y:S01]  /*26e60*/  IMAD.WIDE R12, R17, 0x4, R2 ;  /* 0x00000004110c7825 */ /* 0x004fe200078e0202 */
[----:B------:R2:W-:Y:S03]  /*26e70*/  @P2 STG.E desc[UR16][R6.64], R202 ;  /* 0x000000ca06002986 */ /* 0x0005e6000c101910 */
[----:B------:R-:W-:Y:S01]  /*26e80*/  VIADD R0, R9, 0xf1 ;  /* 0x000000f109007836 */ /* 0x000fe20000000000 */
[----:B------:R-:W-:Y:S01]  /*26e90*/  @P5 STG.E desc[UR16][R12.64], R139 ;  /* 0x0000008b0c005986 */ /* 0x000fe2000c101910 */
[----:B----4-:R-:W-:Y:S01]  /*26ea0*/  IMAD.WIDE R14, R17, 0x4, R232 ;  /* 0x00000004110e7825 */ /* 0x010fe200078e02e8 */
[----:B------:R-:W-:Y:S01]  /*26eb0*/  ISETP.LT.AND P5, PT, R10, UR6, !P3 ;  /* 0x000000060a007c0c */ /* 0x000fe2000dfa1270 */
[----:B------:R-:W-:Y:S01]  /*26ec0*/  ULDC UR6, c[0x0][0x22c] ;  /* 0x00008b0000067ab9 */ /* 0x000fe20000000800 */
[----:B------:R-:W-:Y:S01]  /*26ed0*/  ISETP.GE.AND P4, PT, R0, UR4, PT ;  /* 0x0000000400007c0c */ /* 0x000fe2000bf86270 */
[----:B------:R-:W-:Y:S01]  /*26ee0*/  ULDC UR4, c[0x0][0x248] ;  /* 0x0000920000047ab9 */ /* 0x000fe20000000800 */
[----:B------:R-:W-:Y:S01]  /*26ef0*/  ISETP.LT.AND P3, PT, R11, UR8, !P3 ;  /* 0x000000080b007c0c */ /* 0x000fe2000df61270 */
[----:B------:R4:W-:Y:S01]  /*26f00*/  @P6 STG.E desc[UR16][R14.64], R211 ;  /* 0x000000d30e006986 */ /* 0x0009e2000c101910 */
[----:B------:R-:W-:Y:S01]  /*26f10*/  VIADD R17, R17, UR4 ;  /* 0x0000000411117c36 */ /* 0x000fe20008000000 */
[----:B------:R-:W-:Y:S01]  /*26f20*/  ISETP.LT.AND P6, PT, R10, UR10, !P0 ;  /* 0x0000000a0a007c0c */ /* 0x000fe2000c7c1270 */
[----:B------:R-:W-:Y:S01]  /*26f30*/  VIADD R0, R9, 0xf2 ;  /* 0x000000f209007836 */ /* 0x000fe20000000000 */
[----:B------:R-:W-:Y:S01]  /*26f40*/  ULDC UR4, c[0x0][0x248] ;  /* 0x0000920000047ab9 */ /* 0x000fe20000000800 */
[C---:B---3--:R-:W-:Y:S01]  /*26f50*/  IMAD.WIDE R4, R17.reuse, 0x4, R2 ;  /* 0x0000000411047825 */ /* 0x048fe200078e0202 */
[----:B------:R-:W-:Y:S01]  /*26f60*/  ULDC UR8, c[0x0][0x228] ;  /* 0x00008a0000087ab9 */ /* 0x000fe20000000800 */
[----:B------:R-:W-:Y:S01]  /*26f70*/  ULDC UR10, c[0x0][0x228] ;  /* 0x00008a00000a7ab9 */ /* 0x000fe20000000800 */
[----:B------:R-:W-:Y:S01]  /*26f80*/  ISETP.GE.AND P2, PT, R0, UR6, PT ;  /* 0x0000000600007c0c */ /* 0x000fe2000bf46270 */
[----:B--2---:R-:W-:Y:S01]  /*26f90*/  IMAD.WIDE R6, R17, 0x4, R232 ;  /* 0x0000000411067825 */ /* 0x004fe200078e02e8 */
[----:B------:R-:W-:-:S03]  /*26fa0*/  ULDC UR6, c[0x0][0x228] ;  /* 0x00008a0000067ab9 */ /* 0x000fc60000000800 */
[----:B----4-:R-:W-:Y:S01]  /*26fb0*/  VIADD R15, R17, UR4 ;  /* 0x00000004110f7c36 */ /* 0x010fe20008000000 */
[----:B------:R2:W-:Y:S01]  /*26fc0*/  @P5 STG.E desc[UR16][R4.64], R207 ;  /* 0x000000cf04005986 */ /* 0x0005e2000c101910 */
[----:B------:R-:W-:Y:S01]  /*26fd0*/  VIADD R0, R9, 0xf3 ;  /* 0x000000f309007836 */ /* 0x000fe20000000000 */
[----:B------:R-:W-:Y:S01]  /*26fe0*/  ULDC UR4, c[0x0][0x22c] ;  /* 0x00008b0000047ab9 */ /* 0x000fe20000000800 */
[----:B------:R-:W-:Y:S01]  /*26ff0*/  IMAD.WIDE R12, R15, 0x4, R2 ;  /* 0x000000040f0c7825 */ /* 0x000fe200078e0202 */
[----:B------:R3:W-:Y:S01]  /*27000*/  @P3 STG.E desc[UR16][R6.64], R203 ;  /* 0x000000cb06003986 */ /* 0x0007e2000c101910 */
[C---:B------:R-:W-:Y:S01]  /*27010*/  ISETP.LT.AND P0, PT, R11.reuse, UR6, !P0 ;  /* 0x000000060b007c0c */ /* 0x040fe2000c701270 */
[----:B------:R-:W-:Y:S01]  /*27020*/  ULDC UR6, c[0x0][0x228] ;  /* 0x00008a0000067ab9 */ /* 0x000fe20000000800 */
[----:B------:R-:W-:Y:S02]  /*27030*/  ISETP.LT.AND P3, PT, R10, UR8, !P4 ;  /* 0x000000080a007c0c */ /* 0x000fe4000e761270 */
[----:B------:R-:W-:Y:S01]  /*27040*/  ISETP.GE.AND P5, PT, R0, UR4, PT ;  /* 0x0000000400007c0c */ /* 0x000fe2000bfa6270 */
[----:B------:R-:W-:Y:S01]  /*27050*/  ULDC UR4, c[0x0][0x248] ;  /* 0x0000920000047ab9 */ /* 0x000fe20000000800 */
[----:B------:R-:W-:Y:S01]  /*27060*/  ISETP.LT.AND P4, PT, R11, UR10, !P4 ;  /* 0x0000000a0b007c0c */ /* 0x000fe2000e781270 */
[----:B------:R4:W-:Y:S01]  /*27070*/  @P6 STG.E desc[UR16][R12.64], R140 ;  /* 0x0000008c0c006986 */ /* 0x0009e2000c101910 */
[C---:B------:R-:W-:Y:S01]  /*27080*/  VIADD R17, R15.reuse, UR4 ;  /* 0x000000040f117c36 */ /* 0x040fe20008000000 */
[----:B------:R-:W-:Y:S01]  /*27090*/  ISETP.LT.AND P6, PT, R10, UR12, !P2 ;  /* 0x0000000c0a007c0c */ /* 0x000fe2000d7c1270 */
[----:B------:R-:W-:Y:S01]  /*270a0*/  ULDC UR4, c[0x0][0x248] ;  /* 0x0000920000047ab9 */ /* 0x000fe20000000800 */
[----:B--2---:R-:W-:Y:S01]  /*270b0*/  IMAD.WIDE R4, R15, 0x4, R232 ;  /* 0x000000040f047825 */ /* 0x004fe200078e02e8 */
[----:B------:R-:W-:Y:S01]  /*270c0*/  ULDC UR8, c[0x0][0x228] ;  /* 0x00008a0000087ab9 */ /* 0x000fe20000000800 */
[----:B------:R-:W-:Y:S01]  /*270d0*/  ULDC UR10, c[0x0][0x228] ;  /* 0x00008a00000a7ab9 */ /* 0x000fe20000000800 */
[----:B------:R-:W-:Y:S01]  /*270e0*/  ULDC UR12, c[0x0][0x228] ;  /* 0x00008a00000c7ab9 */ /* 0x000fe20000000800 */
[C---:B------:R-:W-:Y:S01]  /*270f0*/  VIADD R19, R17.reuse, UR4 ;  /* 0x0000000411137c36 */ /* 0x040fe20008000000 */
[----:B------:R-:W-:Y:S01]  /*27100*/  ULDC UR4, c[0x0][0x22c] ;  /* 0x00008b0000047ab9 */ /* 0x000fe20000000800 */
[----:B---3--:R-:W-:Y:S01]  /*27110*/  IMAD.WIDE R6, R17, 0x4, R2 ;  /* 0x0000000411067825 */ /* 0x008fe200078e0202 */
[----:B------:R2:W-:Y:S03]  /*27120*/  @P0 STG.E desc[UR16][R4.64], R212 ;  /* 0x000000d404000986 */ /* 0x0005e6000c101910 */
[----:B------:R-:W-:-:S02]  /*27130*/  VIADD R0, R9, 0xf4 ;  /* 0x000000f409007836 */ /* 0x000fc40000000000 */
[----:B----4-:R-:W-:Y:S01]  /*27140*/  IMAD.WIDE R12, R17, 0x4, R232 ;  /* 0x00000004110c7825 */ /* 0x010fe200078e02e8 */
[----:B------:R-:W-:Y:S01]  /*27150*/  ISETP.LT.AND P2, PT, R11, UR6, !P2 ;  /* 0x000000060b007c0c */ /* 0x000fe2000d741270 */
[----:B------:R-:W-:Y:S02]  /*27160*/  @P3 STG.E desc[UR16][R6.64], R216 ;  /* 0x000000d806003986 */ /* 0x000fe4000c101910 */
[----:B------:R-:W-:Y:S01]  /*27170*/  IMAD.WIDE R14, R19, 0x4, R2 ;  /* 0x00000004130e7825 */ /* 0x000fe200078e0202 */
[----:B------:R-:W-:Y:S01]  /*27180*/  ISETP.GE.AND P0, PT, R0, UR4, PT ;  /* 0x0000000400007c0c */ /* 0x000fe2000bf06270 */
[----:B------:R3:W-:Y:S01]  /*27190*/  @P4 STG.E desc[UR16][R12.64], R220 ;  /* 0x000000dc0c004986 */ /* 0x0007e2000c101910 */
[C---:B------:R-:W-:Y:S01]  /*271a0*/  ISETP.LT.AND P4, PT, R10.reuse, UR8, !P5 ;  /* 0x000000080a007c0c */ /* 0x040fe2000ef81270 */
[----:B------:R-:W-:Y:S01]  /*271b0*/  VIADD R0, R9, 0xf6 ;  /* 0x000000f609007836 */ /* 0x000fe20000000000 */
[----:B------:R-:W-:Y:S01]  /*271c0*/  ULDC UR4, c[0x0][0x248] ;  /* 0x0000920000047ab9 */ /* 0x000fe20000000800 */
[----:B------:R-:W-:Y:S01]  /*271d0*/  ISETP.LT.AND P5, PT, R11, UR10, !P5 ;  /* 0x0000000a0b007c0c */ /* 0x000fe2000efa1270 */
[----:B------:R4:W-:Y:S01]  /*271e0*/  @P6 STG.E desc[UR16][R14.64], R141 ;  /* 0x0000008d0e006986 */ /* 0x0009e2000c101910 */
[----:B------:R-:W-:Y:S01]  /*271f0*/  ISETP.LT.AND P6, PT, R10, UR12, !P0 ;  /* 0x0000000c0a007c0c */ /* 0x000fe2000c7c1270 */
[C---:B--2---:R-:W-:Y:S01]  /*27200*/  IMAD.WIDE R4, R19.reuse, 0x4, R232 ;  /* 0x0000000413047825 */ /* 0x044fe200078e02e8 */
[----:B------:R-:W-:Y:S01]  /*27210*/  ISETP.GE.AND P3, PT, R0, UR25, PT ;  /* 0x0000001900007c0c */ /* 0x000fe2000bf66270 */
[----:B------:R-:W-:Y:S01]  /*27220*/  ULDC UR6, c[0x0][0x228] ;  /* 0x00008a0000067ab9 */ /* 0x000fe20000000800 */
[----:B------:R-:W-:Y:S01]  /*27230*/  ULDC UR8, c[0x0][0x228] ;  /* 0x00008a0000087ab9 */ /* 0x000fe20000000800 */
[----:B---3--:R-:W-:Y:S01]  /*27240*/  VIADD R13, R19, UR4 ;  /* 0x00000004130d7c36 */ /* 0x008fe20008000000 */
[----:B------:R-:W-:Y:S01]  /*27250*/  ULDC UR4, c[0x0][0x248] ;  /* 0x0000920000047ab9 */ /* 0x000fe20000000800 */
[----:B------:R-:W-:Y:S01]  /*27260*/  VIADD R0, R9, 0xf5 ;  /* 0x000000f509007836 */ /* 0x000fe20000000000 */
[----:B------:R-:W-:Y:S01]  /*27270*/  ULDC UR10, c[0x0][0x228] ;  /* 0x00008a00000a7ab9 */ /* 0x000fe20000000800 */
[C---:B------:R-:W-:Y:S01]  /*27280*/  VIADD R17, R13.reuse, UR4 ;  /* 0x000000040d117c36 */ /* 0x040fe20008000000 */
[----:B------:R2:W-:Y:S01]  /*27290*/  @P2 STG.E desc[UR16][R4.64], R213 ;  /* 0x000000d504002986 */ /* 0x0005e2000c101910 */
[----:B------:R-:W-:Y:S01]  /*272a0*/  IMAD.WIDE R6, R13, 0x4, R2 ;  /* 0x000000040d067825 */ /* 0x000fe200078e0202 */
[----:B------:R-:W-:Y:S01]  /*272b0*/  ISETP.GE.AND P2, PT, R0, UR23, PT ;  /* 0x0000001700007c0c */ /* 0x000fe2000bf46270 */
[----:B------:R-:W-:Y:S01]  /*272c0*/  ULDC UR12, c[0x0][0x228] ;  /* 0x00008a00000c7ab9 */ /* 0x000fe20000000800 */
[----:B------:R-:W-:Y:S01]  /*272d0*/  ISETP.LT.AND P0, PT, R11, UR6, !P0 ;  /* 0x000000060b007c0c */ /* 0x000fe2000c701270 */
[----:B------:R-:W-:Y:S01]  /*272e0*/  IMAD.WIDE R12, R13, 0x4, R232 ;  /* 0x000000040d0c7825 */ /* 0x000fe200078e02e8 */
[----:B------:R-:W-:Y:S01]  /*272f0*/  @P4 STG.E desc[UR16][R6.64], R217 ;  /* 0x000000d906004986 */ /* 0x000fe2000c101910 */
[----:B------:R-:W-:-:S02]  /*27300*/  ULDC UR4, c[0x0][0x248] ;  /* 0x0000920000047ab9 */ /* 0x000fc40000000800 */
[----:B----4-:R-:W-:Y:S01]  /*27310*/  IMAD.WIDE R14, R17, 0x4, R2 ;  /* 0x00000004110e7825 */ /* 0x010fe200078e0202 */
[----:B------:R3:W-:Y:S01]  /*27320*/  @P5 STG.E desc[UR16][R12.64], R221 ;  /* 0x000000dd0c005986 */ /* 0x0007e2000c101910 */
[C---:B------:R-:W-:Y:S01]  /*27330*/  ISETP.LT.AND P5, PT, R10.reuse, UR8, !P2 ;  /* 0x000000080a007c0c */ /* 0x040fe2000d7a1270 */
[----:B------:R-:W-:Y:S01]  /*27340*/  ULDC UR6, c[0x0][0x228] ;  /* 0x00008a0000067ab9 */ /* 0x000fe20000000800 */
[----:B------:R-:W-:Y:S01]  /*27350*/  VIADD R0, R9, 0xf8 ;  /* 0x000000f809007836 */ /* 0x000fe20000000000 */
[----:B------:R4:W-:Y:S01]  /*27360*/  @P6 STG.E desc[UR16][R14.64], R142 ;  /* 0x0000008e0e006986 */ /* 0x0009e2000c101910 */
[----:B------:R-:W-:Y:S01]  /*27370*/  ISETP.LT.AND P4, PT, R11, UR10, !P2 ;  /* 0x0000000a0b007c0c */ /* 0x000fe2000d781270 */
[C---:B--2---:R-:W-:Y:S01]  /*27380*/  IMAD.WIDE R4, R17.reuse, 0x4, R232 ;  /* 0x0000000411047825 */ /* 0x044fe200078e02e8 */
[----:B------:R-:W-:Y:S01]  /*27390*/  ISETP.LT.AND P6, PT, R10, UR12, !P3 ;  /* 0x0000000c0a007c0c */ /* 0x000fe2000dfc1270 */
[----:B------:R-:W-:Y:S01]  /*273a0*/  ULDC UR8, c[0x0][0x228] ;  /* 0x00008a0000087ab9 */ /* 0x000fe20000000800 */
[----:B------:R-:W-:Y:S01]  /*273b0*/  ISETP.GE.AND P2, PT, R0, UR21, PT ;  /* 0x0000001500007c0c */ /* 0x000fe2000bf46270 */
[----:B---3--:R-:W-:Y:S01]  /*273c0*/  VIADD R13, R17, UR4 ;  /* 0x00000004110d7c36 */ /* 0x008fe20008000000 */
[----:B------:R-:W-:Y:S01]  /*273d0*/  ULDC UR4, c[0x0][0x248] ;  /* 0x0000920000047ab9 */ /* 0x000fe20000000800 */
[----:B------:R-:W-:Y:S01]  /*273e0*/  VIADD R0, R9, 0xf7 ;  /* 0x000000f709007836 */ /* 0x000fe20000000000 */
[----:B------:R2:W-:Y:S01]  /*273f0*/  @P0 STG.E desc[UR16][R4.64], R214 ;  /* 0x000000d604000986 */ /* 0x0005e2000c101910 */
        /* <DEDUP_REMOVED lines=31> */
[----:B------:R3:W-:Y:S03]  /*275f0*/  @P5 STG.E desc[UR16][R6.64], R219 ;  /* 0x000000db06005986 */ /* 0x0007e6000c101910 */
[----:B----4-:R-:W-:Y:S01]  /*27600*/  IMAD.WIDE R14, R17, 0x4, R2 ;  /* 0x00000004110e7825 */ /* 0x010fe200078e0202 */
[----:B------:R4:W-:Y:S01]  /*27610*/  @P4 STG.E desc[UR16][R12.64], R223 ;  /* 0x000000df0c004986 */ /* 0x0009e2000c101910 */
[----:B------:R-:W-:-:S02]  /*27620*/  ISETP.LT.AND P5, PT, R10, UR8, !P3 ;  /* 0x000000080a007c0c */ /* 0x000fc4000dfa1270 */
[----:B------:R-:W-:Y:S01]  /*27630*/  VIADD R0, R9, 0xfc ;  /* 0x000000fc09007836 */ /* 0x000fe20000000000 */
[----:B------:R1:W-:Y:S01]  /*27640*/  @P6 STG.E desc[UR16][R14.64], R144 ;  /* 0x000000900e006986 */ /* 0x0003e2000c101910 */
[----:B------:R-:W-:Y:S01]  /*27650*/  ISETP.LT.AND P4, PT, R11, UR10, !P3 ;  /* 0x0000000a0b007c0c */ /* 0x000fe2000df81270 */
[C---:B------:R-:W-:Y:S01]  /*27660*/  VIADD R19, R17.reuse, UR4 ;  /* 0x0000000411137c36 */ /* 0x040fe20008000000 */
[----:B------:R-:W-:Y:S01]  /*27670*/  ISETP.LT.AND P6, PT, R10, UR10, !P0 ;  /* 0x0000000a0a007c0c */ /* 0x000fe2000c7c1270 */
[----:B------:R-:W-:Y:S01]  /*27680*/  ULDC UR4, c[0x0][0x248] ;  /* 0x0000920000047ab9 */ /* 0x000fe20000000800 */
[----:B------:R-:W-:Y:S01]  /*27690*/  ISETP.GE.AND P3, PT, R0, UR5, PT ;  /* 0x0000000500007c0c */ /* 0x000fe2000bf66270 */
[----:B--2---:R-:W-:-:S04]  /*276a0*/  IMAD.WIDE R4, R17, 0x4, R232 ;  /* 0x0000000411047825 */ /* 0x004fc800078e02e8 */
[----:B---3--:R-:W-:-:S04]  /*276b0*/  IMAD.WIDE R6, R19, 0x4, R2 ;  /* 0x0000000413067825 */ /* 0x008fc800078e0202 */
[----:B------:R-:W-:Y:S02]  /*276c0*/  VIADD R0, R9, 0xfb ;  /* 0x000000fb09007836 */ /* 0x000fe40000000000 */
[C---:B------:R-:W-:Y:S01]  /*276d0*/  VIADD R21, R19.reuse, UR4 ;  /* 0x0000000413157c36 */ /* 0x040fe20008000000 */
[----:B------:R2:W-:Y:S01]  /*276e0*/  @P2 STG.E desc[UR16][R4.64], R228 ;  /* 0x000000e404002986 */ /* 0x0005e2000c101910 */
[----:B----4-:R-:W-:Y:S01]  /*276f0*/  IMAD.WIDE R12, R19, 0x4, R232 ;  /* 0x00000004130c7825 */ /* 0x010fe200078e02e8 */
[----:B------:R-:W-:Y:S01]  /*27700*/  ISETP.GE.AND P2, PT, R0, UR11, PT ;  /* 0x0000000b00007c0c */ /* 0x000fe2000bf46270 */
[----:B------:R-:W-:Y:S01]  /*27710*/  ULDC UR4, c[0x0][0x248] ;  /* 0x0000920000047ab9 */ /* 0x000fe20000000800 */
[----:B------:R-:W-:Y:S01]  /*27720*/  ISETP.LT.AND P0, PT, R11, UR10, !P0 ;  /* 0x0000000a0b007c0c */ /* 0x000fe2000c701270 */
[----:B-1----:R-:W-:Y:S01]  /*27730*/  IMAD.WIDE R14, R21, 0x4, R2 ;  /* 0x00000004150e7825 */ /* 0x002fe200078e0202 */
[----:B------:R1:W-:Y:S01]  /*27740*/  @P5 STG.E desc[UR16][R6.64], R148 ;  /* 0x0000009406005986 */ /* 0x0003e2000c101910 */
[----:B------:R-:W-:Y:S01]  /*27750*/  ISETP.LT.AND P5, PT, R10, UR10, !P2 ;  /* 0x0000000a0a007c0c */ /* 0x000fe2000d7a1270 */
[----:B------:R-:W-:-:S02]  /*27760*/  ULDC UR5, c[0x0][0x248] ;  /* 0x0000920000057ab9 */ /* 0x000fc40000000800 */
[----:B------:R3:W-:Y:S01]  /*27770*/  @P4 STG.E desc[UR16][R12.64], R248 ;  /* 0x000000f80c004986 */ /* 0x0007e2000c101910 */
[----:B------:R-:W-:Y:S01]  /*27780*/  ISETP.LT.AND P4, PT, R11, UR10, !P2 ;  /* 0x0000000a0b007c0c */ /* 0x000fe2000d781270 */
[----:B------:R-:W-:Y:S02]  /*27790*/  VIADD R0, R9, 0xfd ;  /* 0x000000fd09007836 */ /* 0x000fe40000000000 */
[----:B------:R4:W-:Y:S01]  /*277a0*/  @P6 STG.E desc[UR16][R14.64], R145 ;  /* 0x000000910e006986 */ /* 0x0009e2000c101910 */
[----:B------:R-:W-:Y:S01]  /*277b0*/  VIADD R17, R21, UR4 ;  /* 0x0000000415117c36 */ /* 0x000fe20008000000 */
[----:B------:R-:W-:Y:S01]  /*277c0*/  ISETP.LT.AND P6, PT, R10, UR10, !P3 ;  /* 0x0000000a0a007c0c */ /* 0x000fe2000dfc1270 */
[----:B------:R-:W-:Y:S01]  /*277d0*/  ULDC UR4, c[0x0][0x248] ;  /* 0x0000920000047ab9 */ /* 0x000fe20000000800 */
[----:B------:R-:W-:Y:S01]  /*277e0*/  ISETP.GE.AND P2, PT, R0, UR9, PT ;  /* 0x0000000900007c0c */ /* 0x000fe2000bf46270 */
[----:B------:R-:W-:Y:S02]  /*277f0*/  VIADD R19, R17, UR4 ;  /* 0x0000000411137c36 */ /* 0x000fe40008000000 */
[----:B--2---:R-:W-:-:S04]  /*27800*/  IMAD.WIDE R4, R21, 0x4, R232 ;  /* 0x0000000415047825 */ /* 0x004fc800078e02e8 */
[----:B-1----:R-:W-:-:S04]  /*27810*/  IMAD.WIDE R6, R17, 0x4, R2 ;  /* 0x0000000411067825 */ /* 0x002fc800078e0202 */
[----:B------:R-:W-:Y:S01]  /*27820*/  VIADD R0, R9, 0xff ;  /* 0x000000ff09007836 */ /* 0x000fe20000000000 */
[----:B------:R-:W-:Y:S01]  /*27830*/  ISETP.LT.AND P3, PT, R11, UR10, !P3 ;  /* 0x0000000a0b007c0c */ /* 0x000fe2000df61270 */
[----:B------:R-:W-:Y:S01]  /*27840*/  IMAD.WIDE R8, R17, 0x4, R232 ;  /* 0x0000000411087825 */ /* 0x000fe200078e02e8 */
[----:B------:R1:W-:Y:S01]  /*27850*/  @P0 STG.E desc[UR16][R4.64], R229 ;  /* 0x000000e504000986 */ /* 0x0003e2000c101910 */
[----:B------:R-:W-:Y:S02]  /*27860*/  ULDC UR4, c[0x0][0x248] ;  /* 0x0000920000047ab9 */ /* 0x000fe40000000800 */
[----:B---3--:R-:W-:Y:S01]  /*27870*/  IMAD.WIDE R12, R19, 0x4, R2 ;  /* 0x00000004130c7825 */ /* 0x008fe200078e0202 */
[----:B------:R2:W-:Y:S04]  /*27880*/  @P5 STG.E desc[UR16][R6.64], R149 ;  /* 0x0000009506005986 */ /* 0x0005e8000c101910 */
[----:B------:R3:W-:Y:S01]  /*27890*/  @P4 STG.E desc[UR16][R8.64], R249 ;  /* 0x000000f908004986 */ /* 0x0007e2000c101910 */
[----:B------:R-:W-:-:S03]  /*278a0*/  ISETP.LT.AND P5, PT, R10, UR10, !P1 ;  /* 0x0000000a0a007c0c */ /* 0x000fc6000cfa1270 */
[----:B------:R3:W-:Y:S01]  /*278b0*/  @P6 STG.E desc[UR16][R12.64], R146 ;  /* 0x000000920c006986 */ /* 0x0007e2000c101910 */
[----:B------:R-:W-:Y:S01]  /*278c0*/  ISETP.LT.AND P6, PT, R10, UR10, !P2 ;  /* 0x0000000a0a007c0c */ /* 0x000fe2000d7c1270 */
[----:B----4-:R-:W-:Y:S01]  /*278d0*/  VIADD R15, R19, UR4 ;  /* 0x00000004130f7c36 */ /* 0x010fe20008000000 */
[----:B------:R-:W-:Y:S01]  /*278e0*/  ISETP.LT.AND P2, PT, R11, UR10, !P2 ;  /* 0x0000000a0b007c0c */ /* 0x000fe2000d741270 */
[----:B-1----:R-:W-:Y:S01]  /*278f0*/  IMAD.WIDE R4, R19, 0x4, R232 ;  /* 0x0000000413047825 */ /* 0x002fe200078e02e8 */
[----:B------:R-:W-:Y:S01]  /*27900*/  ISETP.LT.AND P1, PT, R11, UR10, !P1 ;  /* 0x0000000a0b007c0c */ /* 0x000fe2000cf21270 */
[----:B------:R-:W-:Y:S01]  /*27910*/  ULDC UR4, c[0x0][0x248] ;  /* 0x0000920000047ab9 */ /* 0x000fe20000000800 */
[----:B------:R-:W-:Y:S01]  /*27920*/  ISETP.GE.AND P0, PT, R0, UR7, PT ;  /* 0x0000000700007c0c */ /* 0x000fe2000bf06270 */
[C---:B------:R-:W-:Y:S02]  /*27930*/  VIADD R17, R15.reuse, UR5 ;  /* 0x000000050f117c36 */ /* 0x040fe40008000000 */
[----:B--2---:R-:W-:Y:S01]  /*27940*/  IMAD.WIDE R6, R15, 0x4, R2 ;  /* 0x000000040f067825 */ /* 0x004fe200078e0202 */
[----:B------:R-:W-:-:S02]  /*27950*/  ISETP.LT.AND P4, PT, R10, UR10, !P0 ;  /* 0x0000000a0a007c0c */ /* 0x000fc4000c781270 */
[----:B------:R-:W-:Y:S01]  /*27960*/  ISETP.LT.AND P0, PT, R11, UR10, !P0 ;  /* 0x0000000a0b007c0c */ /* 0x000fe2000c701270 */
[----:B---3--:R-:W-:Y:S01]  /*27970*/  IMAD.WIDE R8, R15, 0x4, R232 ;  /* 0x000000040f087825 */ /* 0x008fe200078e02e8 */
[----:B------:R1:W-:Y:S03]  /*27980*/  @P3 STG.E desc[UR16][R4.64], R230 ;  /* 0x000000e604003986 */ /* 0x0003e6000c101910 */
[C---:B------:R-:W-:Y:S01]  /*27990*/  IMAD.WIDE R10, R17.reuse, 0x4, R2 ;  /* 0x00000004110a7825 */ /* 0x040fe200078e0202 */
[----:B------:R1:W-:Y:S03]  /*279a0*/  @P6 STG.E desc[UR16][R6.64], R150 ;  /* 0x0000009606006986 */ /* 0x0003e6000c101910 */
[C---:B------:R-:W-:Y:S01]  /*279b0*/  IMAD.WIDE R12, R17.reuse, 0x4, R232 ;  /* 0x00000004110c7825 */ /* 0x040fe200078e02e8 */
[----:B------:R1:W-:Y:S04]  /*279c0*/  @P2 STG.E desc[UR16][R8.64], R250 ;  /* 0x000000fa08002986 */ /* 0x0003e8000c101910 */
[----:B------:R1:W-:Y:S04]  /*279d0*/  @P5 STG.E desc[UR16][R10.64], R147 ;  /* 0x000000930a005986 */ /* 0x0003e8000c101910 */
[----:B------:R1:W-:Y:S01]  /*279e0*/  @P1 STG.E desc[UR16][R12.64], R231 ;  /* 0x000000e70c001986 */ /* 0x0003e2000c101910 */
[----:B------:R-:W-:-:S04]  /*279f0*/  VIADD R19, R17, UR4 ;  /* 0x0000000411137c36 */ /* 0x000fc80008000000 */
[----:B------:R-:W-:-:S04]  /*27a00*/  IMAD.WIDE R2, R19, 0x4, R2 ;  /* 0x0000000413027825 */ /* 0x000fc800078e0202 */
[----:B------:R-:W-:Y:S01]  /*27a10*/  IMAD.WIDE R232, R19, 0x4, R232 ;  /* 0x0000000413e87825 */ /* 0x000fe200078e02e8 */
[----:B------:R1:W-:Y:S01]  /*27a20*/  @P4 STG.E desc[UR16][R2.64], R151 ;  /* 0x0000009702004986 */ /* 0x0003e2000c101910 */
[----:B------:R-:W-:Y:S05]  /*27a30*/  @!P0 EXIT ;  /* 0x000000000000894d */ /* 0x000fea0003800000 */
[----:B------:R-:W-:Y:S01]  /*27a40*/  STG.E desc[UR16][R232.64], R251 ;  /* 0x000000fbe8007986 */ /* 0x000fe2000c101910 */
[----:B------:R-:W-:Y:S05]  /*27a50*/  EXIT ;  /* 0x000000000000794d */ /* 0x000fea0003800000 */
.L_x_2:
[----:B------:R-:W-:-:S00]  /*27a60*/  BRA `(.L_x_2) ;  /* 0xfffffffc00fc7947 */ /* 0x000fc0000383ffff */
[----:B------:R-:W-:-:S00]  /*27a70*/  NOP ;  /* 0x0000000000007918 */ /* 0x000fc00000000000 */
        /* <DEDUP_REMOVED lines=8> */
.L_x_3:


//--------------------- .nv.shared.matmul_kernel  --------------------------
	.section	.nv.shared.matmul_kernel,"aw",@nobits
	.sectionflags	@""
	.align	16
	.zero		1024


//--------------------- .nv.shared.reserved.0     --------------------------
	.section	.nv.shared.reserved.0,"aw",@nobits
	.weak		__nv_reservedSMEM_offset_0_alias
	.size		__nv_reservedSMEM_offset_0_alias, 0, 0
	.other		__nv_reservedSMEM_offset_0_alias,@"STO_CUDA_RESERVED_SHARED STV_DEFAULT"
__nv_reservedSMEM_offset_0_alias:
	.zero		0


//--------------------- .nv.constant0.matmul_kernel --------------------------
	.section	.nv.constant0.matmul_kernel,"a",@progbits
	.sectionflags	@""
	.align	4
.nv.constant0.matmul_kernel:
	.zero		608


//--------------------- SYMBOLS --------------------------

	.type		.nv.reservedSmem.offset0,@object
	.size		.nv.reservedSmem.offset0,0x4
